//
// Generated by NVIDIA NVVM Compiler
//
// Compiler Build ID: CL-36424714
// Cuda compilation tools, release 13.0, V13.0.88
// Based on NVVM 20.0.0
//

.version 9.0
.target sm_100
.address_size 64

	// .globl	_Z8functionPdS_c
.extern .func  (.param .b32 func_retval0) vprintf
(
	.param .b64 vprintf_param_0,
	.param .b64 vprintf_param_1
)
;
.global .align 4 .b8 dim_i[4];
.global .align 4 .b8 dim_j[4];
.global .align 4 .b8 dim_k[4];
// _ZZN3cub18CUB_300001_SM_10006detail6reduce28DeviceReduceSingleTileKernelINS2_10policy_hubIdjN4cuda3__47maximumIdEEE10Policy1000EN6thrust24THRUST_300001_SM_1000_NS6detail15normal_iteratorINSC_10device_ptrIdEEEEPdjS8_ddNS5_3std3__410__identityEEEvT0_T1_T2_T3_T4_T6_E12temp_storage has been demoted
// _ZZN3cub18CUB_300001_SM_10006detail6reduce18DeviceReduceKernelINS2_10policy_hubIdjN4cuda3__47maximumIdEEE10Policy1000EN6thrust24THRUST_300001_SM_1000_NS6detail15normal_iteratorINSC_10device_ptrIdEEEEjS8_dNS5_3std3__410__identityEEEvT0_PT3_T1_NS0_13GridEvenShareISO_EET2_T4_E12temp_storage has been demoted
// _ZZN3cub18CUB_300001_SM_10006detail6reduce28DeviceReduceSingleTileKernelINS2_10policy_hubIdjN4cuda3__47maximumIdEEE10Policy1000EPdSB_iS8_ddNS5_3std3__410__identityEEEvT0_T1_T2_T3_T4_T6_E12temp_storage has been demoted
// _ZZN3cub18CUB_300001_SM_10006detail6reduce28DeviceReduceSingleTileKernelINS2_10policy_hubIdyN4cuda3__47maximumIdEEE10Policy1000EN6thrust24THRUST_300001_SM_1000_NS6detail15normal_iteratorINSC_10device_ptrIdEEEEPdyS8_ddNS5_3std3__410__identityEEEvT0_T1_T2_T3_T4_T6_E12temp_storage has been demoted
// _ZZN3cub18CUB_300001_SM_10006detail6reduce18DeviceReduceKernelINS2_10policy_hubIdyN4cuda3__47maximumIdEEE10Policy1000EN6thrust24THRUST_300001_SM_1000_NS6detail15normal_iteratorINSC_10device_ptrIdEEEEyS8_dNS5_3std3__410__identityEEEvT0_PT3_T1_NS0_13GridEvenShareISO_EET2_T4_E12temp_storage has been demoted
// _ZZN3cub18CUB_300001_SM_10006detail6reduce28DeviceReduceSingleTileKernelINS2_10policy_hubIdyN4cuda3__47maximumIdEEE10Policy1000EPdSB_iS8_ddNS5_3std3__410__identityEEEvT0_T1_T2_T3_T4_T6_E12temp_storage has been demoted
.global .align 1 .b8 _ZN32_INTERNAL_e133e7d3_4_k_cu_maxeps4cuda3std3__45__cpo5beginE[1];
.global .align 1 .b8 _ZN32_INTERNAL_e133e7d3_4_k_cu_maxeps4cuda3std3__45__cpo3endE[1];
.global .align 1 .b8 _ZN32_INTERNAL_e133e7d3_4_k_cu_maxeps4cuda3std3__45__cpo6cbeginE[1];
.global .align 1 .b8 _ZN32_INTERNAL_e133e7d3_4_k_cu_maxeps4cuda3std3__45__cpo4cendE[1];
.global .align 1 .b8 _ZN32_INTERNAL_e133e7d3_4_k_cu_maxeps4cuda3std3__45__cpo6rbeginE[1];
.global .align 1 .b8 _ZN32_INTERNAL_e133e7d3_4_k_cu_maxeps4cuda3std3__45__cpo4rendE[1];
.global .align 1 .b8 _ZN32_INTERNAL_e133e7d3_4_k_cu_maxeps4cuda3std3__45__cpo7crbeginE[1];
.global .align 1 .b8 _ZN32_INTERNAL_e133e7d3_4_k_cu_maxeps4cuda3std3__45__cpo5crendE[1];
.global .align 1 .b8 _ZN32_INTERNAL_e133e7d3_4_k_cu_maxeps4cuda3std3__434_GLOBAL__N__e133e7d3_4_k_cu_maxeps6ignoreE[1];
.global .align 1 .b8 _ZN32_INTERNAL_e133e7d3_4_k_cu_maxeps4cuda3std3__419piecewise_constructE[1];
.global .align 1 .b8 _ZN32_INTERNAL_e133e7d3_4_k_cu_maxeps4cuda3std3__48in_placeE[1];
.global .align 1 .b8 _ZN32_INTERNAL_e133e7d3_4_k_cu_maxeps4cuda3std3__420unreachable_sentinelE[1];
.global .align 1 .b8 _ZN32_INTERNAL_e133e7d3_4_k_cu_maxeps4cuda3std3__47nulloptE[1];
.global .align 1 .b8 _ZN32_INTERNAL_e133e7d3_4_k_cu_maxeps4cuda3std3__48unexpectE[1];
.global .align 1 .b8 _ZN32_INTERNAL_e133e7d3_4_k_cu_maxeps4cuda3std6ranges3__45__cpo4swapE[1];
.global .align 1 .b8 _ZN32_INTERNAL_e133e7d3_4_k_cu_maxeps4cuda3std6ranges3__45__cpo9iter_moveE[1];
.global .align 1 .b8 _ZN32_INTERNAL_e133e7d3_4_k_cu_maxeps4cuda3std6ranges3__45__cpo5beginE[1];
.global .align 1 .b8 _ZN32_INTERNAL_e133e7d3_4_k_cu_maxeps4cuda3std6ranges3__45__cpo3endE[1];
.global .align 1 .b8 _ZN32_INTERNAL_e133e7d3_4_k_cu_maxeps4cuda3std6ranges3__45__cpo6cbeginE[1];
.global .align 1 .b8 _ZN32_INTERNAL_e133e7d3_4_k_cu_maxeps4cuda3std6ranges3__45__cpo4cendE[1];
.global .align 1 .b8 _ZN32_INTERNAL_e133e7d3_4_k_cu_maxeps4cuda3std6ranges3__45__cpo7advanceE[1];
.global .align 1 .b8 _ZN32_INTERNAL_e133e7d3_4_k_cu_maxeps4cuda3std6ranges3__45__cpo9iter_swapE[1];
.global .align 1 .b8 _ZN32_INTERNAL_e133e7d3_4_k_cu_maxeps4cuda3std6ranges3__45__cpo4nextE[1];
.global .align 1 .b8 _ZN32_INTERNAL_e133e7d3_4_k_cu_maxeps4cuda3std6ranges3__45__cpo4prevE[1];
.global .align 1 .b8 _ZN32_INTERNAL_e133e7d3_4_k_cu_maxeps4cuda3std6ranges3__45__cpo4dataE[1];
.global .align 1 .b8 _ZN32_INTERNAL_e133e7d3_4_k_cu_maxeps4cuda3std6ranges3__45__cpo5cdataE[1];
.global .align 1 .b8 _ZN32_INTERNAL_e133e7d3_4_k_cu_maxeps4cuda3std6ranges3__45__cpo4sizeE[1];
.global .align 1 .b8 _ZN32_INTERNAL_e133e7d3_4_k_cu_maxeps4cuda3std6ranges3__45__cpo5ssizeE[1];
.global .align 1 .b8 _ZN32_INTERNAL_e133e7d3_4_k_cu_maxeps4cuda3std6ranges3__45__cpo8distanceE[1];
.global .align 1 .b8 _ZN32_INTERNAL_e133e7d3_4_k_cu_maxeps6thrust24THRUST_300001_SM_1000_NS8cuda_cub3parE[1];
.global .align 1 .b8 _ZN32_INTERNAL_e133e7d3_4_k_cu_maxeps6thrust24THRUST_300001_SM_1000_NS8cuda_cub10par_nosyncE[1];
.global .align 1 .b8 _ZN32_INTERNAL_e133e7d3_4_k_cu_maxeps6thrust24THRUST_300001_SM_1000_NS6system6detail10sequential3seqE[1];
.global .align 1 .b8 _ZN32_INTERNAL_e133e7d3_4_k_cu_maxeps6thrust24THRUST_300001_SM_1000_NS12placeholders2_1E[1];
.global .align 1 .b8 _ZN32_INTERNAL_e133e7d3_4_k_cu_maxeps6thrust24THRUST_300001_SM_1000_NS12placeholders2_2E[1];
.global .align 1 .b8 _ZN32_INTERNAL_e133e7d3_4_k_cu_maxeps6thrust24THRUST_300001_SM_1000_NS12placeholders2_3E[1];
.global .align 1 .b8 _ZN32_INTERNAL_e133e7d3_4_k_cu_maxeps6thrust24THRUST_300001_SM_1000_NS12placeholders2_4E[1];
.global .align 1 .b8 _ZN32_INTERNAL_e133e7d3_4_k_cu_maxeps6thrust24THRUST_300001_SM_1000_NS12placeholders2_5E[1];
.global .align 1 .b8 _ZN32_INTERNAL_e133e7d3_4_k_cu_maxeps6thrust24THRUST_300001_SM_1000_NS12placeholders2_6E[1];
.global .align 1 .b8 _ZN32_INTERNAL_e133e7d3_4_k_cu_maxeps6thrust24THRUST_300001_SM_1000_NS12placeholders2_7E[1];
.global .align 1 .b8 _ZN32_INTERNAL_e133e7d3_4_k_cu_maxeps6thrust24THRUST_300001_SM_1000_NS12placeholders2_8E[1];
.global .align 1 .b8 _ZN32_INTERNAL_e133e7d3_4_k_cu_maxeps6thrust24THRUST_300001_SM_1000_NS12placeholders2_9E[1];
.global .align 1 .b8 _ZN32_INTERNAL_e133e7d3_4_k_cu_maxeps6thrust24THRUST_300001_SM_1000_NS12placeholders3_10E[1];
.global .align 1 .b8 _ZN32_INTERNAL_e133e7d3_4_k_cu_maxeps6thrust24THRUST_300001_SM_1000_NS3seqE[1];
.global .align 1 .b8 $str[4] = {37, 100, 32};

.visible .entry _Z8functionPdS_c(
	.param .u64 .ptr .align 1 _Z8functionPdS_c_param_0,
	.param .u64 .ptr .align 1 _Z8functionPdS_c_param_1,
	.param .u8 _Z8functionPdS_c_param_2
)
{
	.local .align 8 .b8 	__local_depot0[8];
	.reg .b64 	%SP;
	.reg .b64 	%SPL;
	.reg .pred 	%p<19>;
	.reg .b16 	%rs<2>;
	.reg .b32 	%r<66>;
	.reg .b64 	%rd<56>;
	.reg .b64 	%fd<16>;

	mov.u64 	%SPL, __local_depot0;
	cvta.local.u64 	%SP, %SPL;
	ld.param.u64 	%rd6, [_Z8functionPdS_c_param_0];
	ld.param.u64 	%rd5, [_Z8functionPdS_c_param_1];
	ld.param.s8 	%rs1, [_Z8functionPdS_c_param_2];
	cvta.to.global.u64 	%rd1, %rd6;
	mov.u32 	%r12, %ctaid.x;
	mov.u32 	%r13, %ntid.x;
	mov.u32 	%r1, %tid.x;
	mad.lo.s32 	%r2, %r12, %r13, %r1;
	mov.u32 	%r14, %ctaid.y;
	mov.u32 	%r15, %ntid.y;
	mov.u32 	%r3, %tid.y;
	mad.lo.s32 	%r4, %r14, %r15, %r3;
	mov.u32 	%r16, %ctaid.z;
	mov.u32 	%r17, %ntid.z;
	mov.u32 	%r5, %tid.z;
	mad.lo.s32 	%r6, %r16, %r17, %r5;
	setp.eq.s16 	%p1, %rs1, 107;
	@%p1 bra 	$L__BB0_19;
	setp.eq.s16 	%p2, %rs1, 106;
	@%p2 bra 	$L__BB0_12;
	setp.ne.s16 	%p3, %rs1, 105;
	@%p3 bra 	$L__BB0_26;
	or.b32  	%r48, %r1, %r3;
	or.b32  	%r7, %r48, %r5;
	setp.ne.s32 	%p12, %r7, 0;
	@%p12 bra 	$L__BB0_6;
	mov.u32 	%r49, %nctaid.x;
	mul.wide.u32 	%rd37, %r49, 4;
	mov.u64 	%rd38, dim_i;
	add.s64 	%rd39, %rd38, %rd37;
	mov.u32 	%r50, %nctaid.y;
	mul.wide.u32 	%rd40, %r50, 4;
	add.s64 	%rd2, %rd39, %rd40;
$L__BB0_5:
	atom.global.or.b32 	%r51, [%rd2], 0;
	setp.lt.s32 	%p13, %r51, %r6;
	@%p13 bra 	$L__BB0_5;
$L__BB0_6:
	bar.sync 	0;
	setp.ne.s32 	%p14, %r1, 3;
	setp.ne.s32 	%p15, %r3, 17;
	or.pred  	%p16, %p14, %p15;
	@%p16 bra 	$L__BB0_8;
	add.u64 	%rd41, %SP, 0;
	add.u64 	%rd42, %SPL, 0;
	st.local.u32 	[%rd42], %r6;
	mov.u64 	%rd43, $str;
	cvta.global.u64 	%rd44, %rd43;
	{ // callseq 0, 0
	.param .b64 param0;
	st.param.b64 	[param0], %rd44;
	.param .b64 param1;
	st.param.b64 	[param1], %rd41;
	.param .b32 retval0;
	call.uni (retval0), 
	vprintf, 
	(
	param0, 
	param1
	);
	ld.param.b32 	%r52, [retval0];
	} // callseq 0
$L__BB0_8:
	add.s32 	%r54, %r6, -1;
	add.s32 	%r55, %r4, -1;
	max.u32 	%r56, %r54, %r55;
	add.s32 	%r57, %r2, -1;
	max.u32 	%r58, %r57, %r56;
	setp.gt.u32 	%p17, %r58, 28;
	@%p17 bra 	$L__BB0_10;
	mad.lo.s32 	%r59, %r6, 31, %r4;
	mad.lo.s32 	%r60, %r59, 31, %r2;
	add.s32 	%r61, %r60, -961;
	mul.wide.u32 	%rd45, %r61, 8;
	add.s64 	%rd46, %rd1, %rd45;
	ld.global.f64 	%fd12, [%rd46];
	add.s32 	%r62, %r60, 961;
	mul.wide.u32 	%rd47, %r62, 8;
	add.s64 	%rd48, %rd1, %rd47;
	ld.global.f64 	%fd13, [%rd48];
	add.f64 	%fd14, %fd12, %fd13;
	mul.f64 	%fd15, %fd14, 0d3FE0000000000000;
	mul.wide.u32 	%rd49, %r60, 8;
	add.s64 	%rd50, %rd1, %rd49;
	st.global.f64 	[%rd50], %fd15;
$L__BB0_10:
	setp.ne.s32 	%p18, %r7, 0;
	bar.sync 	0;
	@%p18 bra 	$L__BB0_26;
	membar.gl;
	mov.u32 	%r63, %nctaid.x;
	mul.wide.u32 	%rd51, %r63, 4;
	mov.u64 	%rd52, dim_i;
	add.s64 	%rd53, %rd52, %rd51;
	mov.u32 	%r64, %nctaid.y;
	mul.wide.u32 	%rd54, %r64, 4;
	add.s64 	%rd55, %rd53, %rd54;
	atom.global.add.u32 	%r65, [%rd55], 1;
	bra.uni 	$L__BB0_26;
$L__BB0_12:
	or.b32  	%r33, %r1, %r3;
	or.b32  	%r8, %r33, %r5;
	setp.ne.s32 	%p8, %r8, 0;
	@%p8 bra 	$L__BB0_15;
	mov.u32 	%r34, %nctaid.x;
	mul.wide.u32 	%rd22, %r34, 4;
	mov.u64 	%rd23, dim_j;
	add.s64 	%rd24, %rd23, %rd22;
	mov.u32 	%r35, %nctaid.z;
	mul.wide.u32 	%rd25, %r35, 4;
	add.s64 	%rd3, %rd24, %rd25;
$L__BB0_14:
	atom.global.or.b32 	%r36, [%rd3], 0;
	setp.lt.s32 	%p9, %r36, %r4;
	@%p9 bra 	$L__BB0_14;
$L__BB0_15:
	bar.sync 	0;
	add.s32 	%r37, %r6, -1;
	add.s32 	%r9, %r4, -1;
	max.u32 	%r38, %r37, %r9;
	add.s32 	%r39, %r2, -1;
	max.u32 	%r40, %r39, %r38;
	setp.gt.u32 	%p10, %r40, 28;
	@%p10 bra 	$L__BB0_17;
	mad.lo.s32 	%r41, %r6, 31, %r9;
	mad.lo.s32 	%r42, %r41, 31, %r2;
	mul.wide.u32 	%rd26, %r42, 8;
	add.s64 	%rd27, %rd1, %rd26;
	ld.global.f64 	%fd8, [%rd27];
	add.s32 	%r43, %r42, 62;
	mul.wide.u32 	%rd28, %r43, 8;
	add.s64 	%rd29, %rd1, %rd28;
	ld.global.f64 	%fd9, [%rd29];
	add.f64 	%fd10, %fd8, %fd9;
	mul.f64 	%fd11, %fd10, 0d3FE0000000000000;
	add.s32 	%r44, %r42, 31;
	mul.wide.u32 	%rd30, %r44, 8;
	add.s64 	%rd31, %rd1, %rd30;
	st.global.f64 	[%rd31], %fd11;
$L__BB0_17:
	setp.ne.s32 	%p11, %r8, 0;
	bar.sync 	0;
	@%p11 bra 	$L__BB0_26;
	membar.gl;
	mov.u32 	%r45, %nctaid.x;
	mul.wide.u32 	%rd32, %r45, 4;
	mov.u64 	%rd33, dim_j;
	add.s64 	%rd34, %rd33, %rd32;
	mov.u32 	%r46, %nctaid.z;
	mul.wide.u32 	%rd35, %r46, 4;
	add.s64 	%rd36, %rd34, %rd35;
	atom.global.add.u32 	%r47, [%rd36], 1;
	bra.uni 	$L__BB0_26;
$L__BB0_19:
	or.b32  	%r18, %r1, %r3;
	or.b32  	%r10, %r18, %r5;
	setp.ne.s32 	%p4, %r10, 0;
	@%p4 bra 	$L__BB0_22;
	mov.u32 	%r19, %nctaid.y;
	mul.wide.u32 	%rd7, %r19, 4;
	mov.u64 	%rd8, dim_k;
	add.s64 	%rd9, %rd8, %rd7;
	mov.u32 	%r20, %nctaid.z;
	mul.wide.u32 	%rd10, %r20, 4;
	add.s64 	%rd4, %rd9, %rd10;
$L__BB0_21:
	atom.global.or.b32 	%r21, [%rd4], 0;
	setp.lt.s32 	%p5, %r21, %r2;
	@%p5 bra 	$L__BB0_21;
$L__BB0_22:
	bar.sync 	0;
	add.s32 	%r22, %r6, -1;
	add.s32 	%r23, %r4, -1;
	max.u32 	%r24, %r22, %r23;
	add.s32 	%r11, %r2, -1;
	max.u32 	%r25, %r11, %r24;
	setp.gt.u32 	%p6, %r25, 28;
	@%p6 bra 	$L__BB0_24;
	mad.lo.s32 	%r26, %r6, 31, %r4;
	mul.lo.s32 	%r27, %r26, 31;
	add.s32 	%r28, %r27, %r11;
	mul.wide.u32 	%rd11, %r28, 8;
	add.s64 	%rd12, %rd1, %rd11;
	ld.global.f64 	%fd1, [%rd12];
	add.s32 	%r29, %r2, %r27;
	mul.wide.u32 	%rd13, %r29, 8;
	add.s64 	%rd14, %rd1, %rd13;
	ld.global.f64 	%fd2, [%rd14+8];
	add.f64 	%fd3, %fd1, %fd2;
	mul.f64 	%fd4, %fd3, 0d3FE0000000000000;
	ld.global.f64 	%fd5, [%rd14];
	sub.f64 	%fd6, %fd5, %fd4;
	abs.f64 	%fd7, %fd6;
	cvta.to.global.u64 	%rd15, %rd5;
	add.s64 	%rd16, %rd15, %rd13;
	st.global.f64 	[%rd16], %fd7;
	st.global.f64 	[%rd14], %fd4;
$L__BB0_24:
	setp.ne.s32 	%p7, %r10, 0;
	bar.sync 	0;
	@%p7 bra 	$L__BB0_26;
	membar.gl;
	mov.u32 	%r30, %nctaid.y;
	mul.wide.u32 	%rd17, %r30, 4;
	mov.u64 	%rd18, dim_k;
	add.s64 	%rd19, %rd18, %rd17;
	mov.u32 	%r31, %nctaid.z;
	mul.wide.u32 	%rd20, %r31, 4;
	add.s64 	%rd21, %rd19, %rd20;
	atom.global.add.u32 	%r32, [%rd21], 1;
$L__BB0_26:
	ret;

}
	// .globl	_ZN3cub18CUB_300001_SM_10006detail11EmptyKernelIvEEvv
.visible .entry _ZN3cub18CUB_300001_SM_10006detail11EmptyKernelIvEEvv()
{


	ret;

}
	// .globl	_ZN3cub18CUB_300001_SM_10006detail8for_each13static_kernelINS2_12policy_hub_t12policy_500_tEmN6thrust24THRUST_300001_SM_1000_NS8cuda_cub20__uninitialized_fill7functorINS7_10device_ptrIdEEdEEEEvT0_T1_
.visible .entry _ZN3cub18CUB_300001_SM_10006detail8for_each13static_kernelINS2_12policy_hub_t12policy_500_tEmN6thrust24THRUST_300001_SM_1000_NS8cuda_cub20__uninitialized_fill7functorINS7_10device_ptrIdEEdEEEEvT0_T1_(
	.param .u64 _ZN3cub18CUB_300001_SM_10006detail8for_each13static_kernelINS2_12policy_hub_t12policy_500_tEmN6thrust24THRUST_300001_SM_1000_NS8cuda_cub20__uninitialized_fill7functorINS7_10device_ptrIdEEdEEEEvT0_T1__param_0,
	.param .align 8 .b8 _ZN3cub18CUB_300001_SM_10006detail8for_each13static_kernelINS2_12policy_hub_t12policy_500_tEmN6thrust24THRUST_300001_SM_1000_NS8cuda_cub20__uninitialized_fill7functorINS7_10device_ptrIdEEdEEEEvT0_T1__param_1[16]
)
.maxntid 256
{
	.reg .pred 	%p<4>;
	.reg .b32 	%r<5>;
	.reg .b64 	%rd<16>;
	.reg .b64 	%fd<3>;

	ld.param.f64 	%fd2, [_ZN3cub18CUB_300001_SM_10006detail8for_each13static_kernelINS2_12policy_hub_t12policy_500_tEmN6thrust24THRUST_300001_SM_1000_NS8cuda_cub20__uninitialized_fill7functorINS7_10device_ptrIdEEdEEEEvT0_T1__param_1+8];
	ld.param.u64 	%rd4, [_ZN3cub18CUB_300001_SM_10006detail8for_each13static_kernelINS2_12policy_hub_t12policy_500_tEmN6thrust24THRUST_300001_SM_1000_NS8cuda_cub20__uninitialized_fill7functorINS7_10device_ptrIdEEdEEEEvT0_T1__param_1];
	ld.param.u64 	%rd5, [_ZN3cub18CUB_300001_SM_10006detail8for_each13static_kernelINS2_12policy_hub_t12policy_500_tEmN6thrust24THRUST_300001_SM_1000_NS8cuda_cub20__uninitialized_fill7functorINS7_10device_ptrIdEEdEEEEvT0_T1__param_0];
	mov.u32 	%r2, %ctaid.x;
	mul.wide.u32 	%rd1, %r2, 512;
	sub.s64 	%rd2, %rd5, %rd1;
	setp.lt.u64 	%p1, %rd2, 512;
	@%p1 bra 	$L__BB2_2;
	mov.u32 	%r4, %tid.x;
	cvta.to.global.u64 	%rd11, %rd4;
	cvt.u64.u32 	%rd12, %r4;
	add.s64 	%rd13, %rd1, %rd12;
	shl.b64 	%rd14, %rd13, 3;
	add.s64 	%rd15, %rd11, %rd14;
	st.global.f64 	[%rd15], %fd2;
	st.global.f64 	[%rd15+2048], %fd2;
	bra.uni 	$L__BB2_6;
$L__BB2_2:
	cvta.to.global.u64 	%rd6, %rd4;
	mov.u32 	%r1, %tid.x;
	cvt.u64.u32 	%rd7, %r1;
	setp.le.u64 	%p2, %rd2, %rd7;
	add.s64 	%rd8, %rd1, %rd7;
	shl.b64 	%rd9, %rd8, 3;
	add.s64 	%rd3, %rd6, %rd9;
	@%p2 bra 	$L__BB2_4;
	st.global.f64 	[%rd3], %fd2;
$L__BB2_4:
	add.s32 	%r3, %r1, 256;
	cvt.u64.u32 	%rd10, %r3;
	setp.le.u64 	%p3, %rd2, %rd10;
	@%p3 bra 	$L__BB2_6;
	st.global.f64 	[%rd3+2048], %fd2;
$L__BB2_6:
	ret;

}
	// .globl	_ZN3cub18CUB_300001_SM_10006detail6reduce28DeviceReduceSingleTileKernelINS2_10policy_hubIdjN4cuda3__47maximumIdEEE10Policy1000EN6thrust24THRUST_300001_SM_1000_NS6detail15normal_iteratorINSC_10device_ptrIdEEEEPdjS8_ddNS5_3std3__410__identityEEEvT0_T1_T2_T3_T4_T6_
.visible .entry _ZN3cub18CUB_300001_SM_10006detail6reduce28DeviceReduceSingleTileKernelINS2_10policy_hubIdjN4cuda3__47maximumIdEEE10Policy1000EN6thrust24THRUST_300001_SM_1000_NS6detail15normal_iteratorINSC_10device_ptrIdEEEEPdjS8_ddNS5_3std3__410__identityEEEvT0_T1_T2_T3_T4_T6_(
	.param .align 8 .b8 _ZN3cub18CUB_300001_SM_10006detail6reduce28DeviceReduceSingleTileKernelINS2_10policy_hubIdjN4cuda3__47maximumIdEEE10Policy1000EN6thrust24THRUST_300001_SM_1000_NS6detail15normal_iteratorINSC_10device_ptrIdEEEEPdjS8_ddNS5_3std3__410__identityEEEvT0_T1_T2_T3_T4_T6__param_0[8],
	.param .u64 .ptr .align 1 _ZN3cub18CUB_300001_SM_10006detail6reduce28DeviceReduceSingleTileKernelINS2_10policy_hubIdjN4cuda3__47maximumIdEEE10Policy1000EN6thrust24THRUST_300001_SM_1000_NS6detail15normal_iteratorINSC_10device_ptrIdEEEEPdjS8_ddNS5_3std3__410__identityEEEvT0_T1_T2_T3_T4_T6__param_1,
	.param .u32 _ZN3cub18CUB_300001_SM_10006detail6reduce28DeviceReduceSingleTileKernelINS2_10policy_hubIdjN4cuda3__47maximumIdEEE10Policy1000EN6thrust24THRUST_300001_SM_1000_NS6detail15normal_iteratorINSC_10device_ptrIdEEEEPdjS8_ddNS5_3std3__410__identityEEEvT0_T1_T2_T3_T4_T6__param_2,
	.param .align 1 .b8 _ZN3cub18CUB_300001_SM_10006detail6reduce28DeviceReduceSingleTileKernelINS2_10policy_hubIdjN4cuda3__47maximumIdEEE10Policy1000EN6thrust24THRUST_300001_SM_1000_NS6detail15normal_iteratorINSC_10device_ptrIdEEEEPdjS8_ddNS5_3std3__410__identityEEEvT0_T1_T2_T3_T4_T6__param_3[1],
	.param .f64 _ZN3cub18CUB_300001_SM_10006detail6reduce28DeviceReduceSingleTileKernelINS2_10policy_hubIdjN4cuda3__47maximumIdEEE10Policy1000EN6thrust24THRUST_300001_SM_1000_NS6detail15normal_iteratorINSC_10device_ptrIdEEEEPdjS8_ddNS5_3std3__410__identityEEEvT0_T1_T2_T3_T4_T6__param_4,
	.param .align 1 .b8 _ZN3cub18CUB_300001_SM_10006detail6reduce28DeviceReduceSingleTileKernelINS2_10policy_hubIdjN4cuda3__47maximumIdEEE10Policy1000EN6thrust24THRUST_300001_SM_1000_NS6detail15normal_iteratorINSC_10device_ptrIdEEEEPdjS8_ddNS5_3std3__410__identityEEEvT0_T1_T2_T3_T4_T6__param_5[1]
)
.maxntid 256
.minnctapersm 1
{
	.reg .pred 	%p<169>;
	.reg .b32 	%r<286>;
	.reg .b64 	%rd<114>;
	.reg .b64 	%fd<309>;
	// demoted variable
	.shared .align 8 .b8 _ZZN3cub18CUB_300001_SM_10006detail6reduce28DeviceReduceSingleTileKernelINS2_10policy_hubIdjN4cuda3__47maximumIdEEE10Policy1000EN6thrust24THRUST_300001_SM_1000_NS6detail15normal_iteratorINSC_10device_ptrIdEEEEPdjS8_ddNS5_3std3__410__identityEEEvT0_T1_T2_T3_T4_T6_E12temp_storage[80];
	ld.param.u64 	%rd9, [_ZN3cub18CUB_300001_SM_10006detail6reduce28DeviceReduceSingleTileKernelINS2_10policy_hubIdjN4cuda3__47maximumIdEEE10Policy1000EN6thrust24THRUST_300001_SM_1000_NS6detail15normal_iteratorINSC_10device_ptrIdEEEEPdjS8_ddNS5_3std3__410__identityEEEvT0_T1_T2_T3_T4_T6__param_0];
	ld.param.u64 	%rd10, [_ZN3cub18CUB_300001_SM_10006detail6reduce28DeviceReduceSingleTileKernelINS2_10policy_hubIdjN4cuda3__47maximumIdEEE10Policy1000EN6thrust24THRUST_300001_SM_1000_NS6detail15normal_iteratorINSC_10device_ptrIdEEEEPdjS8_ddNS5_3std3__410__identityEEEvT0_T1_T2_T3_T4_T6__param_1];
	ld.param.u32 	%r51, [_ZN3cub18CUB_300001_SM_10006detail6reduce28DeviceReduceSingleTileKernelINS2_10policy_hubIdjN4cuda3__47maximumIdEEE10Policy1000EN6thrust24THRUST_300001_SM_1000_NS6detail15normal_iteratorINSC_10device_ptrIdEEEEPdjS8_ddNS5_3std3__410__identityEEEvT0_T1_T2_T3_T4_T6__param_2];
	ld.param.f64 	%fd42, [_ZN3cub18CUB_300001_SM_10006detail6reduce28DeviceReduceSingleTileKernelINS2_10policy_hubIdjN4cuda3__47maximumIdEEE10Policy1000EN6thrust24THRUST_300001_SM_1000_NS6detail15normal_iteratorINSC_10device_ptrIdEEEEPdjS8_ddNS5_3std3__410__identityEEEvT0_T1_T2_T3_T4_T6__param_4];
	cvta.to.global.u64 	%rd1, %rd10;
	setp.ne.s32 	%p1, %r51, 0;
	@%p1 bra 	$L__BB3_3;
	mov.u32 	%r268, %tid.x;
	setp.ne.s32 	%p168, %r268, 0;
	@%p168 bra 	$L__BB3_52;
	st.global.f64 	[%rd1], %fd42;
	bra.uni 	$L__BB3_52;
$L__BB3_3:
	cvta.to.global.u64 	%rd2, %rd9;
	setp.gt.u32 	%p2, %r51, 2047;
	@%p2 bra 	$L__BB3_28;
	mov.u32 	%r1, %tid.x;
	setp.ge.u32 	%p80, %r1, %r51;
	mov.f64 	%fd296, 0d0000000000000000;
	mov.u32 	%r272, %r1;
	@%p80 bra 	$L__BB3_6;
	mul.wide.u32 	%rd83, %r1, 8;
	add.s64 	%rd84, %rd2, %rd83;
	ld.global.f64 	%fd296, [%rd84];
	add.s32 	%r272, %r1, 256;
$L__BB3_6:
	setp.ge.u32 	%p81, %r272, %r51;
	@%p81 bra 	$L__BB3_19;
	not.b32 	%r145, %r272;
	add.s32 	%r146, %r51, %r145;
	shr.u32 	%r147, %r146, 8;
	add.s32 	%r4, %r147, 1;
	and.b32  	%r5, %r4, 15;
	setp.lt.u32 	%p82, %r146, 3840;
	@%p82 bra 	$L__BB3_10;
	and.b32  	%r148, %r4, 33554416;
	neg.s32 	%r270, %r148;
	mul.wide.u32 	%rd85, %r272, 8;
	add.s64 	%rd86, %rd85, %rd2;
	add.s64 	%rd112, %rd86, 16384;
$L__BB3_9:
	.pragma "nounroll";
	ld.global.f64 	%fd157, [%rd112+-16384];
	setp.lt.f64 	%p83, %fd296, %fd157;
	selp.f64 	%fd158, %fd157, %fd296, %p83;
	ld.global.f64 	%fd159, [%rd112+-14336];
	setp.lt.f64 	%p84, %fd158, %fd159;
	selp.f64 	%fd160, %fd159, %fd158, %p84;
	ld.global.f64 	%fd161, [%rd112+-12288];
	setp.lt.f64 	%p85, %fd160, %fd161;
	selp.f64 	%fd162, %fd161, %fd160, %p85;
	ld.global.f64 	%fd163, [%rd112+-10240];
	setp.lt.f64 	%p86, %fd162, %fd163;
	selp.f64 	%fd164, %fd163, %fd162, %p86;
	ld.global.f64 	%fd165, [%rd112+-8192];
	setp.lt.f64 	%p87, %fd164, %fd165;
	selp.f64 	%fd166, %fd165, %fd164, %p87;
	ld.global.f64 	%fd167, [%rd112+-6144];
	setp.lt.f64 	%p88, %fd166, %fd167;
	selp.f64 	%fd168, %fd167, %fd166, %p88;
	ld.global.f64 	%fd169, [%rd112+-4096];
	setp.lt.f64 	%p89, %fd168, %fd169;
	selp.f64 	%fd170, %fd169, %fd168, %p89;
	ld.global.f64 	%fd171, [%rd112+-2048];
	setp.lt.f64 	%p90, %fd170, %fd171;
	selp.f64 	%fd172, %fd171, %fd170, %p90;
	ld.global.f64 	%fd173, [%rd112];
	setp.lt.f64 	%p91, %fd172, %fd173;
	selp.f64 	%fd174, %fd173, %fd172, %p91;
	ld.global.f64 	%fd175, [%rd112+2048];
	setp.lt.f64 	%p92, %fd174, %fd175;
	selp.f64 	%fd176, %fd175, %fd174, %p92;
	ld.global.f64 	%fd177, [%rd112+4096];
	setp.lt.f64 	%p93, %fd176, %fd177;
	selp.f64 	%fd178, %fd177, %fd176, %p93;
	ld.global.f64 	%fd179, [%rd112+6144];
	setp.lt.f64 	%p94, %fd178, %fd179;
	selp.f64 	%fd180, %fd179, %fd178, %p94;
	ld.global.f64 	%fd181, [%rd112+8192];
	setp.lt.f64 	%p95, %fd180, %fd181;
	selp.f64 	%fd182, %fd181, %fd180, %p95;
	ld.global.f64 	%fd183, [%rd112+10240];
	setp.lt.f64 	%p96, %fd182, %fd183;
	selp.f64 	%fd184, %fd183, %fd182, %p96;
	ld.global.f64 	%fd185, [%rd112+12288];
	setp.lt.f64 	%p97, %fd184, %fd185;
	selp.f64 	%fd186, %fd185, %fd184, %p97;
	ld.global.f64 	%fd187, [%rd112+14336];
	setp.lt.f64 	%p98, %fd186, %fd187;
	selp.f64 	%fd296, %fd187, %fd186, %p98;
	add.s32 	%r272, %r272, 4096;
	add.s32 	%r270, %r270, 16;
	add.s64 	%rd112, %rd112, 32768;
	setp.ne.s32 	%p99, %r270, 0;
	@%p99 bra 	$L__BB3_9;
$L__BB3_10:
	setp.eq.s32 	%p100, %r5, 0;
	@%p100 bra 	$L__BB3_19;
	and.b32  	%r12, %r4, 7;
	setp.lt.u32 	%p101, %r5, 8;
	@%p101 bra 	$L__BB3_13;
	mul.wide.u32 	%rd87, %r272, 8;
	add.s64 	%rd88, %rd2, %rd87;
	ld.global.f64 	%fd189, [%rd88];
	setp.lt.f64 	%p102, %fd296, %fd189;
	selp.f64 	%fd190, %fd189, %fd296, %p102;
	ld.global.f64 	%fd191, [%rd88+2048];
	setp.lt.f64 	%p103, %fd190, %fd191;
	selp.f64 	%fd192, %fd191, %fd190, %p103;
	ld.global.f64 	%fd193, [%rd88+4096];
	setp.lt.f64 	%p104, %fd192, %fd193;
	selp.f64 	%fd194, %fd193, %fd192, %p104;
	ld.global.f64 	%fd195, [%rd88+6144];
	setp.lt.f64 	%p105, %fd194, %fd195;
	selp.f64 	%fd196, %fd195, %fd194, %p105;
	ld.global.f64 	%fd197, [%rd88+8192];
	setp.lt.f64 	%p106, %fd196, %fd197;
	selp.f64 	%fd198, %fd197, %fd196, %p106;
	ld.global.f64 	%fd199, [%rd88+10240];
	setp.lt.f64 	%p107, %fd198, %fd199;
	selp.f64 	%fd200, %fd199, %fd198, %p107;
	ld.global.f64 	%fd201, [%rd88+12288];
	setp.lt.f64 	%p108, %fd200, %fd201;
	selp.f64 	%fd202, %fd201, %fd200, %p108;
	ld.global.f64 	%fd203, [%rd88+14336];
	setp.lt.f64 	%p109, %fd202, %fd203;
	selp.f64 	%fd296, %fd203, %fd202, %p109;
	add.s32 	%r272, %r272, 2048;
$L__BB3_13:
	setp.eq.s32 	%p110, %r12, 0;
	@%p110 bra 	$L__BB3_19;
	and.b32  	%r15, %r4, 3;
	setp.lt.u32 	%p111, %r12, 4;
	@%p111 bra 	$L__BB3_16;
	mul.wide.u32 	%rd89, %r272, 8;
	add.s64 	%rd90, %rd2, %rd89;
	ld.global.f64 	%fd205, [%rd90];
	setp.lt.f64 	%p112, %fd296, %fd205;
	selp.f64 	%fd206, %fd205, %fd296, %p112;
	ld.global.f64 	%fd207, [%rd90+2048];
	setp.lt.f64 	%p113, %fd206, %fd207;
	selp.f64 	%fd208, %fd207, %fd206, %p113;
	ld.global.f64 	%fd209, [%rd90+4096];
	setp.lt.f64 	%p114, %fd208, %fd209;
	selp.f64 	%fd210, %fd209, %fd208, %p114;
	ld.global.f64 	%fd211, [%rd90+6144];
	setp.lt.f64 	%p115, %fd210, %fd211;
	selp.f64 	%fd296, %fd211, %fd210, %p115;
	add.s32 	%r272, %r272, 1024;
$L__BB3_16:
	setp.eq.s32 	%p116, %r15, 0;
	@%p116 bra 	$L__BB3_19;
	mul.wide.u32 	%rd91, %r272, 8;
	add.s64 	%rd113, %rd2, %rd91;
	neg.s32 	%r275, %r15;
$L__BB3_18:
	.pragma "nounroll";
	ld.global.f64 	%fd212, [%rd113];
	setp.lt.f64 	%p117, %fd296, %fd212;
	selp.f64 	%fd296, %fd212, %fd296, %p117;
	add.s64 	%rd113, %rd113, 2048;
	add.s32 	%r275, %r275, 1;
	setp.ne.s32 	%p118, %r275, 0;
	@%p118 bra 	$L__BB3_18;
$L__BB3_19:
	setp.lt.u32 	%p119, %r51, 256;
	@%p119 bra 	$L__BB3_24;
	// begin inline asm
	mov.u32 %r212, %laneid;
	// end inline asm
	mov.b64 	%rd102, %fd296;
	mov.b64 	{%r214, %r219}, %rd102;
	mov.b32 	%r220, 1;
	mov.b32 	%r261, 31;
	mov.b32 	%r262, -1;
	// begin inline asm
	shfl.sync.down.b32 %r213, %r214, %r220, %r261, %r262;
	// end inline asm
	// begin inline asm
	shfl.sync.down.b32 %r218, %r219, %r220, %r261, %r262;
	// end inline asm
	mov.b64 	%rd103, {%r213, %r218};
	mov.b64 	%fd260, %rd103;
	setp.gt.s32 	%p147, %r212, 30;
	setp.lt.f64 	%p148, %fd296, %fd260;
	selp.f64 	%fd261, %fd260, %fd296, %p148;
	selp.f64 	%fd262, %fd296, %fd261, %p147;
	mov.b64 	%rd104, %fd262;
	mov.b64 	{%r224, %r229}, %rd104;
	mov.b32 	%r230, 2;
	// begin inline asm
	shfl.sync.down.b32 %r223, %r224, %r230, %r261, %r262;
	// end inline asm
	// begin inline asm
	shfl.sync.down.b32 %r228, %r229, %r230, %r261, %r262;
	// end inline asm
	mov.b64 	%rd105, {%r223, %r228};
	mov.b64 	%fd263, %rd105;
	setp.gt.s32 	%p149, %r212, 29;
	setp.lt.f64 	%p150, %fd262, %fd263;
	selp.f64 	%fd264, %fd263, %fd262, %p150;
	selp.f64 	%fd265, %fd262, %fd264, %p149;
	mov.b64 	%rd106, %fd265;
	mov.b64 	{%r234, %r239}, %rd106;
	mov.b32 	%r240, 4;
	// begin inline asm
	shfl.sync.down.b32 %r233, %r234, %r240, %r261, %r262;
	// end inline asm
	// begin inline asm
	shfl.sync.down.b32 %r238, %r239, %r240, %r261, %r262;
	// end inline asm
	mov.b64 	%rd107, {%r233, %r238};
	mov.b64 	%fd266, %rd107;
	setp.gt.s32 	%p151, %r212, 27;
	setp.lt.f64 	%p152, %fd265, %fd266;
	selp.f64 	%fd267, %fd266, %fd265, %p152;
	selp.f64 	%fd268, %fd265, %fd267, %p151;
	mov.b64 	%rd108, %fd268;
	mov.b64 	{%r244, %r249}, %rd108;
	mov.b32 	%r250, 8;
	// begin inline asm
	shfl.sync.down.b32 %r243, %r244, %r250, %r261, %r262;
	// end inline asm
	// begin inline asm
	shfl.sync.down.b32 %r248, %r249, %r250, %r261, %r262;
	// end inline asm
	mov.b64 	%rd109, {%r243, %r248};
	mov.b64 	%fd269, %rd109;
	setp.gt.s32 	%p153, %r212, 23;
	setp.lt.f64 	%p154, %fd268, %fd269;
	selp.f64 	%fd270, %fd269, %fd268, %p154;
	selp.f64 	%fd271, %fd268, %fd270, %p153;
	mov.b64 	%rd110, %fd271;
	mov.b64 	{%r254, %r259}, %rd110;
	mov.b32 	%r260, 16;
	// begin inline asm
	shfl.sync.down.b32 %r253, %r254, %r260, %r261, %r262;
	// end inline asm
	// begin inline asm
	shfl.sync.down.b32 %r258, %r259, %r260, %r261, %r262;
	// end inline asm
	mov.b64 	%rd111, {%r253, %r258};
	mov.b64 	%fd272, %rd111;
	setp.gt.s32 	%p155, %r212, 15;
	setp.lt.f64 	%p156, %fd271, %fd272;
	selp.f64 	%fd16, %fd272, %fd271, %p156;
	selp.f64 	%fd308, %fd271, %fd16, %p155;
	setp.ne.s32 	%p157, %r212, 0;
	@%p157 bra 	$L__BB3_22;
	shr.u32 	%r263, %r1, 2;
	and.b32  	%r264, %r263, 248;
	mov.u32 	%r265, _ZZN3cub18CUB_300001_SM_10006detail6reduce28DeviceReduceSingleTileKernelINS2_10policy_hubIdjN4cuda3__47maximumIdEEE10Policy1000EN6thrust24THRUST_300001_SM_1000_NS6detail15normal_iteratorINSC_10device_ptrIdEEEEPdjS8_ddNS5_3std3__410__identityEEEvT0_T1_T2_T3_T4_T6_E12temp_storage;
	add.s32 	%r266, %r265, %r264;
	st.shared.f64 	[%r266+8], %fd16;
$L__BB3_22:
	bar.sync 	0;
	setp.ne.s32 	%p158, %r1, 0;
	@%p158 bra 	$L__BB3_50;
	ld.shared.f64 	%fd273, [_ZZN3cub18CUB_300001_SM_10006detail6reduce28DeviceReduceSingleTileKernelINS2_10policy_hubIdjN4cuda3__47maximumIdEEE10Policy1000EN6thrust24THRUST_300001_SM_1000_NS6detail15normal_iteratorINSC_10device_ptrIdEEEEPdjS8_ddNS5_3std3__410__identityEEEvT0_T1_T2_T3_T4_T6_E12temp_storage+16];
	setp.lt.f64 	%p159, %fd308, %fd273;
	selp.f64 	%fd274, %fd273, %fd308, %p159;
	ld.shared.f64 	%fd275, [_ZZN3cub18CUB_300001_SM_10006detail6reduce28DeviceReduceSingleTileKernelINS2_10policy_hubIdjN4cuda3__47maximumIdEEE10Policy1000EN6thrust24THRUST_300001_SM_1000_NS6detail15normal_iteratorINSC_10device_ptrIdEEEEPdjS8_ddNS5_3std3__410__identityEEEvT0_T1_T2_T3_T4_T6_E12temp_storage+24];
	setp.lt.f64 	%p160, %fd274, %fd275;
	selp.f64 	%fd276, %fd275, %fd274, %p160;
	ld.shared.f64 	%fd277, [_ZZN3cub18CUB_300001_SM_10006detail6reduce28DeviceReduceSingleTileKernelINS2_10policy_hubIdjN4cuda3__47maximumIdEEE10Policy1000EN6thrust24THRUST_300001_SM_1000_NS6detail15normal_iteratorINSC_10device_ptrIdEEEEPdjS8_ddNS5_3std3__410__identityEEEvT0_T1_T2_T3_T4_T6_E12temp_storage+32];
	setp.lt.f64 	%p161, %fd276, %fd277;
	selp.f64 	%fd278, %fd277, %fd276, %p161;
	ld.shared.f64 	%fd279, [_ZZN3cub18CUB_300001_SM_10006detail6reduce28DeviceReduceSingleTileKernelINS2_10policy_hubIdjN4cuda3__47maximumIdEEE10Policy1000EN6thrust24THRUST_300001_SM_1000_NS6detail15normal_iteratorINSC_10device_ptrIdEEEEPdjS8_ddNS5_3std3__410__identityEEEvT0_T1_T2_T3_T4_T6_E12temp_storage+40];
	setp.lt.f64 	%p162, %fd278, %fd279;
	selp.f64 	%fd280, %fd279, %fd278, %p162;
	ld.shared.f64 	%fd281, [_ZZN3cub18CUB_300001_SM_10006detail6reduce28DeviceReduceSingleTileKernelINS2_10policy_hubIdjN4cuda3__47maximumIdEEE10Policy1000EN6thrust24THRUST_300001_SM_1000_NS6detail15normal_iteratorINSC_10device_ptrIdEEEEPdjS8_ddNS5_3std3__410__identityEEEvT0_T1_T2_T3_T4_T6_E12temp_storage+48];
	setp.lt.f64 	%p163, %fd280, %fd281;
	selp.f64 	%fd282, %fd281, %fd280, %p163;
	ld.shared.f64 	%fd283, [_ZZN3cub18CUB_300001_SM_10006detail6reduce28DeviceReduceSingleTileKernelINS2_10policy_hubIdjN4cuda3__47maximumIdEEE10Policy1000EN6thrust24THRUST_300001_SM_1000_NS6detail15normal_iteratorINSC_10device_ptrIdEEEEPdjS8_ddNS5_3std3__410__identityEEEvT0_T1_T2_T3_T4_T6_E12temp_storage+56];
	setp.lt.f64 	%p164, %fd282, %fd283;
	selp.f64 	%fd284, %fd283, %fd282, %p164;
	ld.shared.f64 	%fd285, [_ZZN3cub18CUB_300001_SM_10006detail6reduce28DeviceReduceSingleTileKernelINS2_10policy_hubIdjN4cuda3__47maximumIdEEE10Policy1000EN6thrust24THRUST_300001_SM_1000_NS6detail15normal_iteratorINSC_10device_ptrIdEEEEPdjS8_ddNS5_3std3__410__identityEEEvT0_T1_T2_T3_T4_T6_E12temp_storage+64];
	setp.lt.f64 	%p165, %fd284, %fd285;
	selp.f64 	%fd308, %fd285, %fd284, %p165;
	bra.uni 	$L__BB3_50;
$L__BB3_24:
	// begin inline asm
	mov.u32 %r149, %laneid;
	// end inline asm
	and.b32  	%r200, %r1, 992;
	add.s32 	%r201, %r200, 32;
	setp.gt.u32 	%p120, %r201, %r51;
	not.b32 	%r202, %r200;
	add.s32 	%r203, %r51, %r202;
	selp.b32 	%r198, %r203, 31, %p120;
	mov.b64 	%rd92, %fd296;
	mov.b64 	{%r151, %r156}, %rd92;
	mov.b32 	%r157, 1;
	mov.b32 	%r199, -1;
	// begin inline asm
	shfl.sync.down.b32 %r150, %r151, %r157, %r198, %r199;
	// end inline asm
	// begin inline asm
	shfl.sync.down.b32 %r155, %r156, %r157, %r198, %r199;
	// end inline asm
	mov.b64 	%rd93, {%r150, %r155};
	mov.b64 	%fd213, %rd93;
	setp.lt.s32 	%p121, %r149, %r198;
	setp.lt.f64 	%p122, %fd296, %fd213;
	selp.f64 	%fd214, %fd213, %fd296, %p122;
	selp.f64 	%fd215, %fd214, %fd296, %p121;
	mov.b64 	%rd94, %fd215;
	mov.b64 	{%r161, %r166}, %rd94;
	mov.b32 	%r167, 2;
	// begin inline asm
	shfl.sync.down.b32 %r160, %r161, %r167, %r198, %r199;
	// end inline asm
	// begin inline asm
	shfl.sync.down.b32 %r165, %r166, %r167, %r198, %r199;
	// end inline asm
	mov.b64 	%rd95, {%r160, %r165};
	mov.b64 	%fd216, %rd95;
	add.s32 	%r204, %r149, 2;
	setp.gt.s32 	%p123, %r204, %r198;
	setp.lt.f64 	%p124, %fd215, %fd216;
	selp.f64 	%fd217, %fd216, %fd215, %p124;
	selp.f64 	%fd218, %fd215, %fd217, %p123;
	mov.b64 	%rd96, %fd218;
	mov.b64 	{%r171, %r176}, %rd96;
	mov.b32 	%r177, 4;
	// begin inline asm
	shfl.sync.down.b32 %r170, %r171, %r177, %r198, %r199;
	// end inline asm
	// begin inline asm
	shfl.sync.down.b32 %r175, %r176, %r177, %r198, %r199;
	// end inline asm
	mov.b64 	%rd97, {%r170, %r175};
	mov.b64 	%fd219, %rd97;
	add.s32 	%r205, %r149, 4;
	setp.gt.s32 	%p125, %r205, %r198;
	setp.lt.f64 	%p126, %fd218, %fd219;
	selp.f64 	%fd220, %fd219, %fd218, %p126;
	selp.f64 	%fd221, %fd218, %fd220, %p125;
	mov.b64 	%rd98, %fd221;
	mov.b64 	{%r181, %r186}, %rd98;
	mov.b32 	%r187, 8;
	// begin inline asm
	shfl.sync.down.b32 %r180, %r181, %r187, %r198, %r199;
	// end inline asm
	// begin inline asm
	shfl.sync.down.b32 %r185, %r186, %r187, %r198, %r199;
	// end inline asm
	mov.b64 	%rd99, {%r180, %r185};
	mov.b64 	%fd222, %rd99;
	add.s32 	%r206, %r149, 8;
	setp.gt.s32 	%p127, %r206, %r198;
	setp.lt.f64 	%p128, %fd221, %fd222;
	selp.f64 	%fd223, %fd222, %fd221, %p128;
	selp.f64 	%fd224, %fd221, %fd223, %p127;
	mov.b64 	%rd100, %fd224;
	mov.b64 	{%r191, %r196}, %rd100;
	mov.b32 	%r197, 16;
	// begin inline asm
	shfl.sync.down.b32 %r190, %r191, %r197, %r198, %r199;
	// end inline asm
	// begin inline asm
	shfl.sync.down.b32 %r195, %r196, %r197, %r198, %r199;
	// end inline asm
	mov.b64 	%rd101, {%r190, %r195};
	mov.b64 	%fd225, %rd101;
	add.s32 	%r207, %r149, 16;
	setp.gt.s32 	%p129, %r207, %r198;
	setp.lt.f64 	%p130, %fd224, %fd225;
	selp.f64 	%fd226, %fd225, %fd224, %p130;
	selp.f64 	%fd308, %fd224, %fd226, %p129;
	setp.ne.s32 	%p131, %r149, 0;
	@%p131 bra 	$L__BB3_26;
	shr.u32 	%r208, %r1, 2;
	and.b32  	%r209, %r208, 248;
	mov.u32 	%r210, _ZZN3cub18CUB_300001_SM_10006detail6reduce28DeviceReduceSingleTileKernelINS2_10policy_hubIdjN4cuda3__47maximumIdEEE10Policy1000EN6thrust24THRUST_300001_SM_1000_NS6detail15normal_iteratorINSC_10device_ptrIdEEEEPdjS8_ddNS5_3std3__410__identityEEEvT0_T1_T2_T3_T4_T6_E12temp_storage;
	add.s32 	%r211, %r210, %r209;
	st.shared.f64 	[%r211+8], %fd308;
$L__BB3_26:
	bar.sync 	0;
	setp.ne.s32 	%p132, %r1, 0;
	@%p132 bra 	$L__BB3_50;
	setp.gt.u32 	%p133, %r51, 32;
	ld.shared.f64 	%fd227, [_ZZN3cub18CUB_300001_SM_10006detail6reduce28DeviceReduceSingleTileKernelINS2_10policy_hubIdjN4cuda3__47maximumIdEEE10Policy1000EN6thrust24THRUST_300001_SM_1000_NS6detail15normal_iteratorINSC_10device_ptrIdEEEEPdjS8_ddNS5_3std3__410__identityEEEvT0_T1_T2_T3_T4_T6_E12temp_storage+16];
	setp.lt.f64 	%p134, %fd308, %fd227;
	selp.f64 	%fd229, %fd227, %fd308, %p134;
	selp.f64 	%fd230, %fd229, %fd308, %p133;
	setp.gt.u32 	%p135, %r51, 64;
	ld.shared.f64 	%fd232, [_ZZN3cub18CUB_300001_SM_10006detail6reduce28DeviceReduceSingleTileKernelINS2_10policy_hubIdjN4cuda3__47maximumIdEEE10Policy1000EN6thrust24THRUST_300001_SM_1000_NS6detail15normal_iteratorINSC_10device_ptrIdEEEEPdjS8_ddNS5_3std3__410__identityEEEvT0_T1_T2_T3_T4_T6_E12temp_storage+24];
	setp.lt.f64 	%p136, %fd230, %fd232;
	selp.f64 	%fd234, %fd232, %fd230, %p136;
	selp.f64 	%fd235, %fd234, %fd230, %p135;
	setp.gt.u32 	%p137, %r51, 96;
	ld.shared.f64 	%fd237, [_ZZN3cub18CUB_300001_SM_10006detail6reduce28DeviceReduceSingleTileKernelINS2_10policy_hubIdjN4cuda3__47maximumIdEEE10Policy1000EN6thrust24THRUST_300001_SM_1000_NS6detail15normal_iteratorINSC_10device_ptrIdEEEEPdjS8_ddNS5_3std3__410__identityEEEvT0_T1_T2_T3_T4_T6_E12temp_storage+32];
	setp.lt.f64 	%p138, %fd235, %fd237;
	selp.f64 	%fd239, %fd237, %fd235, %p138;
	selp.f64 	%fd240, %fd239, %fd235, %p137;
	setp.gt.u32 	%p139, %r51, 128;
	ld.shared.f64 	%fd242, [_ZZN3cub18CUB_300001_SM_10006detail6reduce28DeviceReduceSingleTileKernelINS2_10policy_hubIdjN4cuda3__47maximumIdEEE10Policy1000EN6thrust24THRUST_300001_SM_1000_NS6detail15normal_iteratorINSC_10device_ptrIdEEEEPdjS8_ddNS5_3std3__410__identityEEEvT0_T1_T2_T3_T4_T6_E12temp_storage+40];
	setp.lt.f64 	%p140, %fd240, %fd242;
	selp.f64 	%fd244, %fd242, %fd240, %p140;
	selp.f64 	%fd245, %fd244, %fd240, %p139;
	setp.gt.u32 	%p141, %r51, 160;
	ld.shared.f64 	%fd247, [_ZZN3cub18CUB_300001_SM_10006detail6reduce28DeviceReduceSingleTileKernelINS2_10policy_hubIdjN4cuda3__47maximumIdEEE10Policy1000EN6thrust24THRUST_300001_SM_1000_NS6detail15normal_iteratorINSC_10device_ptrIdEEEEPdjS8_ddNS5_3std3__410__identityEEEvT0_T1_T2_T3_T4_T6_E12temp_storage+48];
	setp.lt.f64 	%p142, %fd245, %fd247;
	selp.f64 	%fd249, %fd247, %fd245, %p142;
	selp.f64 	%fd250, %fd249, %fd245, %p141;
	setp.gt.u32 	%p143, %r51, 192;
	ld.shared.f64 	%fd252, [_ZZN3cub18CUB_300001_SM_10006detail6reduce28DeviceReduceSingleTileKernelINS2_10policy_hubIdjN4cuda3__47maximumIdEEE10Policy1000EN6thrust24THRUST_300001_SM_1000_NS6detail15normal_iteratorINSC_10device_ptrIdEEEEPdjS8_ddNS5_3std3__410__identityEEEvT0_T1_T2_T3_T4_T6_E12temp_storage+56];
	setp.lt.f64 	%p144, %fd250, %fd252;
	selp.f64 	%fd254, %fd252, %fd250, %p144;
	selp.f64 	%fd255, %fd254, %fd250, %p143;
	setp.gt.u32 	%p145, %r51, 224;
	ld.shared.f64 	%fd257, [_ZZN3cub18CUB_300001_SM_10006detail6reduce28DeviceReduceSingleTileKernelINS2_10policy_hubIdjN4cuda3__47maximumIdEEE10Policy1000EN6thrust24THRUST_300001_SM_1000_NS6detail15normal_iteratorINSC_10device_ptrIdEEEEPdjS8_ddNS5_3std3__410__identityEEEvT0_T1_T2_T3_T4_T6_E12temp_storage+64];
	setp.lt.f64 	%p146, %fd255, %fd257;
	selp.f64 	%fd259, %fd257, %fd255, %p146;
	selp.f64 	%fd308, %fd259, %fd255, %p145;
	bra.uni 	$L__BB3_50;
$L__BB3_28:
	mov.u32 	%r21, %tid.x;
	mul.wide.u32 	%rd11, %r21, 8;
	add.s64 	%rd12, %rd2, %rd11;
	ld.global.f64 	%fd43, [%rd12];
	ld.global.f64 	%fd44, [%rd12+2048];
	ld.global.f64 	%fd45, [%rd12+4096];
	ld.global.f64 	%fd46, [%rd12+6144];
	ld.global.f64 	%fd47, [%rd12+8192];
	ld.global.f64 	%fd48, [%rd12+10240];
	ld.global.f64 	%fd49, [%rd12+12288];
	ld.global.f64 	%fd50, [%rd12+14336];
	setp.lt.f64 	%p3, %fd43, %fd44;
	selp.f64 	%fd51, %fd44, %fd43, %p3;
	setp.lt.f64 	%p4, %fd51, %fd45;
	selp.f64 	%fd52, %fd45, %fd51, %p4;
	setp.lt.f64 	%p5, %fd52, %fd46;
	selp.f64 	%fd53, %fd46, %fd52, %p5;
	setp.lt.f64 	%p6, %fd53, %fd47;
	selp.f64 	%fd54, %fd47, %fd53, %p6;
	setp.lt.f64 	%p7, %fd54, %fd48;
	selp.f64 	%fd55, %fd48, %fd54, %p7;
	setp.lt.f64 	%p8, %fd55, %fd49;
	selp.f64 	%fd56, %fd49, %fd55, %p8;
	setp.lt.f64 	%p9, %fd56, %fd50;
	selp.f64 	%fd307, %fd50, %fd56, %p9;
	add.s32 	%r22, %r51, -2048;
	setp.lt.u32 	%p10, %r22, 2048;
	mov.b32 	%r277, 2048;
	@%p10 bra 	$L__BB3_32;
	mov.b32 	%r277, 2048;
$L__BB3_30:
	add.s32 	%r54, %r21, %r277;
	mul.wide.u32 	%rd13, %r54, 8;
	add.s64 	%rd14, %rd2, %rd13;
	ld.global.f64 	%fd57, [%rd14];
	ld.global.f64 	%fd58, [%rd14+2048];
	ld.global.f64 	%fd59, [%rd14+4096];
	ld.global.f64 	%fd60, [%rd14+6144];
	ld.global.f64 	%fd61, [%rd14+8192];
	ld.global.f64 	%fd62, [%rd14+10240];
	ld.global.f64 	%fd63, [%rd14+12288];
	ld.global.f64 	%fd64, [%rd14+14336];
	setp.lt.f64 	%p11, %fd307, %fd57;
	selp.f64 	%fd65, %fd57, %fd307, %p11;
	setp.lt.f64 	%p12, %fd65, %fd58;
	selp.f64 	%fd66, %fd58, %fd65, %p12;
	setp.lt.f64 	%p13, %fd66, %fd59;
	selp.f64 	%fd67, %fd59, %fd66, %p13;
	setp.lt.f64 	%p14, %fd67, %fd60;
	selp.f64 	%fd68, %fd60, %fd67, %p14;
	setp.lt.f64 	%p15, %fd68, %fd61;
	selp.f64 	%fd69, %fd61, %fd68, %p15;
	setp.lt.f64 	%p16, %fd69, %fd62;
	selp.f64 	%fd70, %fd62, %fd69, %p16;
	setp.lt.f64 	%p17, %fd70, %fd63;
	selp.f64 	%fd71, %fd63, %fd70, %p17;
	setp.lt.f64 	%p18, %fd71, %fd64;
	selp.f64 	%fd307, %fd64, %fd71, %p18;
	sub.s32 	%r55, %r51, %r277;
	setp.lt.u32 	%p19, %r55, 2048;
	@%p19 bra 	$L__BB3_46;
	add.s32 	%r277, %r277, 2048;
	setp.le.u32 	%p20, %r277, %r22;
	@%p20 bra 	$L__BB3_30;
$L__BB3_32:
	setp.le.u32 	%p21, %r51, %r277;
	sub.s32 	%r56, %r51, %r277;
	setp.ge.s32 	%p22, %r21, %r56;
	or.pred  	%p23, %p21, %p22;
	@%p23 bra 	$L__BB3_46;
	not.b32 	%r58, %r21;
	add.s32 	%r59, %r51, %r58;
	sub.s32 	%r60, %r59, %r277;
	shr.u32 	%r61, %r60, 8;
	add.s32 	%r26, %r61, 1;
	and.b32  	%r27, %r26, 15;
	setp.lt.u32 	%p24, %r60, 3840;
	mov.u32 	%r282, %r21;
	@%p24 bra 	$L__BB3_37;
	or.b32  	%r280, %r21, 2048;
	add.s32 	%r279, %r21, %r277;
	and.b32  	%r62, %r26, 33554416;
	neg.s32 	%r278, %r62;
$L__BB3_35:
	.pragma "nounroll";
	mul.wide.u32 	%rd15, %r279, 8;
	add.s64 	%rd16, %rd2, %rd15;
	ld.global.f64 	%fd73, [%rd16];
	setp.lt.f64 	%p25, %fd307, %fd73;
	selp.f64 	%fd74, %fd73, %fd307, %p25;
	add.s32 	%r63, %r279, 256;
	mul.wide.u32 	%rd17, %r63, 8;
	add.s64 	%rd18, %rd2, %rd17;
	ld.global.f64 	%fd75, [%rd18];
	setp.lt.f64 	%p26, %fd74, %fd75;
	selp.f64 	%fd76, %fd75, %fd74, %p26;
	add.s32 	%r64, %r279, 512;
	mul.wide.u32 	%rd19, %r64, 8;
	add.s64 	%rd20, %rd2, %rd19;
	ld.global.f64 	%fd77, [%rd20];
	setp.lt.f64 	%p27, %fd76, %fd77;
	selp.f64 	%fd78, %fd77, %fd76, %p27;
	add.s32 	%r65, %r279, 768;
	mul.wide.u32 	%rd21, %r65, 8;
	add.s64 	%rd22, %rd2, %rd21;
	ld.global.f64 	%fd79, [%rd22];
	setp.lt.f64 	%p28, %fd78, %fd79;
	selp.f64 	%fd80, %fd79, %fd78, %p28;
	add.s32 	%r66, %r279, 1024;
	mul.wide.u32 	%rd23, %r66, 8;
	add.s64 	%rd24, %rd2, %rd23;
	ld.global.f64 	%fd81, [%rd24];
	setp.lt.f64 	%p29, %fd80, %fd81;
	selp.f64 	%fd82, %fd81, %fd80, %p29;
	add.s32 	%r67, %r279, 1280;
	mul.wide.u32 	%rd25, %r67, 8;
	add.s64 	%rd26, %rd2, %rd25;
	ld.global.f64 	%fd83, [%rd26];
	setp.lt.f64 	%p30, %fd82, %fd83;
	selp.f64 	%fd84, %fd83, %fd82, %p30;
	add.s32 	%r68, %r279, 1536;
	mul.wide.u32 	%rd27, %r68, 8;
	add.s64 	%rd28, %rd2, %rd27;
	ld.global.f64 	%fd85, [%rd28];
	setp.lt.f64 	%p31, %fd84, %fd85;
	selp.f64 	%fd86, %fd85, %fd84, %p31;
	add.s32 	%r69, %r279, 1792;
	mul.wide.u32 	%rd29, %r69, 8;
	add.s64 	%rd30, %rd2, %rd29;
	ld.global.f64 	%fd87, [%rd30];
	setp.lt.f64 	%p32, %fd86, %fd87;
	selp.f64 	%fd88, %fd87, %fd86, %p32;
	add.s32 	%r70, %r279, 2048;
	mul.wide.u32 	%rd31, %r70, 8;
	add.s64 	%rd32, %rd2, %rd31;
	ld.global.f64 	%fd89, [%rd32];
	setp.lt.f64 	%p33, %fd88, %fd89;
	selp.f64 	%fd90, %fd89, %fd88, %p33;
	add.s32 	%r71, %r279, 2304;
	mul.wide.u32 	%rd33, %r71, 8;
	add.s64 	%rd34, %rd2, %rd33;
	ld.global.f64 	%fd91, [%rd34];
	setp.lt.f64 	%p34, %fd90, %fd91;
	selp.f64 	%fd92, %fd91, %fd90, %p34;
	add.s32 	%r72, %r279, 2560;
	mul.wide.u32 	%rd35, %r72, 8;
	add.s64 	%rd36, %rd2, %rd35;
	ld.global.f64 	%fd93, [%rd36];
	setp.lt.f64 	%p35, %fd92, %fd93;
	selp.f64 	%fd94, %fd93, %fd92, %p35;
	add.s32 	%r73, %r279, 2816;
	mul.wide.u32 	%rd37, %r73, 8;
	add.s64 	%rd38, %rd2, %rd37;
	ld.global.f64 	%fd95, [%rd38];
	setp.lt.f64 	%p36, %fd94, %fd95;
	selp.f64 	%fd96, %fd95, %fd94, %p36;
	add.s32 	%r74, %r279, 3072;
	mul.wide.u32 	%rd39, %r74, 8;
	add.s64 	%rd40, %rd2, %rd39;
	ld.global.f64 	%fd97, [%rd40];
	setp.lt.f64 	%p37, %fd96, %fd97;
	selp.f64 	%fd98, %fd97, %fd96, %p37;
	add.s32 	%r75, %r279, 3328;
	mul.wide.u32 	%rd41, %r75, 8;
	add.s64 	%rd42, %rd2, %rd41;
	ld.global.f64 	%fd99, [%rd42];
	setp.lt.f64 	%p38, %fd98, %fd99;
	selp.f64 	%fd100, %fd99, %fd98, %p38;
	add.s32 	%r76, %r279, 3584;
	mul.wide.u32 	%rd43, %r76, 8;
	add.s64 	%rd44, %rd2, %rd43;
	ld.global.f64 	%fd101, [%rd44];
	setp.lt.f64 	%p39, %fd100, %fd101;
	selp.f64 	%fd102, %fd101, %fd100, %p39;
	add.s32 	%r77, %r279, 3840;
	mul.wide.u32 	%rd45, %r77, 8;
	add.s64 	%rd46, %rd2, %rd45;
	ld.global.f64 	%fd103, [%rd46];
	setp.lt.f64 	%p40, %fd102, %fd103;
	selp.f64 	%fd307, %fd103, %fd102, %p40;
	add.s32 	%r280, %r280, 4096;
	add.s32 	%r279, %r279, 4096;
	add.s32 	%r278, %r278, 16;
	setp.ne.s32 	%p41, %r278, 0;
	@%p41 bra 	$L__BB3_35;
	add.s32 	%r282, %r280, -2048;
$L__BB3_37:
	setp.eq.s32 	%p42, %r27, 0;
	@%p42 bra 	$L__BB3_46;
	and.b32  	%r39, %r26, 7;
	setp.lt.u32 	%p43, %r27, 8;
	@%p43 bra 	$L__BB3_40;
	add.s32 	%r78, %r282, %r277;
	mul.wide.u32 	%rd47, %r78, 8;
	add.s64 	%rd48, %rd2, %rd47;
	ld.global.f64 	%fd105, [%rd48];
	setp.lt.f64 	%p44, %fd307, %fd105;
	selp.f64 	%fd106, %fd105, %fd307, %p44;
	add.s32 	%r79, %r78, 256;
	mul.wide.u32 	%rd49, %r79, 8;
	add.s64 	%rd50, %rd2, %rd49;
	ld.global.f64 	%fd107, [%rd50];
	setp.lt.f64 	%p45, %fd106, %fd107;
	selp.f64 	%fd108, %fd107, %fd106, %p45;
	add.s32 	%r80, %r78, 512;
	mul.wide.u32 	%rd51, %r80, 8;
	add.s64 	%rd52, %rd2, %rd51;
	ld.global.f64 	%fd109, [%rd52];
	setp.lt.f64 	%p46, %fd108, %fd109;
	selp.f64 	%fd110, %fd109, %fd108, %p46;
	add.s32 	%r81, %r78, 768;
	mul.wide.u32 	%rd53, %r81, 8;
	add.s64 	%rd54, %rd2, %rd53;
	ld.global.f64 	%fd111, [%rd54];
	setp.lt.f64 	%p47, %fd110, %fd111;
	selp.f64 	%fd112, %fd111, %fd110, %p47;
	add.s32 	%r82, %r78, 1024;
	mul.wide.u32 	%rd55, %r82, 8;
	add.s64 	%rd56, %rd2, %rd55;
	ld.global.f64 	%fd113, [%rd56];
	setp.lt.f64 	%p48, %fd112, %fd113;
	selp.f64 	%fd114, %fd113, %fd112, %p48;
	add.s32 	%r83, %r78, 1280;
	mul.wide.u32 	%rd57, %r83, 8;
	add.s64 	%rd58, %rd2, %rd57;
	ld.global.f64 	%fd115, [%rd58];
	setp.lt.f64 	%p49, %fd114, %fd115;
	selp.f64 	%fd116, %fd115, %fd114, %p49;
	add.s32 	%r84, %r78, 1536;
	mul.wide.u32 	%rd59, %r84, 8;
	add.s64 	%rd60, %rd2, %rd59;
	ld.global.f64 	%fd117, [%rd60];
	setp.lt.f64 	%p50, %fd116, %fd117;
	selp.f64 	%fd118, %fd117, %fd116, %p50;
	add.s32 	%r85, %r78, 1792;
	mul.wide.u32 	%rd61, %r85, 8;
	add.s64 	%rd62, %rd2, %rd61;
	ld.global.f64 	%fd119, [%rd62];
	setp.lt.f64 	%p51, %fd118, %fd119;
	selp.f64 	%fd307, %fd119, %fd118, %p51;
	add.s32 	%r282, %r282, 2048;
$L__BB3_40:
	setp.eq.s32 	%p52, %r39, 0;
	@%p52 bra 	$L__BB3_46;
	and.b32  	%r42, %r26, 3;
	setp.lt.u32 	%p53, %r39, 4;
	@%p53 bra 	$L__BB3_43;
	add.s32 	%r86, %r282, %r277;
	mul.wide.u32 	%rd63, %r86, 8;
	add.s64 	%rd64, %rd2, %rd63;
	ld.global.f64 	%fd121, [%rd64];
	setp.lt.f64 	%p54, %fd307, %fd121;
	selp.f64 	%fd122, %fd121, %fd307, %p54;
	add.s32 	%r87, %r86, 256;
	mul.wide.u32 	%rd65, %r87, 8;
	add.s64 	%rd66, %rd2, %rd65;
	ld.global.f64 	%fd123, [%rd66];
	setp.lt.f64 	%p55, %fd122, %fd123;
	selp.f64 	%fd124, %fd123, %fd122, %p55;
	add.s32 	%r88, %r86, 512;
	mul.wide.u32 	%rd67, %r88, 8;
	add.s64 	%rd68, %rd2, %rd67;
	ld.global.f64 	%fd125, [%rd68];
	setp.lt.f64 	%p56, %fd124, %fd125;
	selp.f64 	%fd126, %fd125, %fd124, %p56;
	add.s32 	%r89, %r86, 768;
	mul.wide.u32 	%rd69, %r89, 8;
	add.s64 	%rd70, %rd2, %rd69;
	ld.global.f64 	%fd127, [%rd70];
	setp.lt.f64 	%p57, %fd126, %fd127;
	selp.f64 	%fd307, %fd127, %fd126, %p57;
	add.s32 	%r282, %r282, 1024;
$L__BB3_43:
	setp.eq.s32 	%p58, %r42, 0;
	@%p58 bra 	$L__BB3_46;
	add.s32 	%r285, %r282, %r277;
	neg.s32 	%r284, %r42;
$L__BB3_45:
	.pragma "nounroll";
	mul.wide.u32 	%rd71, %r285, 8;
	add.s64 	%rd72, %rd2, %rd71;
	ld.global.f64 	%fd128, [%rd72];
	setp.lt.f64 	%p59, %fd307, %fd128;
	selp.f64 	%fd307, %fd128, %fd307, %p59;
	add.s32 	%r285, %r285, 256;
	add.s32 	%r284, %r284, 1;
	setp.ne.s32 	%p60, %r284, 0;
	@%p60 bra 	$L__BB3_45;
$L__BB3_46:
	// begin inline asm
	mov.u32 %r90, %laneid;
	// end inline asm
	mov.b64 	%rd73, %fd307;
	mov.b64 	{%r92, %r97}, %rd73;
	mov.b32 	%r98, 1;
	mov.b32 	%r139, 31;
	mov.b32 	%r140, -1;
	// begin inline asm
	shfl.sync.down.b32 %r91, %r92, %r98, %r139, %r140;
	// end inline asm
	// begin inline asm
	shfl.sync.down.b32 %r96, %r97, %r98, %r139, %r140;
	// end inline asm
	mov.b64 	%rd74, {%r91, %r96};
	mov.b64 	%fd129, %rd74;
	setp.gt.s32 	%p61, %r90, 30;
	setp.lt.f64 	%p62, %fd307, %fd129;
	selp.f64 	%fd130, %fd129, %fd307, %p62;
	selp.f64 	%fd131, %fd307, %fd130, %p61;
	mov.b64 	%rd75, %fd131;
	mov.b64 	{%r102, %r107}, %rd75;
	mov.b32 	%r108, 2;
	// begin inline asm
	shfl.sync.down.b32 %r101, %r102, %r108, %r139, %r140;
	// end inline asm
	// begin inline asm
	shfl.sync.down.b32 %r106, %r107, %r108, %r139, %r140;
	// end inline asm
	mov.b64 	%rd76, {%r101, %r106};
	mov.b64 	%fd132, %rd76;
	setp.gt.s32 	%p63, %r90, 29;
	setp.lt.f64 	%p64, %fd131, %fd132;
	selp.f64 	%fd133, %fd132, %fd131, %p64;
	selp.f64 	%fd134, %fd131, %fd133, %p63;
	mov.b64 	%rd77, %fd134;
	mov.b64 	{%r112, %r117}, %rd77;
	mov.b32 	%r118, 4;
	// begin inline asm
	shfl.sync.down.b32 %r111, %r112, %r118, %r139, %r140;
	// end inline asm
	// begin inline asm
	shfl.sync.down.b32 %r116, %r117, %r118, %r139, %r140;
	// end inline asm
	mov.b64 	%rd78, {%r111, %r116};
	mov.b64 	%fd135, %rd78;
	setp.gt.s32 	%p65, %r90, 27;
	setp.lt.f64 	%p66, %fd134, %fd135;
	selp.f64 	%fd136, %fd135, %fd134, %p66;
	selp.f64 	%fd137, %fd134, %fd136, %p65;
	mov.b64 	%rd79, %fd137;
	mov.b64 	{%r122, %r127}, %rd79;
	mov.b32 	%r128, 8;
	// begin inline asm
	shfl.sync.down.b32 %r121, %r122, %r128, %r139, %r140;
	// end inline asm
	// begin inline asm
	shfl.sync.down.b32 %r126, %r127, %r128, %r139, %r140;
	// end inline asm
	mov.b64 	%rd80, {%r121, %r126};
	mov.b64 	%fd138, %rd80;
	setp.gt.s32 	%p67, %r90, 23;
	setp.lt.f64 	%p68, %fd137, %fd138;
	selp.f64 	%fd139, %fd138, %fd137, %p68;
	selp.f64 	%fd140, %fd137, %fd139, %p67;
	mov.b64 	%rd81, %fd140;
	mov.b64 	{%r132, %r137}, %rd81;
	mov.b32 	%r138, 16;
	// begin inline asm
	shfl.sync.down.b32 %r131, %r132, %r138, %r139, %r140;
	// end inline asm
	// begin inline asm
	shfl.sync.down.b32 %r136, %r137, %r138, %r139, %r140;
	// end inline asm
	mov.b64 	%rd82, {%r131, %r136};
	mov.b64 	%fd141, %rd82;
	setp.gt.s32 	%p69, %r90, 15;
	setp.lt.f64 	%p70, %fd140, %fd141;
	selp.f64 	%fd38, %fd141, %fd140, %p70;
	selp.f64 	%fd308, %fd140, %fd38, %p69;
	setp.ne.s32 	%p71, %r90, 0;
	@%p71 bra 	$L__BB3_48;
	shr.u32 	%r141, %r21, 2;
	and.b32  	%r142, %r141, 248;
	mov.u32 	%r143, _ZZN3cub18CUB_300001_SM_10006detail6reduce28DeviceReduceSingleTileKernelINS2_10policy_hubIdjN4cuda3__47maximumIdEEE10Policy1000EN6thrust24THRUST_300001_SM_1000_NS6detail15normal_iteratorINSC_10device_ptrIdEEEEPdjS8_ddNS5_3std3__410__identityEEEvT0_T1_T2_T3_T4_T6_E12temp_storage;
	add.s32 	%r144, %r143, %r142;
	st.shared.f64 	[%r144+8], %fd38;
$L__BB3_48:
	bar.sync 	0;
	setp.ne.s32 	%p72, %r21, 0;
	@%p72 bra 	$L__BB3_50;
	ld.shared.f64 	%fd142, [_ZZN3cub18CUB_300001_SM_10006detail6reduce28DeviceReduceSingleTileKernelINS2_10policy_hubIdjN4cuda3__47maximumIdEEE10Policy1000EN6thrust24THRUST_300001_SM_1000_NS6detail15normal_iteratorINSC_10device_ptrIdEEEEPdjS8_ddNS5_3std3__410__identityEEEvT0_T1_T2_T3_T4_T6_E12temp_storage+16];
	setp.lt.f64 	%p73, %fd308, %fd142;
	selp.f64 	%fd143, %fd142, %fd308, %p73;
	ld.shared.f64 	%fd144, [_ZZN3cub18CUB_300001_SM_10006detail6reduce28DeviceReduceSingleTileKernelINS2_10policy_hubIdjN4cuda3__47maximumIdEEE10Policy1000EN6thrust24THRUST_300001_SM_1000_NS6detail15normal_iteratorINSC_10device_ptrIdEEEEPdjS8_ddNS5_3std3__410__identityEEEvT0_T1_T2_T3_T4_T6_E12temp_storage+24];
	setp.lt.f64 	%p74, %fd143, %fd144;
	selp.f64 	%fd145, %fd144, %fd143, %p74;
	ld.shared.f64 	%fd146, [_ZZN3cub18CUB_300001_SM_10006detail6reduce28DeviceReduceSingleTileKernelINS2_10policy_hubIdjN4cuda3__47maximumIdEEE10Policy1000EN6thrust24THRUST_300001_SM_1000_NS6detail15normal_iteratorINSC_10device_ptrIdEEEEPdjS8_ddNS5_3std3__410__identityEEEvT0_T1_T2_T3_T4_T6_E12temp_storage+32];
	setp.lt.f64 	%p75, %fd145, %fd146;
	selp.f64 	%fd147, %fd146, %fd145, %p75;
	ld.shared.f64 	%fd148, [_ZZN3cub18CUB_300001_SM_10006detail6reduce28DeviceReduceSingleTileKernelINS2_10policy_hubIdjN4cuda3__47maximumIdEEE10Policy1000EN6thrust24THRUST_300001_SM_1000_NS6detail15normal_iteratorINSC_10device_ptrIdEEEEPdjS8_ddNS5_3std3__410__identityEEEvT0_T1_T2_T3_T4_T6_E12temp_storage+40];
	setp.lt.f64 	%p76, %fd147, %fd148;
	selp.f64 	%fd149, %fd148, %fd147, %p76;
	ld.shared.f64 	%fd150, [_ZZN3cub18CUB_300001_SM_10006detail6reduce28DeviceReduceSingleTileKernelINS2_10policy_hubIdjN4cuda3__47maximumIdEEE10Policy1000EN6thrust24THRUST_300001_SM_1000_NS6detail15normal_iteratorINSC_10device_ptrIdEEEEPdjS8_ddNS5_3std3__410__identityEEEvT0_T1_T2_T3_T4_T6_E12temp_storage+48];
	setp.lt.f64 	%p77, %fd149, %fd150;
	selp.f64 	%fd151, %fd150, %fd149, %p77;
	ld.shared.f64 	%fd152, [_ZZN3cub18CUB_300001_SM_10006detail6reduce28DeviceReduceSingleTileKernelINS2_10policy_hubIdjN4cuda3__47maximumIdEEE10Policy1000EN6thrust24THRUST_300001_SM_1000_NS6detail15normal_iteratorINSC_10device_ptrIdEEEEPdjS8_ddNS5_3std3__410__identityEEEvT0_T1_T2_T3_T4_T6_E12temp_storage+56];
	setp.lt.f64 	%p78, %fd151, %fd152;
	selp.f64 	%fd153, %fd152, %fd151, %p78;
	ld.shared.f64 	%fd154, [_ZZN3cub18CUB_300001_SM_10006detail6reduce28DeviceReduceSingleTileKernelINS2_10policy_hubIdjN4cuda3__47maximumIdEEE10Policy1000EN6thrust24THRUST_300001_SM_1000_NS6detail15normal_iteratorINSC_10device_ptrIdEEEEPdjS8_ddNS5_3std3__410__identityEEEvT0_T1_T2_T3_T4_T6_E12temp_storage+64];
	setp.lt.f64 	%p79, %fd153, %fd154;
	selp.f64 	%fd308, %fd154, %fd153, %p79;
$L__BB3_50:
	mov.u32 	%r267, %tid.x;
	setp.ne.s32 	%p166, %r267, 0;
	@%p166 bra 	$L__BB3_52;
	setp.lt.f64 	%p167, %fd42, %fd308;
	selp.f64 	%fd286, %fd308, %fd42, %p167;
	st.global.f64 	[%rd1], %fd286;
$L__BB3_52:
	ret;

}
	// .globl	_ZN3cub18CUB_300001_SM_10006detail6reduce18DeviceReduceKernelINS2_10policy_hubIdjN4cuda3__47maximumIdEEE10Policy1000EN6thrust24THRUST_300001_SM_1000_NS6detail15normal_iteratorINSC_10device_ptrIdEEEEjS8_dNS5_3std3__410__identityEEEvT0_PT3_T1_NS0_13GridEvenShareISO_EET2_T4_
.visible .entry _ZN3cub18CUB_300001_SM_10006detail6reduce18DeviceReduceKernelINS2_10policy_hubIdjN4cuda3__47maximumIdEEE10Policy1000EN6thrust24THRUST_300001_SM_1000_NS6detail15normal_iteratorINSC_10device_ptrIdEEEEjS8_dNS5_3std3__410__identityEEEvT0_PT3_T1_NS0_13GridEvenShareISO_EET2_T4_(
	.param .align 8 .b8 _ZN3cub18CUB_300001_SM_10006detail6reduce18DeviceReduceKernelINS2_10policy_hubIdjN4cuda3__47maximumIdEEE10Policy1000EN6thrust24THRUST_300001_SM_1000_NS6detail15normal_iteratorINSC_10device_ptrIdEEEEjS8_dNS5_3std3__410__identityEEEvT0_PT3_T1_NS0_13GridEvenShareISO_EET2_T4__param_0[8],
	.param .u64 .ptr .align 1 _ZN3cub18CUB_300001_SM_10006detail6reduce18DeviceReduceKernelINS2_10policy_hubIdjN4cuda3__47maximumIdEEE10Policy1000EN6thrust24THRUST_300001_SM_1000_NS6detail15normal_iteratorINSC_10device_ptrIdEEEEjS8_dNS5_3std3__410__identityEEEvT0_PT3_T1_NS0_13GridEvenShareISO_EET2_T4__param_1,
	.param .u32 _ZN3cub18CUB_300001_SM_10006detail6reduce18DeviceReduceKernelINS2_10policy_hubIdjN4cuda3__47maximumIdEEE10Policy1000EN6thrust24THRUST_300001_SM_1000_NS6detail15normal_iteratorINSC_10device_ptrIdEEEEjS8_dNS5_3std3__410__identityEEEvT0_PT3_T1_NS0_13GridEvenShareISO_EET2_T4__param_2,
	.param .align 4 .b8 _ZN3cub18CUB_300001_SM_10006detail6reduce18DeviceReduceKernelINS2_10policy_hubIdjN4cuda3__47maximumIdEEE10Policy1000EN6thrust24THRUST_300001_SM_1000_NS6detail15normal_iteratorINSC_10device_ptrIdEEEEjS8_dNS5_3std3__410__identityEEEvT0_PT3_T1_NS0_13GridEvenShareISO_EET2_T4__param_3[40],
	.param .align 1 .b8 _ZN3cub18CUB_300001_SM_10006detail6reduce18DeviceReduceKernelINS2_10policy_hubIdjN4cuda3__47maximumIdEEE10Policy1000EN6thrust24THRUST_300001_SM_1000_NS6detail15normal_iteratorINSC_10device_ptrIdEEEEjS8_dNS5_3std3__410__identityEEEvT0_PT3_T1_NS0_13GridEvenShareISO_EET2_T4__param_4[1],
	.param .align 1 .b8 _ZN3cub18CUB_300001_SM_10006detail6reduce18DeviceReduceKernelINS2_10policy_hubIdjN4cuda3__47maximumIdEEE10Policy1000EN6thrust24THRUST_300001_SM_1000_NS6detail15normal_iteratorINSC_10device_ptrIdEEEEjS8_dNS5_3std3__410__identityEEEvT0_PT3_T1_NS0_13GridEvenShareISO_EET2_T4__param_5[1]
)
.maxntid 256
{
	.reg .pred 	%p<166>;
	.reg .b16 	%rs<4>;
	.reg .b32 	%r<354>;
	.reg .b64 	%rd<160>;
	.reg .b64 	%fd<305>;
	// demoted variable
	.shared .align 8 .b8 _ZZN3cub18CUB_300001_SM_10006detail6reduce18DeviceReduceKernelINS2_10policy_hubIdjN4cuda3__47maximumIdEEE10Policy1000EN6thrust24THRUST_300001_SM_1000_NS6detail15normal_iteratorINSC_10device_ptrIdEEEEjS8_dNS5_3std3__410__identityEEEvT0_PT3_T1_NS0_13GridEvenShareISO_EET2_T4_E12temp_storage[80];
	ld.param.u32 	%r1, [_ZN3cub18CUB_300001_SM_10006detail6reduce18DeviceReduceKernelINS2_10policy_hubIdjN4cuda3__47maximumIdEEE10Policy1000EN6thrust24THRUST_300001_SM_1000_NS6detail15normal_iteratorINSC_10device_ptrIdEEEEjS8_dNS5_3std3__410__identityEEEvT0_PT3_T1_NS0_13GridEvenShareISO_EET2_T4__param_3+20];
	ld.param.u32 	%r2, [_ZN3cub18CUB_300001_SM_10006detail6reduce18DeviceReduceKernelINS2_10policy_hubIdjN4cuda3__47maximumIdEEE10Policy1000EN6thrust24THRUST_300001_SM_1000_NS6detail15normal_iteratorINSC_10device_ptrIdEEEEjS8_dNS5_3std3__410__identityEEEvT0_PT3_T1_NS0_13GridEvenShareISO_EET2_T4__param_3+24];
	ld.param.u64 	%rd3, [_ZN3cub18CUB_300001_SM_10006detail6reduce18DeviceReduceKernelINS2_10policy_hubIdjN4cuda3__47maximumIdEEE10Policy1000EN6thrust24THRUST_300001_SM_1000_NS6detail15normal_iteratorINSC_10device_ptrIdEEEEjS8_dNS5_3std3__410__identityEEEvT0_PT3_T1_NS0_13GridEvenShareISO_EET2_T4__param_0];
	cvta.to.global.u64 	%rd1, %rd3;
	mov.u32 	%r3, %ctaid.x;
	shl.b32 	%r4, %r2, 11;
	shl.b32 	%r345, %r3, 11;
	sub.s32 	%r6, %r1, %r345;
	setp.gt.u32 	%p1, %r6, 2047;
	@%p1 bra 	$L__BB4_26;
	mov.u32 	%r7, %tid.x;
	setp.ge.u32 	%p79, %r7, %r6;
	mov.f64 	%fd293, 0d0000000000000000;
	mov.u32 	%r336, %r7;
	@%p79 bra 	$L__BB4_3;
	add.s32 	%r180, %r345, %r7;
	mul.wide.u32 	%rd76, %r180, 8;
	add.s64 	%rd77, %rd1, %rd76;
	ld.global.f64 	%fd293, [%rd77];
	add.s32 	%r336, %r7, 256;
$L__BB4_3:
	setp.ge.u32 	%p80, %r336, %r6;
	@%p80 bra 	$L__BB4_17;
	not.b32 	%r181, %r336;
	add.s32 	%r182, %r1, %r181;
	sub.s32 	%r183, %r182, %r345;
	shr.u32 	%r184, %r183, 8;
	add.s32 	%r10, %r184, 1;
	and.b32  	%r11, %r10, 15;
	setp.lt.u32 	%p81, %r183, 3840;
	@%p81 bra 	$L__BB4_8;
	or.b32  	%r335, %r336, 2048;
	add.s32 	%r334, %r336, %r345;
	and.b32  	%r185, %r10, 33554416;
	neg.s32 	%r333, %r185;
$L__BB4_6:
	.pragma "nounroll";
	mul.wide.u32 	%rd78, %r334, 8;
	add.s64 	%rd79, %rd1, %rd78;
	ld.global.f64 	%fd155, [%rd79];
	setp.lt.f64 	%p82, %fd293, %fd155;
	selp.f64 	%fd156, %fd155, %fd293, %p82;
	add.s32 	%r186, %r334, 256;
	mul.wide.u32 	%rd80, %r186, 8;
	add.s64 	%rd81, %rd1, %rd80;
	ld.global.f64 	%fd157, [%rd81];
	setp.lt.f64 	%p83, %fd156, %fd157;
	selp.f64 	%fd158, %fd157, %fd156, %p83;
	add.s32 	%r187, %r334, 512;
	mul.wide.u32 	%rd82, %r187, 8;
	add.s64 	%rd83, %rd1, %rd82;
	ld.global.f64 	%fd159, [%rd83];
	setp.lt.f64 	%p84, %fd158, %fd159;
	selp.f64 	%fd160, %fd159, %fd158, %p84;
	add.s32 	%r188, %r334, 768;
	mul.wide.u32 	%rd84, %r188, 8;
	add.s64 	%rd85, %rd1, %rd84;
	ld.global.f64 	%fd161, [%rd85];
	setp.lt.f64 	%p85, %fd160, %fd161;
	selp.f64 	%fd162, %fd161, %fd160, %p85;
	add.s32 	%r189, %r334, 1024;
	mul.wide.u32 	%rd86, %r189, 8;
	add.s64 	%rd87, %rd1, %rd86;
	ld.global.f64 	%fd163, [%rd87];
	setp.lt.f64 	%p86, %fd162, %fd163;
	selp.f64 	%fd164, %fd163, %fd162, %p86;
	add.s32 	%r190, %r334, 1280;
	mul.wide.u32 	%rd88, %r190, 8;
	add.s64 	%rd89, %rd1, %rd88;
	ld.global.f64 	%fd165, [%rd89];
	setp.lt.f64 	%p87, %fd164, %fd165;
	selp.f64 	%fd166, %fd165, %fd164, %p87;
	add.s32 	%r191, %r334, 1536;
	mul.wide.u32 	%rd90, %r191, 8;
	add.s64 	%rd91, %rd1, %rd90;
	ld.global.f64 	%fd167, [%rd91];
	setp.lt.f64 	%p88, %fd166, %fd167;
	selp.f64 	%fd168, %fd167, %fd166, %p88;
	add.s32 	%r192, %r334, 1792;
	mul.wide.u32 	%rd92, %r192, 8;
	add.s64 	%rd93, %rd1, %rd92;
	ld.global.f64 	%fd169, [%rd93];
	setp.lt.f64 	%p89, %fd168, %fd169;
	selp.f64 	%fd170, %fd169, %fd168, %p89;
	add.s32 	%r193, %r334, 2048;
	mul.wide.u32 	%rd94, %r193, 8;
	add.s64 	%rd95, %rd1, %rd94;
	ld.global.f64 	%fd171, [%rd95];
	setp.lt.f64 	%p90, %fd170, %fd171;
	selp.f64 	%fd172, %fd171, %fd170, %p90;
	add.s32 	%r194, %r334, 2304;
	mul.wide.u32 	%rd96, %r194, 8;
	add.s64 	%rd97, %rd1, %rd96;
	ld.global.f64 	%fd173, [%rd97];
	setp.lt.f64 	%p91, %fd172, %fd173;
	selp.f64 	%fd174, %fd173, %fd172, %p91;
	add.s32 	%r195, %r334, 2560;
	mul.wide.u32 	%rd98, %r195, 8;
	add.s64 	%rd99, %rd1, %rd98;
	ld.global.f64 	%fd175, [%rd99];
	setp.lt.f64 	%p92, %fd174, %fd175;
	selp.f64 	%fd176, %fd175, %fd174, %p92;
	add.s32 	%r196, %r334, 2816;
	mul.wide.u32 	%rd100, %r196, 8;
	add.s64 	%rd101, %rd1, %rd100;
	ld.global.f64 	%fd177, [%rd101];
	setp.lt.f64 	%p93, %fd176, %fd177;
	selp.f64 	%fd178, %fd177, %fd176, %p93;
	add.s32 	%r197, %r334, 3072;
	mul.wide.u32 	%rd102, %r197, 8;
	add.s64 	%rd103, %rd1, %rd102;
	ld.global.f64 	%fd179, [%rd103];
	setp.lt.f64 	%p94, %fd178, %fd179;
	selp.f64 	%fd180, %fd179, %fd178, %p94;
	add.s32 	%r198, %r334, 3328;
	mul.wide.u32 	%rd104, %r198, 8;
	add.s64 	%rd105, %rd1, %rd104;
	ld.global.f64 	%fd181, [%rd105];
	setp.lt.f64 	%p95, %fd180, %fd181;
	selp.f64 	%fd182, %fd181, %fd180, %p95;
	add.s32 	%r199, %r334, 3584;
	mul.wide.u32 	%rd106, %r199, 8;
	add.s64 	%rd107, %rd1, %rd106;
	ld.global.f64 	%fd183, [%rd107];
	setp.lt.f64 	%p96, %fd182, %fd183;
	selp.f64 	%fd184, %fd183, %fd182, %p96;
	add.s32 	%r200, %r334, 3840;
	mul.wide.u32 	%rd108, %r200, 8;
	add.s64 	%rd109, %rd1, %rd108;
	ld.global.f64 	%fd185, [%rd109];
	setp.lt.f64 	%p97, %fd184, %fd185;
	selp.f64 	%fd293, %fd185, %fd184, %p97;
	add.s32 	%r335, %r335, 4096;
	add.s32 	%r334, %r334, 4096;
	add.s32 	%r333, %r333, 16;
	setp.ne.s32 	%p98, %r333, 0;
	@%p98 bra 	$L__BB4_6;
	add.s32 	%r336, %r335, -2048;
$L__BB4_8:
	setp.eq.s32 	%p99, %r11, 0;
	@%p99 bra 	$L__BB4_17;
	and.b32  	%r23, %r10, 7;
	setp.lt.u32 	%p100, %r11, 8;
	@%p100 bra 	$L__BB4_11;
	add.s32 	%r201, %r345, %r336;
	mul.wide.u32 	%rd110, %r201, 8;
	add.s64 	%rd111, %rd1, %rd110;
	ld.global.f64 	%fd187, [%rd111];
	setp.lt.f64 	%p101, %fd293, %fd187;
	selp.f64 	%fd188, %fd187, %fd293, %p101;
	add.s32 	%r202, %r201, 256;
	mul.wide.u32 	%rd112, %r202, 8;
	add.s64 	%rd113, %rd1, %rd112;
	ld.global.f64 	%fd189, [%rd113];
	setp.lt.f64 	%p102, %fd188, %fd189;
	selp.f64 	%fd190, %fd189, %fd188, %p102;
	add.s32 	%r203, %r201, 512;
	mul.wide.u32 	%rd114, %r203, 8;
	add.s64 	%rd115, %rd1, %rd114;
	ld.global.f64 	%fd191, [%rd115];
	setp.lt.f64 	%p103, %fd190, %fd191;
	selp.f64 	%fd192, %fd191, %fd190, %p103;
	add.s32 	%r204, %r201, 768;
	mul.wide.u32 	%rd116, %r204, 8;
	add.s64 	%rd117, %rd1, %rd116;
	ld.global.f64 	%fd193, [%rd117];
	setp.lt.f64 	%p104, %fd192, %fd193;
	selp.f64 	%fd194, %fd193, %fd192, %p104;
	add.s32 	%r205, %r201, 1024;
	mul.wide.u32 	%rd118, %r205, 8;
	add.s64 	%rd119, %rd1, %rd118;
	ld.global.f64 	%fd195, [%rd119];
	setp.lt.f64 	%p105, %fd194, %fd195;
	selp.f64 	%fd196, %fd195, %fd194, %p105;
	add.s32 	%r206, %r201, 1280;
	mul.wide.u32 	%rd120, %r206, 8;
	add.s64 	%rd121, %rd1, %rd120;
	ld.global.f64 	%fd197, [%rd121];
	setp.lt.f64 	%p106, %fd196, %fd197;
	selp.f64 	%fd198, %fd197, %fd196, %p106;
	add.s32 	%r207, %r201, 1536;
	mul.wide.u32 	%rd122, %r207, 8;
	add.s64 	%rd123, %rd1, %rd122;
	ld.global.f64 	%fd199, [%rd123];
	setp.lt.f64 	%p107, %fd198, %fd199;
	selp.f64 	%fd200, %fd199, %fd198, %p107;
	add.s32 	%r208, %r201, 1792;
	mul.wide.u32 	%rd124, %r208, 8;
	add.s64 	%rd125, %rd1, %rd124;
	ld.global.f64 	%fd201, [%rd125];
	setp.lt.f64 	%p108, %fd200, %fd201;
	selp.f64 	%fd293, %fd201, %fd200, %p108;
	add.s32 	%r336, %r336, 2048;
$L__BB4_11:
	setp.eq.s32 	%p109, %r23, 0;
	@%p109 bra 	$L__BB4_17;
	and.b32  	%r26, %r10, 3;
	setp.lt.u32 	%p110, %r23, 4;
	@%p110 bra 	$L__BB4_14;
	add.s32 	%r209, %r345, %r336;
	mul.wide.u32 	%rd126, %r209, 8;
	add.s64 	%rd127, %rd1, %rd126;
	ld.global.f64 	%fd203, [%rd127];
	setp.lt.f64 	%p111, %fd293, %fd203;
	selp.f64 	%fd204, %fd203, %fd293, %p111;
	add.s32 	%r210, %r209, 256;
	mul.wide.u32 	%rd128, %r210, 8;
	add.s64 	%rd129, %rd1, %rd128;
	ld.global.f64 	%fd205, [%rd129];
	setp.lt.f64 	%p112, %fd204, %fd205;
	selp.f64 	%fd206, %fd205, %fd204, %p112;
	add.s32 	%r211, %r209, 512;
	mul.wide.u32 	%rd130, %r211, 8;
	add.s64 	%rd131, %rd1, %rd130;
	ld.global.f64 	%fd207, [%rd131];
	setp.lt.f64 	%p113, %fd206, %fd207;
	selp.f64 	%fd208, %fd207, %fd206, %p113;
	add.s32 	%r212, %r209, 768;
	mul.wide.u32 	%rd132, %r212, 8;
	add.s64 	%rd133, %rd1, %rd132;
	ld.global.f64 	%fd209, [%rd133];
	setp.lt.f64 	%p114, %fd208, %fd209;
	selp.f64 	%fd293, %fd209, %fd208, %p114;
	add.s32 	%r336, %r336, 1024;
$L__BB4_14:
	setp.eq.s32 	%p115, %r26, 0;
	@%p115 bra 	$L__BB4_17;
	add.s32 	%r340, %r336, %r345;
	neg.s32 	%r339, %r26;
$L__BB4_16:
	.pragma "nounroll";
	mul.wide.u32 	%rd134, %r340, 8;
	add.s64 	%rd135, %rd1, %rd134;
	ld.global.f64 	%fd210, [%rd135];
	setp.lt.f64 	%p116, %fd293, %fd210;
	selp.f64 	%fd293, %fd210, %fd293, %p116;
	add.s32 	%r340, %r340, 256;
	add.s32 	%r339, %r339, 1;
	setp.ne.s32 	%p117, %r339, 0;
	@%p117 bra 	$L__BB4_16;
$L__BB4_17:
	setp.lt.u32 	%p118, %r6, 256;
	@%p118 bra 	$L__BB4_22;
	// begin inline asm
	mov.u32 %r276, %laneid;
	// end inline asm
	mov.b64 	%rd146, %fd293;
	mov.b64 	{%r278, %r283}, %rd146;
	mov.b32 	%r284, 1;
	mov.b32 	%r325, 31;
	mov.b32 	%r326, -1;
	// begin inline asm
	shfl.sync.down.b32 %r277, %r278, %r284, %r325, %r326;
	// end inline asm
	// begin inline asm
	shfl.sync.down.b32 %r282, %r283, %r284, %r325, %r326;
	// end inline asm
	mov.b64 	%rd147, {%r277, %r282};
	mov.b64 	%fd258, %rd147;
	setp.gt.s32 	%p146, %r276, 30;
	setp.lt.f64 	%p147, %fd293, %fd258;
	selp.f64 	%fd259, %fd258, %fd293, %p147;
	selp.f64 	%fd260, %fd293, %fd259, %p146;
	mov.b64 	%rd148, %fd260;
	mov.b64 	{%r288, %r293}, %rd148;
	mov.b32 	%r294, 2;
	// begin inline asm
	shfl.sync.down.b32 %r287, %r288, %r294, %r325, %r326;
	// end inline asm
	// begin inline asm
	shfl.sync.down.b32 %r292, %r293, %r294, %r325, %r326;
	// end inline asm
	mov.b64 	%rd149, {%r287, %r292};
	mov.b64 	%fd261, %rd149;
	setp.gt.s32 	%p148, %r276, 29;
	setp.lt.f64 	%p149, %fd260, %fd261;
	selp.f64 	%fd262, %fd261, %fd260, %p149;
	selp.f64 	%fd263, %fd260, %fd262, %p148;
	mov.b64 	%rd150, %fd263;
	mov.b64 	{%r298, %r303}, %rd150;
	mov.b32 	%r304, 4;
	// begin inline asm
	shfl.sync.down.b32 %r297, %r298, %r304, %r325, %r326;
	// end inline asm
	// begin inline asm
	shfl.sync.down.b32 %r302, %r303, %r304, %r325, %r326;
	// end inline asm
	mov.b64 	%rd151, {%r297, %r302};
	mov.b64 	%fd264, %rd151;
	setp.gt.s32 	%p150, %r276, 27;
	setp.lt.f64 	%p151, %fd263, %fd264;
	selp.f64 	%fd265, %fd264, %fd263, %p151;
	selp.f64 	%fd266, %fd263, %fd265, %p150;
	mov.b64 	%rd152, %fd266;
	mov.b64 	{%r308, %r313}, %rd152;
	mov.b32 	%r314, 8;
	// begin inline asm
	shfl.sync.down.b32 %r307, %r308, %r314, %r325, %r326;
	// end inline asm
	// begin inline asm
	shfl.sync.down.b32 %r312, %r313, %r314, %r325, %r326;
	// end inline asm
	mov.b64 	%rd153, {%r307, %r312};
	mov.b64 	%fd267, %rd153;
	setp.gt.s32 	%p152, %r276, 23;
	setp.lt.f64 	%p153, %fd266, %fd267;
	selp.f64 	%fd268, %fd267, %fd266, %p153;
	selp.f64 	%fd269, %fd266, %fd268, %p152;
	mov.b64 	%rd154, %fd269;
	mov.b64 	{%r318, %r323}, %rd154;
	mov.b32 	%r324, 16;
	// begin inline asm
	shfl.sync.down.b32 %r317, %r318, %r324, %r325, %r326;
	// end inline asm
	// begin inline asm
	shfl.sync.down.b32 %r322, %r323, %r324, %r325, %r326;
	// end inline asm
	mov.b64 	%rd155, {%r317, %r322};
	mov.b64 	%fd270, %rd155;
	setp.gt.s32 	%p154, %r276, 15;
	setp.lt.f64 	%p155, %fd269, %fd270;
	selp.f64 	%fd16, %fd270, %fd269, %p155;
	selp.f64 	%fd304, %fd269, %fd16, %p154;
	setp.ne.s32 	%p156, %r276, 0;
	@%p156 bra 	$L__BB4_20;
	shr.u32 	%r327, %r7, 2;
	and.b32  	%r328, %r327, 248;
	mov.u32 	%r329, _ZZN3cub18CUB_300001_SM_10006detail6reduce18DeviceReduceKernelINS2_10policy_hubIdjN4cuda3__47maximumIdEEE10Policy1000EN6thrust24THRUST_300001_SM_1000_NS6detail15normal_iteratorINSC_10device_ptrIdEEEEjS8_dNS5_3std3__410__identityEEEvT0_PT3_T1_NS0_13GridEvenShareISO_EET2_T4_E12temp_storage;
	add.s32 	%r330, %r329, %r328;
	st.shared.f64 	[%r330+8], %fd16;
$L__BB4_20:
	bar.sync 	0;
	setp.ne.s32 	%p157, %r7, 0;
	@%p157 bra 	$L__BB4_48;
	ld.shared.f64 	%fd271, [_ZZN3cub18CUB_300001_SM_10006detail6reduce18DeviceReduceKernelINS2_10policy_hubIdjN4cuda3__47maximumIdEEE10Policy1000EN6thrust24THRUST_300001_SM_1000_NS6detail15normal_iteratorINSC_10device_ptrIdEEEEjS8_dNS5_3std3__410__identityEEEvT0_PT3_T1_NS0_13GridEvenShareISO_EET2_T4_E12temp_storage+16];
	setp.lt.f64 	%p158, %fd304, %fd271;
	selp.f64 	%fd272, %fd271, %fd304, %p158;
	ld.shared.f64 	%fd273, [_ZZN3cub18CUB_300001_SM_10006detail6reduce18DeviceReduceKernelINS2_10policy_hubIdjN4cuda3__47maximumIdEEE10Policy1000EN6thrust24THRUST_300001_SM_1000_NS6detail15normal_iteratorINSC_10device_ptrIdEEEEjS8_dNS5_3std3__410__identityEEEvT0_PT3_T1_NS0_13GridEvenShareISO_EET2_T4_E12temp_storage+24];
	setp.lt.f64 	%p159, %fd272, %fd273;
	selp.f64 	%fd274, %fd273, %fd272, %p159;
	ld.shared.f64 	%fd275, [_ZZN3cub18CUB_300001_SM_10006detail6reduce18DeviceReduceKernelINS2_10policy_hubIdjN4cuda3__47maximumIdEEE10Policy1000EN6thrust24THRUST_300001_SM_1000_NS6detail15normal_iteratorINSC_10device_ptrIdEEEEjS8_dNS5_3std3__410__identityEEEvT0_PT3_T1_NS0_13GridEvenShareISO_EET2_T4_E12temp_storage+32];
	setp.lt.f64 	%p160, %fd274, %fd275;
	selp.f64 	%fd276, %fd275, %fd274, %p160;
	ld.shared.f64 	%fd277, [_ZZN3cub18CUB_300001_SM_10006detail6reduce18DeviceReduceKernelINS2_10policy_hubIdjN4cuda3__47maximumIdEEE10Policy1000EN6thrust24THRUST_300001_SM_1000_NS6detail15normal_iteratorINSC_10device_ptrIdEEEEjS8_dNS5_3std3__410__identityEEEvT0_PT3_T1_NS0_13GridEvenShareISO_EET2_T4_E12temp_storage+40];
	setp.lt.f64 	%p161, %fd276, %fd277;
	selp.f64 	%fd278, %fd277, %fd276, %p161;
	ld.shared.f64 	%fd279, [_ZZN3cub18CUB_300001_SM_10006detail6reduce18DeviceReduceKernelINS2_10policy_hubIdjN4cuda3__47maximumIdEEE10Policy1000EN6thrust24THRUST_300001_SM_1000_NS6detail15normal_iteratorINSC_10device_ptrIdEEEEjS8_dNS5_3std3__410__identityEEEvT0_PT3_T1_NS0_13GridEvenShareISO_EET2_T4_E12temp_storage+48];
	setp.lt.f64 	%p162, %fd278, %fd279;
	selp.f64 	%fd280, %fd279, %fd278, %p162;
	ld.shared.f64 	%fd281, [_ZZN3cub18CUB_300001_SM_10006detail6reduce18DeviceReduceKernelINS2_10policy_hubIdjN4cuda3__47maximumIdEEE10Policy1000EN6thrust24THRUST_300001_SM_1000_NS6detail15normal_iteratorINSC_10device_ptrIdEEEEjS8_dNS5_3std3__410__identityEEEvT0_PT3_T1_NS0_13GridEvenShareISO_EET2_T4_E12temp_storage+56];
	setp.lt.f64 	%p163, %fd280, %fd281;
	selp.f64 	%fd282, %fd281, %fd280, %p163;
	ld.shared.f64 	%fd283, [_ZZN3cub18CUB_300001_SM_10006detail6reduce18DeviceReduceKernelINS2_10policy_hubIdjN4cuda3__47maximumIdEEE10Policy1000EN6thrust24THRUST_300001_SM_1000_NS6detail15normal_iteratorINSC_10device_ptrIdEEEEjS8_dNS5_3std3__410__identityEEEvT0_PT3_T1_NS0_13GridEvenShareISO_EET2_T4_E12temp_storage+64];
	setp.lt.f64 	%p164, %fd282, %fd283;
	selp.f64 	%fd304, %fd283, %fd282, %p164;
	bra.uni 	$L__BB4_48;
$L__BB4_22:
	// begin inline asm
	mov.u32 %r213, %laneid;
	// end inline asm
	and.b32  	%r264, %r7, 992;
	add.s32 	%r265, %r264, 32;
	setp.gt.u32 	%p119, %r265, %r6;
	not.b32 	%r266, %r264;
	add.s32 	%r267, %r6, %r266;
	selp.b32 	%r262, %r267, 31, %p119;
	mov.b64 	%rd136, %fd293;
	mov.b64 	{%r215, %r220}, %rd136;
	mov.b32 	%r221, 1;
	mov.b32 	%r263, -1;
	// begin inline asm
	shfl.sync.down.b32 %r214, %r215, %r221, %r262, %r263;
	// end inline asm
	// begin inline asm
	shfl.sync.down.b32 %r219, %r220, %r221, %r262, %r263;
	// end inline asm
	mov.b64 	%rd137, {%r214, %r219};
	mov.b64 	%fd211, %rd137;
	setp.lt.s32 	%p120, %r213, %r262;
	setp.lt.f64 	%p121, %fd293, %fd211;
	selp.f64 	%fd212, %fd211, %fd293, %p121;
	selp.f64 	%fd213, %fd212, %fd293, %p120;
	mov.b64 	%rd138, %fd213;
	mov.b64 	{%r225, %r230}, %rd138;
	mov.b32 	%r231, 2;
	// begin inline asm
	shfl.sync.down.b32 %r224, %r225, %r231, %r262, %r263;
	// end inline asm
	// begin inline asm
	shfl.sync.down.b32 %r229, %r230, %r231, %r262, %r263;
	// end inline asm
	mov.b64 	%rd139, {%r224, %r229};
	mov.b64 	%fd214, %rd139;
	add.s32 	%r268, %r213, 2;
	setp.gt.s32 	%p122, %r268, %r262;
	setp.lt.f64 	%p123, %fd213, %fd214;
	selp.f64 	%fd215, %fd214, %fd213, %p123;
	selp.f64 	%fd216, %fd213, %fd215, %p122;
	mov.b64 	%rd140, %fd216;
	mov.b64 	{%r235, %r240}, %rd140;
	mov.b32 	%r241, 4;
	// begin inline asm
	shfl.sync.down.b32 %r234, %r235, %r241, %r262, %r263;
	// end inline asm
	// begin inline asm
	shfl.sync.down.b32 %r239, %r240, %r241, %r262, %r263;
	// end inline asm
	mov.b64 	%rd141, {%r234, %r239};
	mov.b64 	%fd217, %rd141;
	add.s32 	%r269, %r213, 4;
	setp.gt.s32 	%p124, %r269, %r262;
	setp.lt.f64 	%p125, %fd216, %fd217;
	selp.f64 	%fd218, %fd217, %fd216, %p125;
	selp.f64 	%fd219, %fd216, %fd218, %p124;
	mov.b64 	%rd142, %fd219;
	mov.b64 	{%r245, %r250}, %rd142;
	mov.b32 	%r251, 8;
	// begin inline asm
	shfl.sync.down.b32 %r244, %r245, %r251, %r262, %r263;
	// end inline asm
	// begin inline asm
	shfl.sync.down.b32 %r249, %r250, %r251, %r262, %r263;
	// end inline asm
	mov.b64 	%rd143, {%r244, %r249};
	mov.b64 	%fd220, %rd143;
	add.s32 	%r270, %r213, 8;
	setp.gt.s32 	%p126, %r270, %r262;
	setp.lt.f64 	%p127, %fd219, %fd220;
	selp.f64 	%fd221, %fd220, %fd219, %p127;
	selp.f64 	%fd222, %fd219, %fd221, %p126;
	mov.b64 	%rd144, %fd222;
	mov.b64 	{%r255, %r260}, %rd144;
	mov.b32 	%r261, 16;
	// begin inline asm
	shfl.sync.down.b32 %r254, %r255, %r261, %r262, %r263;
	// end inline asm
	// begin inline asm
	shfl.sync.down.b32 %r259, %r260, %r261, %r262, %r263;
	// end inline asm
	mov.b64 	%rd145, {%r254, %r259};
	mov.b64 	%fd223, %rd145;
	add.s32 	%r271, %r213, 16;
	setp.gt.s32 	%p128, %r271, %r262;
	setp.lt.f64 	%p129, %fd222, %fd223;
	selp.f64 	%fd224, %fd223, %fd222, %p129;
	selp.f64 	%fd304, %fd222, %fd224, %p128;
	setp.ne.s32 	%p130, %r213, 0;
	@%p130 bra 	$L__BB4_24;
	shr.u32 	%r272, %r7, 2;
	and.b32  	%r273, %r272, 248;
	mov.u32 	%r274, _ZZN3cub18CUB_300001_SM_10006detail6reduce18DeviceReduceKernelINS2_10policy_hubIdjN4cuda3__47maximumIdEEE10Policy1000EN6thrust24THRUST_300001_SM_1000_NS6detail15normal_iteratorINSC_10device_ptrIdEEEEjS8_dNS5_3std3__410__identityEEEvT0_PT3_T1_NS0_13GridEvenShareISO_EET2_T4_E12temp_storage;
	add.s32 	%r275, %r274, %r273;
	st.shared.f64 	[%r275+8], %fd304;
$L__BB4_24:
	bar.sync 	0;
	setp.ne.s32 	%p131, %r7, 0;
	@%p131 bra 	$L__BB4_48;
	setp.gt.u32 	%p132, %r6, 32;
	ld.shared.f64 	%fd225, [_ZZN3cub18CUB_300001_SM_10006detail6reduce18DeviceReduceKernelINS2_10policy_hubIdjN4cuda3__47maximumIdEEE10Policy1000EN6thrust24THRUST_300001_SM_1000_NS6detail15normal_iteratorINSC_10device_ptrIdEEEEjS8_dNS5_3std3__410__identityEEEvT0_PT3_T1_NS0_13GridEvenShareISO_EET2_T4_E12temp_storage+16];
	setp.lt.f64 	%p133, %fd304, %fd225;
	selp.f64 	%fd227, %fd225, %fd304, %p133;
	selp.f64 	%fd228, %fd227, %fd304, %p132;
	setp.gt.u32 	%p134, %r6, 64;
	ld.shared.f64 	%fd230, [_ZZN3cub18CUB_300001_SM_10006detail6reduce18DeviceReduceKernelINS2_10policy_hubIdjN4cuda3__47maximumIdEEE10Policy1000EN6thrust24THRUST_300001_SM_1000_NS6detail15normal_iteratorINSC_10device_ptrIdEEEEjS8_dNS5_3std3__410__identityEEEvT0_PT3_T1_NS0_13GridEvenShareISO_EET2_T4_E12temp_storage+24];
	setp.lt.f64 	%p135, %fd228, %fd230;
	selp.f64 	%fd232, %fd230, %fd228, %p135;
	selp.f64 	%fd233, %fd232, %fd228, %p134;
	setp.gt.u32 	%p136, %r6, 96;
	ld.shared.f64 	%fd235, [_ZZN3cub18CUB_300001_SM_10006detail6reduce18DeviceReduceKernelINS2_10policy_hubIdjN4cuda3__47maximumIdEEE10Policy1000EN6thrust24THRUST_300001_SM_1000_NS6detail15normal_iteratorINSC_10device_ptrIdEEEEjS8_dNS5_3std3__410__identityEEEvT0_PT3_T1_NS0_13GridEvenShareISO_EET2_T4_E12temp_storage+32];
	setp.lt.f64 	%p137, %fd233, %fd235;
	selp.f64 	%fd237, %fd235, %fd233, %p137;
	selp.f64 	%fd238, %fd237, %fd233, %p136;
	setp.gt.u32 	%p138, %r6, 128;
	ld.shared.f64 	%fd240, [_ZZN3cub18CUB_300001_SM_10006detail6reduce18DeviceReduceKernelINS2_10policy_hubIdjN4cuda3__47maximumIdEEE10Policy1000EN6thrust24THRUST_300001_SM_1000_NS6detail15normal_iteratorINSC_10device_ptrIdEEEEjS8_dNS5_3std3__410__identityEEEvT0_PT3_T1_NS0_13GridEvenShareISO_EET2_T4_E12temp_storage+40];
	setp.lt.f64 	%p139, %fd238, %fd240;
	selp.f64 	%fd242, %fd240, %fd238, %p139;
	selp.f64 	%fd243, %fd242, %fd238, %p138;
	setp.gt.u32 	%p140, %r6, 160;
	ld.shared.f64 	%fd245, [_ZZN3cub18CUB_300001_SM_10006detail6reduce18DeviceReduceKernelINS2_10policy_hubIdjN4cuda3__47maximumIdEEE10Policy1000EN6thrust24THRUST_300001_SM_1000_NS6detail15normal_iteratorINSC_10device_ptrIdEEEEjS8_dNS5_3std3__410__identityEEEvT0_PT3_T1_NS0_13GridEvenShareISO_EET2_T4_E12temp_storage+48];
	setp.lt.f64 	%p141, %fd243, %fd245;
	selp.f64 	%fd247, %fd245, %fd243, %p141;
	selp.f64 	%fd248, %fd247, %fd243, %p140;
	setp.gt.u32 	%p142, %r6, 192;
	ld.shared.f64 	%fd250, [_ZZN3cub18CUB_300001_SM_10006detail6reduce18DeviceReduceKernelINS2_10policy_hubIdjN4cuda3__47maximumIdEEE10Policy1000EN6thrust24THRUST_300001_SM_1000_NS6detail15normal_iteratorINSC_10device_ptrIdEEEEjS8_dNS5_3std3__410__identityEEEvT0_PT3_T1_NS0_13GridEvenShareISO_EET2_T4_E12temp_storage+56];
	setp.lt.f64 	%p143, %fd248, %fd250;
	selp.f64 	%fd252, %fd250, %fd248, %p143;
	selp.f64 	%fd253, %fd252, %fd248, %p142;
	setp.gt.u32 	%p144, %r6, 224;
	ld.shared.f64 	%fd255, [_ZZN3cub18CUB_300001_SM_10006detail6reduce18DeviceReduceKernelINS2_10policy_hubIdjN4cuda3__47maximumIdEEE10Policy1000EN6thrust24THRUST_300001_SM_1000_NS6detail15normal_iteratorINSC_10device_ptrIdEEEEjS8_dNS5_3std3__410__identityEEEvT0_PT3_T1_NS0_13GridEvenShareISO_EET2_T4_E12temp_storage+64];
	setp.lt.f64 	%p145, %fd253, %fd255;
	selp.f64 	%fd257, %fd255, %fd253, %p145;
	selp.f64 	%fd304, %fd257, %fd253, %p144;
	bra.uni 	$L__BB4_48;
$L__BB4_26:
	mov.u32 	%r35, %tid.x;
	add.s32 	%r72, %r35, %r345;
	mul.wide.u32 	%rd4, %r72, 8;
	add.s64 	%rd5, %rd1, %rd4;
	ld.global.f64 	%fd41, [%rd5];
	ld.global.f64 	%fd42, [%rd5+2048];
	ld.global.f64 	%fd43, [%rd5+4096];
	ld.global.f64 	%fd44, [%rd5+6144];
	ld.global.f64 	%fd45, [%rd5+8192];
	ld.global.f64 	%fd46, [%rd5+10240];
	ld.global.f64 	%fd47, [%rd5+12288];
	ld.global.f64 	%fd48, [%rd5+14336];
	setp.lt.f64 	%p2, %fd41, %fd42;
	selp.f64 	%fd49, %fd42, %fd41, %p2;
	setp.lt.f64 	%p3, %fd49, %fd43;
	selp.f64 	%fd50, %fd43, %fd49, %p3;
	setp.lt.f64 	%p4, %fd50, %fd44;
	selp.f64 	%fd51, %fd44, %fd50, %p4;
	setp.lt.f64 	%p5, %fd51, %fd45;
	selp.f64 	%fd52, %fd45, %fd51, %p5;
	setp.lt.f64 	%p6, %fd52, %fd46;
	selp.f64 	%fd53, %fd46, %fd52, %p6;
	setp.lt.f64 	%p7, %fd53, %fd47;
	selp.f64 	%fd54, %fd47, %fd53, %p7;
	setp.lt.f64 	%p8, %fd54, %fd48;
	selp.f64 	%fd303, %fd48, %fd54, %p8;
	setp.lt.u32 	%p9, %r6, %r4;
	@%p9 bra 	$L__BB4_44;
	add.s32 	%r36, %r4, %r345;
	not.b32 	%r74, %r35;
	add.s32 	%r75, %r74, %r1;
	sub.s32 	%r76, %r75, %r4;
	sub.s32 	%r342, %r76, %r345;
	add.s32 	%r77, %r36, %r35;
	add.s32 	%r341, %r77, 2048;
	mov.b32 	%r344, 0;
	mov.u32 	%r343, %r36;
$L__BB4_28:
	shl.b32 	%r78, %r2, 11;
	add.s32 	%r345, %r345, %r78;
	add.s32 	%r79, %r1, -2048;
	setp.gt.u32 	%p10, %r345, %r79;
	@%p10 bra 	$L__BB4_30;
	add.s32 	%r80, %r35, %r345;
	mul.wide.u32 	%rd6, %r80, 8;
	add.s64 	%rd7, %rd1, %rd6;
	ld.global.f64 	%fd55, [%rd7];
	ld.global.f64 	%fd56, [%rd7+2048];
	ld.global.f64 	%fd57, [%rd7+4096];
	ld.global.f64 	%fd58, [%rd7+6144];
	ld.global.f64 	%fd59, [%rd7+8192];
	ld.global.f64 	%fd60, [%rd7+10240];
	ld.global.f64 	%fd61, [%rd7+12288];
	ld.global.f64 	%fd62, [%rd7+14336];
	setp.lt.f64 	%p11, %fd303, %fd55;
	selp.f64 	%fd63, %fd55, %fd303, %p11;
	setp.lt.f64 	%p12, %fd63, %fd56;
	selp.f64 	%fd64, %fd56, %fd63, %p12;
	setp.lt.f64 	%p13, %fd64, %fd57;
	selp.f64 	%fd65, %fd57, %fd64, %p13;
	setp.lt.f64 	%p14, %fd65, %fd58;
	selp.f64 	%fd66, %fd58, %fd65, %p14;
	setp.lt.f64 	%p15, %fd66, %fd59;
	selp.f64 	%fd67, %fd59, %fd66, %p15;
	setp.lt.f64 	%p16, %fd67, %fd60;
	selp.f64 	%fd68, %fd60, %fd67, %p16;
	setp.lt.f64 	%p17, %fd68, %fd61;
	selp.f64 	%fd69, %fd61, %fd68, %p17;
	setp.lt.f64 	%p18, %fd69, %fd62;
	selp.f64 	%fd303, %fd62, %fd69, %p18;
	sub.s32 	%r81, %r1, %r345;
	shl.b32 	%r82, %r2, 11;
	setp.lt.u32 	%p19, %r81, %r82;
	add.s32 	%r344, %r344, 1;
	add.s32 	%r343, %r343, %r82;
	sub.s32 	%r342, %r342, %r82;
	add.s32 	%r341, %r341, %r82;
	@%p19 bra 	$L__BB4_44;
	bra.uni 	$L__BB4_28;
$L__BB4_30:
	setp.le.u32 	%p20, %r1, %r345;
	sub.s32 	%r83, %r1, %r345;
	setp.ge.s32 	%p21, %r35, %r83;
	or.pred  	%p22, %p20, %p21;
	@%p22 bra 	$L__BB4_44;
	not.b32 	%r85, %r35;
	add.s32 	%r86, %r1, %r85;
	sub.s32 	%r87, %r86, %r36;
	mul.lo.s32 	%r88, %r2, %r344;
	shl.b32 	%r89, %r88, 11;
	sub.s32 	%r90, %r87, %r89;
	shr.u32 	%r91, %r90, 8;
	add.s32 	%r49, %r91, 1;
	and.b32  	%r50, %r49, 15;
	setp.lt.u32 	%p23, %r90, 3840;
	mov.u32 	%r350, %r35;
	@%p23 bra 	$L__BB4_35;
	or.b32  	%r348, %r35, 2048;
	shr.u32 	%r92, %r342, 8;
	add.s32 	%r93, %r92, 1;
	and.b32  	%r94, %r93, 33554416;
	neg.s32 	%r346, %r94;
$L__BB4_33:
	.pragma "nounroll";
	add.s32 	%r95, %r341, -2048;
	mul.wide.u32 	%rd8, %r95, 8;
	add.s64 	%rd9, %rd1, %rd8;
	ld.global.f64 	%fd71, [%rd9];
	setp.lt.f64 	%p24, %fd303, %fd71;
	selp.f64 	%fd72, %fd71, %fd303, %p24;
	add.s32 	%r96, %r341, -1792;
	mul.wide.u32 	%rd10, %r96, 8;
	add.s64 	%rd11, %rd1, %rd10;
	ld.global.f64 	%fd73, [%rd11];
	setp.lt.f64 	%p25, %fd72, %fd73;
	selp.f64 	%fd74, %fd73, %fd72, %p25;
	add.s32 	%r97, %r341, -1536;
	mul.wide.u32 	%rd12, %r97, 8;
	add.s64 	%rd13, %rd1, %rd12;
	ld.global.f64 	%fd75, [%rd13];
	setp.lt.f64 	%p26, %fd74, %fd75;
	selp.f64 	%fd76, %fd75, %fd74, %p26;
	add.s32 	%r98, %r341, -1280;
	mul.wide.u32 	%rd14, %r98, 8;
	add.s64 	%rd15, %rd1, %rd14;
	ld.global.f64 	%fd77, [%rd15];
	setp.lt.f64 	%p27, %fd76, %fd77;
	selp.f64 	%fd78, %fd77, %fd76, %p27;
	add.s32 	%r99, %r341, -1024;
	mul.wide.u32 	%rd16, %r99, 8;
	add.s64 	%rd17, %rd1, %rd16;
	ld.global.f64 	%fd79, [%rd17];
	setp.lt.f64 	%p28, %fd78, %fd79;
	selp.f64 	%fd80, %fd79, %fd78, %p28;
	add.s32 	%r100, %r341, -768;
	mul.wide.u32 	%rd18, %r100, 8;
	add.s64 	%rd19, %rd1, %rd18;
	ld.global.f64 	%fd81, [%rd19];
	setp.lt.f64 	%p29, %fd80, %fd81;
	selp.f64 	%fd82, %fd81, %fd80, %p29;
	add.s32 	%r101, %r341, -512;
	mul.wide.u32 	%rd20, %r101, 8;
	add.s64 	%rd21, %rd1, %rd20;
	ld.global.f64 	%fd83, [%rd21];
	setp.lt.f64 	%p30, %fd82, %fd83;
	selp.f64 	%fd84, %fd83, %fd82, %p30;
	add.s32 	%r102, %r341, 1792;
	add.s32 	%r103, %r341, -256;
	mul.wide.u32 	%rd22, %r103, 8;
	add.s64 	%rd23, %rd1, %rd22;
	ld.global.f64 	%fd85, [%rd23];
	setp.lt.f64 	%p31, %fd84, %fd85;
	selp.f64 	%fd86, %fd85, %fd84, %p31;
	mul.wide.u32 	%rd24, %r341, 8;
	add.s64 	%rd25, %rd1, %rd24;
	ld.global.f64 	%fd87, [%rd25];
	setp.lt.f64 	%p32, %fd86, %fd87;
	selp.f64 	%fd88, %fd87, %fd86, %p32;
	add.s32 	%r104, %r341, 256;
	mul.wide.u32 	%rd26, %r104, 8;
	add.s64 	%rd27, %rd1, %rd26;
	ld.global.f64 	%fd89, [%rd27];
	setp.lt.f64 	%p33, %fd88, %fd89;
	selp.f64 	%fd90, %fd89, %fd88, %p33;
	add.s32 	%r105, %r341, 512;
	mul.wide.u32 	%rd28, %r105, 8;
	add.s64 	%rd29, %rd1, %rd28;
	ld.global.f64 	%fd91, [%rd29];
	setp.lt.f64 	%p34, %fd90, %fd91;
	selp.f64 	%fd92, %fd91, %fd90, %p34;
	add.s32 	%r106, %r341, 768;
	mul.wide.u32 	%rd30, %r106, 8;
	add.s64 	%rd31, %rd1, %rd30;
	ld.global.f64 	%fd93, [%rd31];
	setp.lt.f64 	%p35, %fd92, %fd93;
	selp.f64 	%fd94, %fd93, %fd92, %p35;
	add.s32 	%r107, %r341, 1024;
	mul.wide.u32 	%rd32, %r107, 8;
	add.s64 	%rd33, %rd1, %rd32;
	ld.global.f64 	%fd95, [%rd33];
	setp.lt.f64 	%p36, %fd94, %fd95;
	selp.f64 	%fd96, %fd95, %fd94, %p36;
	add.s32 	%r108, %r341, 1280;
	mul.wide.u32 	%rd34, %r108, 8;
	add.s64 	%rd35, %rd1, %rd34;
	ld.global.f64 	%fd97, [%rd35];
	setp.lt.f64 	%p37, %fd96, %fd97;
	selp.f64 	%fd98, %fd97, %fd96, %p37;
	add.s32 	%r109, %r341, 1536;
	mul.wide.u32 	%rd36, %r109, 8;
	add.s64 	%rd37, %rd1, %rd36;
	ld.global.f64 	%fd99, [%rd37];
	setp.lt.f64 	%p38, %fd98, %fd99;
	selp.f64 	%fd100, %fd99, %fd98, %p38;
	mul.wide.u32 	%rd38, %r102, 8;
	add.s64 	%rd39, %rd1, %rd38;
	ld.global.f64 	%fd101, [%rd39];
	setp.lt.f64 	%p39, %fd100, %fd101;
	selp.f64 	%fd303, %fd101, %fd100, %p39;
	add.s32 	%r348, %r348, 4096;
	add.s32 	%r341, %r341, 4096;
	add.s32 	%r346, %r346, 16;
	setp.ne.s32 	%p40, %r346, 0;
	@%p40 bra 	$L__BB4_33;
	add.s32 	%r350, %r348, -2048;
$L__BB4_35:
	setp.eq.s32 	%p41, %r50, 0;
	@%p41 bra 	$L__BB4_44;
	and.b32  	%r61, %r49, 7;
	setp.lt.u32 	%p42, %r50, 8;
	@%p42 bra 	$L__BB4_38;
	add.s32 	%r110, %r350, %r345;
	mul.wide.u32 	%rd40, %r110, 8;
	add.s64 	%rd41, %rd1, %rd40;
	ld.global.f64 	%fd103, [%rd41];
	setp.lt.f64 	%p43, %fd303, %fd103;
	selp.f64 	%fd104, %fd103, %fd303, %p43;
	add.s32 	%r111, %r110, 256;
	mul.wide.u32 	%rd42, %r111, 8;
	add.s64 	%rd43, %rd1, %rd42;
	ld.global.f64 	%fd105, [%rd43];
	setp.lt.f64 	%p44, %fd104, %fd105;
	selp.f64 	%fd106, %fd105, %fd104, %p44;
	add.s32 	%r112, %r110, 512;
	mul.wide.u32 	%rd44, %r112, 8;
	add.s64 	%rd45, %rd1, %rd44;
	ld.global.f64 	%fd107, [%rd45];
	setp.lt.f64 	%p45, %fd106, %fd107;
	selp.f64 	%fd108, %fd107, %fd106, %p45;
	add.s32 	%r113, %r110, 768;
	mul.wide.u32 	%rd46, %r113, 8;
	add.s64 	%rd47, %rd1, %rd46;
	ld.global.f64 	%fd109, [%rd47];
	setp.lt.f64 	%p46, %fd108, %fd109;
	selp.f64 	%fd110, %fd109, %fd108, %p46;
	add.s32 	%r114, %r110, 1024;
	mul.wide.u32 	%rd48, %r114, 8;
	add.s64 	%rd49, %rd1, %rd48;
	ld.global.f64 	%fd111, [%rd49];
	setp.lt.f64 	%p47, %fd110, %fd111;
	selp.f64 	%fd112, %fd111, %fd110, %p47;
	add.s32 	%r115, %r110, 1280;
	mul.wide.u32 	%rd50, %r115, 8;
	add.s64 	%rd51, %rd1, %rd50;
	ld.global.f64 	%fd113, [%rd51];
	setp.lt.f64 	%p48, %fd112, %fd113;
	selp.f64 	%fd114, %fd113, %fd112, %p48;
	add.s32 	%r116, %r110, 1536;
	mul.wide.u32 	%rd52, %r116, 8;
	add.s64 	%rd53, %rd1, %rd52;
	ld.global.f64 	%fd115, [%rd53];
	setp.lt.f64 	%p49, %fd114, %fd115;
	selp.f64 	%fd116, %fd115, %fd114, %p49;
	add.s32 	%r117, %r110, 1792;
	mul.wide.u32 	%rd54, %r117, 8;
	add.s64 	%rd55, %rd1, %rd54;
	ld.global.f64 	%fd117, [%rd55];
	setp.lt.f64 	%p50, %fd116, %fd117;
	selp.f64 	%fd303, %fd117, %fd116, %p50;
	add.s32 	%r350, %r350, 2048;
$L__BB4_38:
	setp.eq.s32 	%p51, %r61, 0;
	@%p51 bra 	$L__BB4_44;
	setp.lt.u32 	%p52, %r61, 4;
	@%p52 bra 	$L__BB4_41;
	add.s32 	%r118, %r350, %r345;
	mul.wide.u32 	%rd56, %r118, 8;
	add.s64 	%rd57, %rd1, %rd56;
	ld.global.f64 	%fd119, [%rd57];
	setp.lt.f64 	%p53, %fd303, %fd119;
	selp.f64 	%fd120, %fd119, %fd303, %p53;
	add.s32 	%r119, %r118, 256;
	mul.wide.u32 	%rd58, %r119, 8;
	add.s64 	%rd59, %rd1, %rd58;
	ld.global.f64 	%fd121, [%rd59];
	setp.lt.f64 	%p54, %fd120, %fd121;
	selp.f64 	%fd122, %fd121, %fd120, %p54;
	add.s32 	%r120, %r118, 512;
	mul.wide.u32 	%rd60, %r120, 8;
	add.s64 	%rd61, %rd1, %rd60;
	ld.global.f64 	%fd123, [%rd61];
	setp.lt.f64 	%p55, %fd122, %fd123;
	selp.f64 	%fd124, %fd123, %fd122, %p55;
	add.s32 	%r121, %r118, 768;
	mul.wide.u32 	%rd62, %r121, 8;
	add.s64 	%rd63, %rd1, %rd62;
	ld.global.f64 	%fd125, [%rd63];
	setp.lt.f64 	%p56, %fd124, %fd125;
	selp.f64 	%fd303, %fd125, %fd124, %p56;
	add.s32 	%r350, %r350, 1024;
$L__BB4_41:
	and.b32  	%r122, %r49, 3;
	setp.eq.s32 	%p57, %r122, 0;
	@%p57 bra 	$L__BB4_44;
	add.s32 	%r353, %r350, %r343;
	cvt.u16.u32 	%rs1, %r342;
	shr.u16 	%rs2, %rs1, 8;
	add.s16 	%rs3, %rs2, 1;
	cvt.u32.u16 	%r123, %rs3;
	and.b32  	%r124, %r123, 3;
	neg.s32 	%r352, %r124;
$L__BB4_43:
	.pragma "nounroll";
	mul.wide.u32 	%rd64, %r353, 8;
	add.s64 	%rd65, %rd1, %rd64;
	ld.global.f64 	%fd126, [%rd65];
	setp.lt.f64 	%p58, %fd303, %fd126;
	selp.f64 	%fd303, %fd126, %fd303, %p58;
	add.s32 	%r353, %r353, 256;
	add.s32 	%r352, %r352, 1;
	setp.ne.s32 	%p59, %r352, 0;
	@%p59 bra 	$L__BB4_43;
$L__BB4_44:
	// begin inline asm
	mov.u32 %r125, %laneid;
	// end inline asm
	mov.b64 	%rd66, %fd303;
	mov.b64 	{%r127, %r132}, %rd66;
	mov.b32 	%r133, 1;
	mov.b32 	%r174, 31;
	mov.b32 	%r175, -1;
	// begin inline asm
	shfl.sync.down.b32 %r126, %r127, %r133, %r174, %r175;
	// end inline asm
	// begin inline asm
	shfl.sync.down.b32 %r131, %r132, %r133, %r174, %r175;
	// end inline asm
	mov.b64 	%rd67, {%r126, %r131};
	mov.b64 	%fd127, %rd67;
	setp.gt.s32 	%p60, %r125, 30;
	setp.lt.f64 	%p61, %fd303, %fd127;
	selp.f64 	%fd128, %fd127, %fd303, %p61;
	selp.f64 	%fd129, %fd303, %fd128, %p60;
	mov.b64 	%rd68, %fd129;
	mov.b64 	{%r137, %r142}, %rd68;
	mov.b32 	%r143, 2;
	// begin inline asm
	shfl.sync.down.b32 %r136, %r137, %r143, %r174, %r175;
	// end inline asm
	// begin inline asm
	shfl.sync.down.b32 %r141, %r142, %r143, %r174, %r175;
	// end inline asm
	mov.b64 	%rd69, {%r136, %r141};
	mov.b64 	%fd130, %rd69;
	setp.gt.s32 	%p62, %r125, 29;
	setp.lt.f64 	%p63, %fd129, %fd130;
	selp.f64 	%fd131, %fd130, %fd129, %p63;
	selp.f64 	%fd132, %fd129, %fd131, %p62;
	mov.b64 	%rd70, %fd132;
	mov.b64 	{%r147, %r152}, %rd70;
	mov.b32 	%r153, 4;
	// begin inline asm
	shfl.sync.down.b32 %r146, %r147, %r153, %r174, %r175;
	// end inline asm
	// begin inline asm
	shfl.sync.down.b32 %r151, %r152, %r153, %r174, %r175;
	// end inline asm
	mov.b64 	%rd71, {%r146, %r151};
	mov.b64 	%fd133, %rd71;
	setp.gt.s32 	%p64, %r125, 27;
	setp.lt.f64 	%p65, %fd132, %fd133;
	selp.f64 	%fd134, %fd133, %fd132, %p65;
	selp.f64 	%fd135, %fd132, %fd134, %p64;
	mov.b64 	%rd72, %fd135;
	mov.b64 	{%r157, %r162}, %rd72;
	mov.b32 	%r163, 8;
	// begin inline asm
	shfl.sync.down.b32 %r156, %r157, %r163, %r174, %r175;
	// end inline asm
	// begin inline asm
	shfl.sync.down.b32 %r161, %r162, %r163, %r174, %r175;
	// end inline asm
	mov.b64 	%rd73, {%r156, %r161};
	mov.b64 	%fd136, %rd73;
	setp.gt.s32 	%p66, %r125, 23;
	setp.lt.f64 	%p67, %fd135, %fd136;
	selp.f64 	%fd137, %fd136, %fd135, %p67;
	selp.f64 	%fd138, %fd135, %fd137, %p66;
	mov.b64 	%rd74, %fd138;
	mov.b64 	{%r167, %r172}, %rd74;
	mov.b32 	%r173, 16;
	// begin inline asm
	shfl.sync.down.b32 %r166, %r167, %r173, %r174, %r175;
	// end inline asm
	// begin inline asm
	shfl.sync.down.b32 %r171, %r172, %r173, %r174, %r175;
	// end inline asm
	mov.b64 	%rd75, {%r166, %r171};
	mov.b64 	%fd139, %rd75;
	setp.gt.s32 	%p68, %r125, 15;
	setp.lt.f64 	%p69, %fd138, %fd139;
	selp.f64 	%fd37, %fd139, %fd138, %p69;
	selp.f64 	%fd304, %fd138, %fd37, %p68;
	setp.ne.s32 	%p70, %r125, 0;
	@%p70 bra 	$L__BB4_46;
	shr.u32 	%r176, %r35, 2;
	and.b32  	%r177, %r176, 248;
	mov.u32 	%r178, _ZZN3cub18CUB_300001_SM_10006detail6reduce18DeviceReduceKernelINS2_10policy_hubIdjN4cuda3__47maximumIdEEE10Policy1000EN6thrust24THRUST_300001_SM_1000_NS6detail15normal_iteratorINSC_10device_ptrIdEEEEjS8_dNS5_3std3__410__identityEEEvT0_PT3_T1_NS0_13GridEvenShareISO_EET2_T4_E12temp_storage;
	add.s32 	%r179, %r178, %r177;
	st.shared.f64 	[%r179+8], %fd37;
$L__BB4_46:
	bar.sync 	0;
	setp.ne.s32 	%p71, %r35, 0;
	@%p71 bra 	$L__BB4_48;
	ld.shared.f64 	%fd140, [_ZZN3cub18CUB_300001_SM_10006detail6reduce18DeviceReduceKernelINS2_10policy_hubIdjN4cuda3__47maximumIdEEE10Policy1000EN6thrust24THRUST_300001_SM_1000_NS6detail15normal_iteratorINSC_10device_ptrIdEEEEjS8_dNS5_3std3__410__identityEEEvT0_PT3_T1_NS0_13GridEvenShareISO_EET2_T4_E12temp_storage+16];
	setp.lt.f64 	%p72, %fd304, %fd140;
	selp.f64 	%fd141, %fd140, %fd304, %p72;
	ld.shared.f64 	%fd142, [_ZZN3cub18CUB_300001_SM_10006detail6reduce18DeviceReduceKernelINS2_10policy_hubIdjN4cuda3__47maximumIdEEE10Policy1000EN6thrust24THRUST_300001_SM_1000_NS6detail15normal_iteratorINSC_10device_ptrIdEEEEjS8_dNS5_3std3__410__identityEEEvT0_PT3_T1_NS0_13GridEvenShareISO_EET2_T4_E12temp_storage+24];
	setp.lt.f64 	%p73, %fd141, %fd142;
	selp.f64 	%fd143, %fd142, %fd141, %p73;
	ld.shared.f64 	%fd144, [_ZZN3cub18CUB_300001_SM_10006detail6reduce18DeviceReduceKernelINS2_10policy_hubIdjN4cuda3__47maximumIdEEE10Policy1000EN6thrust24THRUST_300001_SM_1000_NS6detail15normal_iteratorINSC_10device_ptrIdEEEEjS8_dNS5_3std3__410__identityEEEvT0_PT3_T1_NS0_13GridEvenShareISO_EET2_T4_E12temp_storage+32];
	setp.lt.f64 	%p74, %fd143, %fd144;
	selp.f64 	%fd145, %fd144, %fd143, %p74;
	ld.shared.f64 	%fd146, [_ZZN3cub18CUB_300001_SM_10006detail6reduce18DeviceReduceKernelINS2_10policy_hubIdjN4cuda3__47maximumIdEEE10Policy1000EN6thrust24THRUST_300001_SM_1000_NS6detail15normal_iteratorINSC_10device_ptrIdEEEEjS8_dNS5_3std3__410__identityEEEvT0_PT3_T1_NS0_13GridEvenShareISO_EET2_T4_E12temp_storage+40];
	setp.lt.f64 	%p75, %fd145, %fd146;
	selp.f64 	%fd147, %fd146, %fd145, %p75;
	ld.shared.f64 	%fd148, [_ZZN3cub18CUB_300001_SM_10006detail6reduce18DeviceReduceKernelINS2_10policy_hubIdjN4cuda3__47maximumIdEEE10Policy1000EN6thrust24THRUST_300001_SM_1000_NS6detail15normal_iteratorINSC_10device_ptrIdEEEEjS8_dNS5_3std3__410__identityEEEvT0_PT3_T1_NS0_13GridEvenShareISO_EET2_T4_E12temp_storage+48];
	setp.lt.f64 	%p76, %fd147, %fd148;
	selp.f64 	%fd149, %fd148, %fd147, %p76;
	ld.shared.f64 	%fd150, [_ZZN3cub18CUB_300001_SM_10006detail6reduce18DeviceReduceKernelINS2_10policy_hubIdjN4cuda3__47maximumIdEEE10Policy1000EN6thrust24THRUST_300001_SM_1000_NS6detail15normal_iteratorINSC_10device_ptrIdEEEEjS8_dNS5_3std3__410__identityEEEvT0_PT3_T1_NS0_13GridEvenShareISO_EET2_T4_E12temp_storage+56];
	setp.lt.f64 	%p77, %fd149, %fd150;
	selp.f64 	%fd151, %fd150, %fd149, %p77;
	ld.shared.f64 	%fd152, [_ZZN3cub18CUB_300001_SM_10006detail6reduce18DeviceReduceKernelINS2_10policy_hubIdjN4cuda3__47maximumIdEEE10Policy1000EN6thrust24THRUST_300001_SM_1000_NS6detail15normal_iteratorINSC_10device_ptrIdEEEEjS8_dNS5_3std3__410__identityEEEvT0_PT3_T1_NS0_13GridEvenShareISO_EET2_T4_E12temp_storage+64];
	setp.lt.f64 	%p78, %fd151, %fd152;
	selp.f64 	%fd304, %fd152, %fd151, %p78;
$L__BB4_48:
	mov.u32 	%r331, %tid.x;
	setp.ne.s32 	%p165, %r331, 0;
	@%p165 bra 	$L__BB4_50;
	ld.param.u64 	%rd159, [_ZN3cub18CUB_300001_SM_10006detail6reduce18DeviceReduceKernelINS2_10policy_hubIdjN4cuda3__47maximumIdEEE10Policy1000EN6thrust24THRUST_300001_SM_1000_NS6detail15normal_iteratorINSC_10device_ptrIdEEEEjS8_dNS5_3std3__410__identityEEEvT0_PT3_T1_NS0_13GridEvenShareISO_EET2_T4__param_1];
	cvta.to.global.u64 	%rd156, %rd159;
	mul.wide.u32 	%rd157, %r3, 8;
	add.s64 	%rd158, %rd156, %rd157;
	st.global.f64 	[%rd158], %fd304;
$L__BB4_50:
	ret;

}
	// .globl	_ZN3cub18CUB_300001_SM_10006detail6reduce28DeviceReduceSingleTileKernelINS2_10policy_hubIdjN4cuda3__47maximumIdEEE10Policy1000EPdSB_iS8_ddNS5_3std3__410__identityEEEvT0_T1_T2_T3_T4_T6_
.visible .entry _ZN3cub18CUB_300001_SM_10006detail6reduce28DeviceReduceSingleTileKernelINS2_10policy_hubIdjN4cuda3__47maximumIdEEE10Policy1000EPdSB_iS8_ddNS5_3std3__410__identityEEEvT0_T1_T2_T3_T4_T6_(
	.param .u64 .ptr .align 1 _ZN3cub18CUB_300001_SM_10006detail6reduce28DeviceReduceSingleTileKernelINS2_10policy_hubIdjN4cuda3__47maximumIdEEE10Policy1000EPdSB_iS8_ddNS5_3std3__410__identityEEEvT0_T1_T2_T3_T4_T6__param_0,
	.param .u64 .ptr .align 1 _ZN3cub18CUB_300001_SM_10006detail6reduce28DeviceReduceSingleTileKernelINS2_10policy_hubIdjN4cuda3__47maximumIdEEE10Policy1000EPdSB_iS8_ddNS5_3std3__410__identityEEEvT0_T1_T2_T3_T4_T6__param_1,
	.param .u32 _ZN3cub18CUB_300001_SM_10006detail6reduce28DeviceReduceSingleTileKernelINS2_10policy_hubIdjN4cuda3__47maximumIdEEE10Policy1000EPdSB_iS8_ddNS5_3std3__410__identityEEEvT0_T1_T2_T3_T4_T6__param_2,
	.param .align 1 .b8 _ZN3cub18CUB_300001_SM_10006detail6reduce28DeviceReduceSingleTileKernelINS2_10policy_hubIdjN4cuda3__47maximumIdEEE10Policy1000EPdSB_iS8_ddNS5_3std3__410__identityEEEvT0_T1_T2_T3_T4_T6__param_3[1],
	.param .f64 _ZN3cub18CUB_300001_SM_10006detail6reduce28DeviceReduceSingleTileKernelINS2_10policy_hubIdjN4cuda3__47maximumIdEEE10Policy1000EPdSB_iS8_ddNS5_3std3__410__identityEEEvT0_T1_T2_T3_T4_T6__param_4,
	.param .align 1 .b8 _ZN3cub18CUB_300001_SM_10006detail6reduce28DeviceReduceSingleTileKernelINS2_10policy_hubIdjN4cuda3__47maximumIdEEE10Policy1000EPdSB_iS8_ddNS5_3std3__410__identityEEEvT0_T1_T2_T3_T4_T6__param_5[1]
)
.maxntid 256
.minnctapersm 1
{
	.reg .pred 	%p<220>;
	.reg .b32 	%r<472>;
	.reg .b64 	%rd<206>;
	.reg .b64 	%fd<381>;
	// demoted variable
	.shared .align 8 .b8 _ZZN3cub18CUB_300001_SM_10006detail6reduce28DeviceReduceSingleTileKernelINS2_10policy_hubIdjN4cuda3__47maximumIdEEE10Policy1000EPdSB_iS8_ddNS5_3std3__410__identityEEEvT0_T1_T2_T3_T4_T6_E12temp_storage[80];
	ld.param.u64 	%rd15, [_ZN3cub18CUB_300001_SM_10006detail6reduce28DeviceReduceSingleTileKernelINS2_10policy_hubIdjN4cuda3__47maximumIdEEE10Policy1000EPdSB_iS8_ddNS5_3std3__410__identityEEEvT0_T1_T2_T3_T4_T6__param_0];
	ld.param.u64 	%rd16, [_ZN3cub18CUB_300001_SM_10006detail6reduce28DeviceReduceSingleTileKernelINS2_10policy_hubIdjN4cuda3__47maximumIdEEE10Policy1000EPdSB_iS8_ddNS5_3std3__410__identityEEEvT0_T1_T2_T3_T4_T6__param_1];
	ld.param.u32 	%r68, [_ZN3cub18CUB_300001_SM_10006detail6reduce28DeviceReduceSingleTileKernelINS2_10policy_hubIdjN4cuda3__47maximumIdEEE10Policy1000EPdSB_iS8_ddNS5_3std3__410__identityEEEvT0_T1_T2_T3_T4_T6__param_2];
	ld.param.f64 	%fd58, [_ZN3cub18CUB_300001_SM_10006detail6reduce28DeviceReduceSingleTileKernelINS2_10policy_hubIdjN4cuda3__47maximumIdEEE10Policy1000EPdSB_iS8_ddNS5_3std3__410__identityEEEvT0_T1_T2_T3_T4_T6__param_4];
	cvta.to.global.u64 	%rd1, %rd16;
	setp.ne.s32 	%p1, %r68, 0;
	@%p1 bra 	$L__BB5_3;
	mov.u32 	%r445, %tid.x;
	setp.ne.s32 	%p219, %r445, 0;
	@%p219 bra 	$L__BB5_74;
	st.global.f64 	[%rd1], %fd58;
	bra.uni 	$L__BB5_74;
$L__BB5_3:
	and.b64  	%rd17, %rd15, 31;
	setp.ne.s64 	%p2, %rd17, 0;
	@%p2 bra 	$L__BB5_38;
	setp.gt.s32 	%p110, %r68, 2047;
	@%p110 bra 	$L__BB5_22;
	mov.u32 	%r1, %tid.x;
	setp.ge.s32 	%p159, %r1, %r68;
	mov.f64 	%fd359, 0d0000000000000000;
	mov.u32 	%r449, %r1;
	@%p159 bra 	$L__BB5_7;
	mul.wide.u32 	%rd169, %r1, 8;
	add.s64 	%rd168, %rd15, %rd169;
	// begin inline asm
	ld.global.nc.u64 %rd167, [%rd168];
	// end inline asm
	mov.b64 	%fd359, %rd167;
	add.s32 	%r449, %r1, 256;
$L__BB5_7:
	setp.ge.s32 	%p160, %r449, %r68;
	@%p160 bra 	$L__BB5_13;
	not.b32 	%r321, %r449;
	add.s32 	%r4, %r68, %r321;
	and.b32  	%r322, %r4, 768;
	setp.eq.s32 	%p161, %r322, 768;
	@%p161 bra 	$L__BB5_11;
	mul.wide.u32 	%rd170, %r449, 8;
	add.s64 	%rd202, %rd15, %rd170;
	shr.u32 	%r323, %r4, 8;
	add.s32 	%r324, %r323, 1;
	and.b32  	%r325, %r324, 3;
	neg.s32 	%r447, %r325;
$L__BB5_10:
	.pragma "nounroll";
	// begin inline asm
	ld.global.nc.u64 %rd171, [%rd202];
	// end inline asm
	mov.b64 	%fd272, %rd171;
	setp.lt.f64 	%p162, %fd359, %fd272;
	selp.f64 	%fd359, %fd272, %fd359, %p162;
	add.s32 	%r449, %r449, 256;
	add.s64 	%rd202, %rd202, 2048;
	add.s32 	%r447, %r447, 1;
	setp.ne.s32 	%p163, %r447, 0;
	@%p163 bra 	$L__BB5_10;
$L__BB5_11:
	setp.lt.u32 	%p164, %r4, 768;
	@%p164 bra 	$L__BB5_13;
$L__BB5_12:
	mul.wide.s32 	%rd181, %r449, 8;
	add.s64 	%rd174, %rd15, %rd181;
	// begin inline asm
	ld.global.nc.u64 %rd173, [%rd174];
	// end inline asm
	mov.b64 	%fd273, %rd173;
	setp.lt.f64 	%p165, %fd359, %fd273;
	selp.f64 	%fd274, %fd273, %fd359, %p165;
	add.s64 	%rd176, %rd174, 2048;
	// begin inline asm
	ld.global.nc.u64 %rd175, [%rd176];
	// end inline asm
	mov.b64 	%fd275, %rd175;
	setp.lt.f64 	%p166, %fd274, %fd275;
	selp.f64 	%fd276, %fd275, %fd274, %p166;
	add.s64 	%rd178, %rd174, 4096;
	// begin inline asm
	ld.global.nc.u64 %rd177, [%rd178];
	// end inline asm
	mov.b64 	%fd277, %rd177;
	setp.lt.f64 	%p167, %fd276, %fd277;
	selp.f64 	%fd278, %fd277, %fd276, %p167;
	add.s64 	%rd180, %rd174, 6144;
	// begin inline asm
	ld.global.nc.u64 %rd179, [%rd180];
	// end inline asm
	mov.b64 	%fd279, %rd179;
	setp.lt.f64 	%p168, %fd278, %fd279;
	selp.f64 	%fd359, %fd279, %fd278, %p168;
	add.s32 	%r449, %r449, 1024;
	setp.lt.s32 	%p169, %r449, %r68;
	@%p169 bra 	$L__BB5_12;
$L__BB5_13:
	setp.lt.s32 	%p170, %r68, 256;
	@%p170 bra 	$L__BB5_18;
	// begin inline asm
	mov.u32 %r389, %laneid;
	// end inline asm
	mov.b64 	%rd192, %fd359;
	mov.b64 	{%r391, %r396}, %rd192;
	mov.b32 	%r397, 1;
	mov.b32 	%r438, 31;
	mov.b32 	%r439, -1;
	// begin inline asm
	shfl.sync.down.b32 %r390, %r391, %r397, %r438, %r439;
	// end inline asm
	// begin inline asm
	shfl.sync.down.b32 %r395, %r396, %r397, %r438, %r439;
	// end inline asm
	mov.b64 	%rd193, {%r390, %r395};
	mov.b64 	%fd327, %rd193;
	setp.gt.s32 	%p198, %r389, 30;
	setp.lt.f64 	%p199, %fd359, %fd327;
	selp.f64 	%fd328, %fd327, %fd359, %p199;
	selp.f64 	%fd329, %fd359, %fd328, %p198;
	mov.b64 	%rd194, %fd329;
	mov.b64 	{%r401, %r406}, %rd194;
	mov.b32 	%r407, 2;
	// begin inline asm
	shfl.sync.down.b32 %r400, %r401, %r407, %r438, %r439;
	// end inline asm
	// begin inline asm
	shfl.sync.down.b32 %r405, %r406, %r407, %r438, %r439;
	// end inline asm
	mov.b64 	%rd195, {%r400, %r405};
	mov.b64 	%fd330, %rd195;
	setp.gt.s32 	%p200, %r389, 29;
	setp.lt.f64 	%p201, %fd329, %fd330;
	selp.f64 	%fd331, %fd330, %fd329, %p201;
	selp.f64 	%fd332, %fd329, %fd331, %p200;
	mov.b64 	%rd196, %fd332;
	mov.b64 	{%r411, %r416}, %rd196;
	mov.b32 	%r417, 4;
	// begin inline asm
	shfl.sync.down.b32 %r410, %r411, %r417, %r438, %r439;
	// end inline asm
	// begin inline asm
	shfl.sync.down.b32 %r415, %r416, %r417, %r438, %r439;
	// end inline asm
	mov.b64 	%rd197, {%r410, %r415};
	mov.b64 	%fd333, %rd197;
	setp.gt.s32 	%p202, %r389, 27;
	setp.lt.f64 	%p203, %fd332, %fd333;
	selp.f64 	%fd334, %fd333, %fd332, %p203;
	selp.f64 	%fd335, %fd332, %fd334, %p202;
	mov.b64 	%rd198, %fd335;
	mov.b64 	{%r421, %r426}, %rd198;
	mov.b32 	%r427, 8;
	// begin inline asm
	shfl.sync.down.b32 %r420, %r421, %r427, %r438, %r439;
	// end inline asm
	// begin inline asm
	shfl.sync.down.b32 %r425, %r426, %r427, %r438, %r439;
	// end inline asm
	mov.b64 	%rd199, {%r420, %r425};
	mov.b64 	%fd336, %rd199;
	setp.gt.s32 	%p204, %r389, 23;
	setp.lt.f64 	%p205, %fd335, %fd336;
	selp.f64 	%fd337, %fd336, %fd335, %p205;
	selp.f64 	%fd338, %fd335, %fd337, %p204;
	mov.b64 	%rd200, %fd338;
	mov.b64 	{%r431, %r436}, %rd200;
	mov.b32 	%r437, 16;
	// begin inline asm
	shfl.sync.down.b32 %r430, %r431, %r437, %r438, %r439;
	// end inline asm
	// begin inline asm
	shfl.sync.down.b32 %r435, %r436, %r437, %r438, %r439;
	// end inline asm
	mov.b64 	%rd201, {%r430, %r435};
	mov.b64 	%fd339, %rd201;
	setp.gt.s32 	%p206, %r389, 15;
	setp.lt.f64 	%p207, %fd338, %fd339;
	selp.f64 	%fd10, %fd339, %fd338, %p207;
	selp.f64 	%fd380, %fd338, %fd10, %p206;
	setp.ne.s32 	%p208, %r389, 0;
	@%p208 bra 	$L__BB5_16;
	shr.u32 	%r440, %r1, 2;
	and.b32  	%r441, %r440, 248;
	mov.u32 	%r442, _ZZN3cub18CUB_300001_SM_10006detail6reduce28DeviceReduceSingleTileKernelINS2_10policy_hubIdjN4cuda3__47maximumIdEEE10Policy1000EPdSB_iS8_ddNS5_3std3__410__identityEEEvT0_T1_T2_T3_T4_T6_E12temp_storage;
	add.s32 	%r443, %r442, %r441;
	st.shared.f64 	[%r443+8], %fd10;
$L__BB5_16:
	bar.sync 	0;
	setp.ne.s32 	%p209, %r1, 0;
	@%p209 bra 	$L__BB5_72;
	ld.shared.f64 	%fd340, [_ZZN3cub18CUB_300001_SM_10006detail6reduce28DeviceReduceSingleTileKernelINS2_10policy_hubIdjN4cuda3__47maximumIdEEE10Policy1000EPdSB_iS8_ddNS5_3std3__410__identityEEEvT0_T1_T2_T3_T4_T6_E12temp_storage+16];
	setp.lt.f64 	%p210, %fd380, %fd340;
	selp.f64 	%fd341, %fd340, %fd380, %p210;
	ld.shared.f64 	%fd342, [_ZZN3cub18CUB_300001_SM_10006detail6reduce28DeviceReduceSingleTileKernelINS2_10policy_hubIdjN4cuda3__47maximumIdEEE10Policy1000EPdSB_iS8_ddNS5_3std3__410__identityEEEvT0_T1_T2_T3_T4_T6_E12temp_storage+24];
	setp.lt.f64 	%p211, %fd341, %fd342;
	selp.f64 	%fd343, %fd342, %fd341, %p211;
	ld.shared.f64 	%fd344, [_ZZN3cub18CUB_300001_SM_10006detail6reduce28DeviceReduceSingleTileKernelINS2_10policy_hubIdjN4cuda3__47maximumIdEEE10Policy1000EPdSB_iS8_ddNS5_3std3__410__identityEEEvT0_T1_T2_T3_T4_T6_E12temp_storage+32];
	setp.lt.f64 	%p212, %fd343, %fd344;
	selp.f64 	%fd345, %fd344, %fd343, %p212;
	ld.shared.f64 	%fd346, [_ZZN3cub18CUB_300001_SM_10006detail6reduce28DeviceReduceSingleTileKernelINS2_10policy_hubIdjN4cuda3__47maximumIdEEE10Policy1000EPdSB_iS8_ddNS5_3std3__410__identityEEEvT0_T1_T2_T3_T4_T6_E12temp_storage+40];
	setp.lt.f64 	%p213, %fd345, %fd346;
	selp.f64 	%fd347, %fd346, %fd345, %p213;
	ld.shared.f64 	%fd348, [_ZZN3cub18CUB_300001_SM_10006detail6reduce28DeviceReduceSingleTileKernelINS2_10policy_hubIdjN4cuda3__47maximumIdEEE10Policy1000EPdSB_iS8_ddNS5_3std3__410__identityEEEvT0_T1_T2_T3_T4_T6_E12temp_storage+48];
	setp.lt.f64 	%p214, %fd347, %fd348;
	selp.f64 	%fd349, %fd348, %fd347, %p214;
	ld.shared.f64 	%fd350, [_ZZN3cub18CUB_300001_SM_10006detail6reduce28DeviceReduceSingleTileKernelINS2_10policy_hubIdjN4cuda3__47maximumIdEEE10Policy1000EPdSB_iS8_ddNS5_3std3__410__identityEEEvT0_T1_T2_T3_T4_T6_E12temp_storage+56];
	setp.lt.f64 	%p215, %fd349, %fd350;
	selp.f64 	%fd351, %fd350, %fd349, %p215;
	ld.shared.f64 	%fd352, [_ZZN3cub18CUB_300001_SM_10006detail6reduce28DeviceReduceSingleTileKernelINS2_10policy_hubIdjN4cuda3__47maximumIdEEE10Policy1000EPdSB_iS8_ddNS5_3std3__410__identityEEEvT0_T1_T2_T3_T4_T6_E12temp_storage+64];
	setp.lt.f64 	%p216, %fd351, %fd352;
	selp.f64 	%fd380, %fd352, %fd351, %p216;
	bra.uni 	$L__BB5_72;
$L__BB5_18:
	// begin inline asm
	mov.u32 %r326, %laneid;
	// end inline asm
	and.b32  	%r377, %r1, 992;
	add.s32 	%r378, %r377, 32;
	setp.gt.s32 	%p171, %r378, %r68;
	not.b32 	%r379, %r377;
	add.s32 	%r380, %r68, %r379;
	selp.b32 	%r375, %r380, 31, %p171;
	mov.b64 	%rd182, %fd359;
	mov.b64 	{%r328, %r333}, %rd182;
	mov.b32 	%r334, 1;
	mov.b32 	%r376, -1;
	// begin inline asm
	shfl.sync.down.b32 %r327, %r328, %r334, %r375, %r376;
	// end inline asm
	// begin inline asm
	shfl.sync.down.b32 %r332, %r333, %r334, %r375, %r376;
	// end inline asm
	mov.b64 	%rd183, {%r327, %r332};
	mov.b64 	%fd280, %rd183;
	setp.lt.s32 	%p172, %r326, %r375;
	setp.lt.f64 	%p173, %fd359, %fd280;
	selp.f64 	%fd281, %fd280, %fd359, %p173;
	selp.f64 	%fd282, %fd281, %fd359, %p172;
	mov.b64 	%rd184, %fd282;
	mov.b64 	{%r338, %r343}, %rd184;
	mov.b32 	%r344, 2;
	// begin inline asm
	shfl.sync.down.b32 %r337, %r338, %r344, %r375, %r376;
	// end inline asm
	// begin inline asm
	shfl.sync.down.b32 %r342, %r343, %r344, %r375, %r376;
	// end inline asm
	mov.b64 	%rd185, {%r337, %r342};
	mov.b64 	%fd283, %rd185;
	add.s32 	%r381, %r326, 2;
	setp.gt.s32 	%p174, %r381, %r375;
	setp.lt.f64 	%p175, %fd282, %fd283;
	selp.f64 	%fd284, %fd283, %fd282, %p175;
	selp.f64 	%fd285, %fd282, %fd284, %p174;
	mov.b64 	%rd186, %fd285;
	mov.b64 	{%r348, %r353}, %rd186;
	mov.b32 	%r354, 4;
	// begin inline asm
	shfl.sync.down.b32 %r347, %r348, %r354, %r375, %r376;
	// end inline asm
	// begin inline asm
	shfl.sync.down.b32 %r352, %r353, %r354, %r375, %r376;
	// end inline asm
	mov.b64 	%rd187, {%r347, %r352};
	mov.b64 	%fd286, %rd187;
	add.s32 	%r382, %r326, 4;
	setp.gt.s32 	%p176, %r382, %r375;
	setp.lt.f64 	%p177, %fd285, %fd286;
	selp.f64 	%fd287, %fd286, %fd285, %p177;
	selp.f64 	%fd288, %fd285, %fd287, %p176;
	mov.b64 	%rd188, %fd288;
	mov.b64 	{%r358, %r363}, %rd188;
	mov.b32 	%r364, 8;
	// begin inline asm
	shfl.sync.down.b32 %r357, %r358, %r364, %r375, %r376;
	// end inline asm
	// begin inline asm
	shfl.sync.down.b32 %r362, %r363, %r364, %r375, %r376;
	// end inline asm
	mov.b64 	%rd189, {%r357, %r362};
	mov.b64 	%fd289, %rd189;
	add.s32 	%r383, %r326, 8;
	setp.gt.s32 	%p178, %r383, %r375;
	setp.lt.f64 	%p179, %fd288, %fd289;
	selp.f64 	%fd290, %fd289, %fd288, %p179;
	selp.f64 	%fd291, %fd288, %fd290, %p178;
	mov.b64 	%rd190, %fd291;
	mov.b64 	{%r368, %r373}, %rd190;
	mov.b32 	%r374, 16;
	// begin inline asm
	shfl.sync.down.b32 %r367, %r368, %r374, %r375, %r376;
	// end inline asm
	// begin inline asm
	shfl.sync.down.b32 %r372, %r373, %r374, %r375, %r376;
	// end inline asm
	mov.b64 	%rd191, {%r367, %r372};
	mov.b64 	%fd292, %rd191;
	add.s32 	%r384, %r326, 16;
	setp.gt.s32 	%p180, %r384, %r375;
	setp.lt.f64 	%p181, %fd291, %fd292;
	selp.f64 	%fd293, %fd292, %fd291, %p181;
	selp.f64 	%fd380, %fd291, %fd293, %p180;
	setp.ne.s32 	%p182, %r326, 0;
	@%p182 bra 	$L__BB5_20;
	shr.u32 	%r385, %r1, 2;
	and.b32  	%r386, %r385, 248;
	mov.u32 	%r387, _ZZN3cub18CUB_300001_SM_10006detail6reduce28DeviceReduceSingleTileKernelINS2_10policy_hubIdjN4cuda3__47maximumIdEEE10Policy1000EPdSB_iS8_ddNS5_3std3__410__identityEEEvT0_T1_T2_T3_T4_T6_E12temp_storage;
	add.s32 	%r388, %r387, %r386;
	st.shared.f64 	[%r388+8], %fd380;
$L__BB5_20:
	bar.sync 	0;
	setp.ne.s32 	%p183, %r1, 0;
	@%p183 bra 	$L__BB5_72;
	setp.gt.s32 	%p184, %r68, 32;
	ld.shared.f64 	%fd294, [_ZZN3cub18CUB_300001_SM_10006detail6reduce28DeviceReduceSingleTileKernelINS2_10policy_hubIdjN4cuda3__47maximumIdEEE10Policy1000EPdSB_iS8_ddNS5_3std3__410__identityEEEvT0_T1_T2_T3_T4_T6_E12temp_storage+16];
	setp.lt.f64 	%p185, %fd380, %fd294;
	selp.f64 	%fd296, %fd294, %fd380, %p185;
	selp.f64 	%fd297, %fd296, %fd380, %p184;
	setp.gt.s32 	%p186, %r68, 64;
	ld.shared.f64 	%fd299, [_ZZN3cub18CUB_300001_SM_10006detail6reduce28DeviceReduceSingleTileKernelINS2_10policy_hubIdjN4cuda3__47maximumIdEEE10Policy1000EPdSB_iS8_ddNS5_3std3__410__identityEEEvT0_T1_T2_T3_T4_T6_E12temp_storage+24];
	setp.lt.f64 	%p187, %fd297, %fd299;
	selp.f64 	%fd301, %fd299, %fd297, %p187;
	selp.f64 	%fd302, %fd301, %fd297, %p186;
	setp.gt.s32 	%p188, %r68, 96;
	ld.shared.f64 	%fd304, [_ZZN3cub18CUB_300001_SM_10006detail6reduce28DeviceReduceSingleTileKernelINS2_10policy_hubIdjN4cuda3__47maximumIdEEE10Policy1000EPdSB_iS8_ddNS5_3std3__410__identityEEEvT0_T1_T2_T3_T4_T6_E12temp_storage+32];
	setp.lt.f64 	%p189, %fd302, %fd304;
	selp.f64 	%fd306, %fd304, %fd302, %p189;
	selp.f64 	%fd307, %fd306, %fd302, %p188;
	setp.gt.s32 	%p190, %r68, 128;
	ld.shared.f64 	%fd309, [_ZZN3cub18CUB_300001_SM_10006detail6reduce28DeviceReduceSingleTileKernelINS2_10policy_hubIdjN4cuda3__47maximumIdEEE10Policy1000EPdSB_iS8_ddNS5_3std3__410__identityEEEvT0_T1_T2_T3_T4_T6_E12temp_storage+40];
	setp.lt.f64 	%p191, %fd307, %fd309;
	selp.f64 	%fd311, %fd309, %fd307, %p191;
	selp.f64 	%fd312, %fd311, %fd307, %p190;
	setp.gt.s32 	%p192, %r68, 160;
	ld.shared.f64 	%fd314, [_ZZN3cub18CUB_300001_SM_10006detail6reduce28DeviceReduceSingleTileKernelINS2_10policy_hubIdjN4cuda3__47maximumIdEEE10Policy1000EPdSB_iS8_ddNS5_3std3__410__identityEEEvT0_T1_T2_T3_T4_T6_E12temp_storage+48];
	setp.lt.f64 	%p193, %fd312, %fd314;
	selp.f64 	%fd316, %fd314, %fd312, %p193;
	selp.f64 	%fd317, %fd316, %fd312, %p192;
	setp.gt.s32 	%p194, %r68, 192;
	ld.shared.f64 	%fd319, [_ZZN3cub18CUB_300001_SM_10006detail6reduce28DeviceReduceSingleTileKernelINS2_10policy_hubIdjN4cuda3__47maximumIdEEE10Policy1000EPdSB_iS8_ddNS5_3std3__410__identityEEEvT0_T1_T2_T3_T4_T6_E12temp_storage+56];
	setp.lt.f64 	%p195, %fd317, %fd319;
	selp.f64 	%fd321, %fd319, %fd317, %p195;
	selp.f64 	%fd322, %fd321, %fd317, %p194;
	setp.gt.s32 	%p196, %r68, 224;
	ld.shared.f64 	%fd324, [_ZZN3cub18CUB_300001_SM_10006detail6reduce28DeviceReduceSingleTileKernelINS2_10policy_hubIdjN4cuda3__47maximumIdEEE10Policy1000EPdSB_iS8_ddNS5_3std3__410__identityEEEvT0_T1_T2_T3_T4_T6_E12temp_storage+64];
	setp.lt.f64 	%p197, %fd322, %fd324;
	selp.f64 	%fd326, %fd324, %fd322, %p197;
	selp.f64 	%fd380, %fd326, %fd322, %p196;
	bra.uni 	$L__BB5_72;
$L__BB5_22:
	mov.u32 	%r13, %tid.x;
	shl.b32 	%r14, %r13, 2;
	mul.wide.u32 	%rd126, %r14, 8;
	add.s64 	%rd116, %rd15, %rd126;
	// begin inline asm
	ld.global.nc.v2.u64 {%rd114, %rd115}, [%rd116];
	// end inline asm
	add.s64 	%rd119, %rd116, 16;
	// begin inline asm
	ld.global.nc.v2.u64 {%rd117, %rd118}, [%rd119];
	// end inline asm
	mov.b64 	%fd206, %rd114;
	mov.b64 	%fd207, %rd115;
	mov.b64 	%fd208, %rd117;
	mov.b64 	%fd209, %rd118;
	add.s64 	%rd122, %rd116, 8192;
	// begin inline asm
	ld.global.nc.v2.u64 {%rd120, %rd121}, [%rd122];
	// end inline asm
	add.s64 	%rd125, %rd116, 8208;
	// begin inline asm
	ld.global.nc.v2.u64 {%rd123, %rd124}, [%rd125];
	// end inline asm
	mov.b64 	%fd210, %rd120;
	mov.b64 	%fd211, %rd121;
	mov.b64 	%fd212, %rd123;
	mov.b64 	%fd213, %rd124;
	setp.lt.f64 	%p111, %fd206, %fd207;
	selp.f64 	%fd214, %fd207, %fd206, %p111;
	setp.lt.f64 	%p112, %fd214, %fd208;
	selp.f64 	%fd215, %fd208, %fd214, %p112;
	setp.lt.f64 	%p113, %fd215, %fd209;
	selp.f64 	%fd216, %fd209, %fd215, %p113;
	setp.lt.f64 	%p114, %fd216, %fd210;
	selp.f64 	%fd217, %fd210, %fd216, %p114;
	setp.lt.f64 	%p115, %fd217, %fd211;
	selp.f64 	%fd218, %fd211, %fd217, %p115;
	setp.lt.f64 	%p116, %fd218, %fd212;
	selp.f64 	%fd219, %fd212, %fd218, %p116;
	setp.lt.f64 	%p117, %fd219, %fd213;
	selp.f64 	%fd366, %fd213, %fd219, %p117;
	setp.lt.u32 	%p118, %r68, 4096;
	mov.b32 	%r452, 2048;
	@%p118 bra 	$L__BB5_26;
	add.s32 	%r15, %r68, -2048;
	mov.b32 	%r452, 2048;
$L__BB5_24:
	add.s32 	%r258, %r452, %r14;
	mul.wide.u32 	%rd139, %r258, 8;
	add.s64 	%rd129, %rd15, %rd139;
	// begin inline asm
	ld.global.nc.v2.u64 {%rd127, %rd128}, [%rd129];
	// end inline asm
	add.s64 	%rd132, %rd129, 16;
	// begin inline asm
	ld.global.nc.v2.u64 {%rd130, %rd131}, [%rd132];
	// end inline asm
	mov.b64 	%fd220, %rd127;
	mov.b64 	%fd221, %rd128;
	mov.b64 	%fd222, %rd130;
	mov.b64 	%fd223, %rd131;
	add.s64 	%rd135, %rd129, 8192;
	// begin inline asm
	ld.global.nc.v2.u64 {%rd133, %rd134}, [%rd135];
	// end inline asm
	add.s64 	%rd138, %rd129, 8208;
	// begin inline asm
	ld.global.nc.v2.u64 {%rd136, %rd137}, [%rd138];
	// end inline asm
	mov.b64 	%fd224, %rd133;
	mov.b64 	%fd225, %rd134;
	mov.b64 	%fd226, %rd136;
	mov.b64 	%fd227, %rd137;
	setp.lt.f64 	%p119, %fd366, %fd220;
	selp.f64 	%fd228, %fd220, %fd366, %p119;
	setp.lt.f64 	%p120, %fd228, %fd221;
	selp.f64 	%fd229, %fd221, %fd228, %p120;
	setp.lt.f64 	%p121, %fd229, %fd222;
	selp.f64 	%fd230, %fd222, %fd229, %p121;
	setp.lt.f64 	%p122, %fd230, %fd223;
	selp.f64 	%fd231, %fd223, %fd230, %p122;
	setp.lt.f64 	%p123, %fd231, %fd224;
	selp.f64 	%fd232, %fd224, %fd231, %p123;
	setp.lt.f64 	%p124, %fd232, %fd225;
	selp.f64 	%fd233, %fd225, %fd232, %p124;
	setp.lt.f64 	%p125, %fd233, %fd226;
	selp.f64 	%fd234, %fd226, %fd233, %p125;
	setp.lt.f64 	%p126, %fd234, %fd227;
	selp.f64 	%fd366, %fd227, %fd234, %p126;
	sub.s32 	%r259, %r68, %r452;
	setp.lt.s32 	%p127, %r259, 2048;
	@%p127 bra 	$L__BB5_34;
	add.s32 	%r452, %r452, 2048;
	setp.le.s32 	%p128, %r452, %r15;
	@%p128 bra 	$L__BB5_24;
$L__BB5_26:
	setp.le.s32 	%p129, %r68, %r452;
	@%p129 bra 	$L__BB5_34;
	sub.s32 	%r19, %r68, %r452;
	setp.ge.s32 	%p130, %r13, %r19;
	@%p130 bra 	$L__BB5_34;
	not.b32 	%r260, %r13;
	add.s32 	%r261, %r68, %r260;
	sub.s32 	%r20, %r261, %r452;
	and.b32  	%r262, %r20, 768;
	setp.eq.s32 	%p131, %r262, 768;
	mov.u32 	%r456, %r13;
	@%p131 bra 	$L__BB5_31;
	add.s32 	%r454, %r13, %r452;
	shr.u32 	%r263, %r20, 8;
	add.s32 	%r264, %r263, 1;
	and.b32  	%r265, %r264, 3;
	neg.s32 	%r453, %r265;
	mov.u32 	%r456, %r13;
$L__BB5_30:
	.pragma "nounroll";
	mul.wide.u32 	%rd142, %r454, 8;
	add.s64 	%rd141, %rd15, %rd142;
	// begin inline asm
	ld.global.nc.u64 %rd140, [%rd141];
	// end inline asm
	mov.b64 	%fd236, %rd140;
	setp.lt.f64 	%p132, %fd366, %fd236;
	selp.f64 	%fd366, %fd236, %fd366, %p132;
	add.s32 	%r456, %r456, 256;
	add.s32 	%r454, %r454, 256;
	add.s32 	%r453, %r453, 1;
	setp.ne.s32 	%p133, %r453, 0;
	@%p133 bra 	$L__BB5_30;
$L__BB5_31:
	setp.lt.u32 	%p134, %r20, 768;
	@%p134 bra 	$L__BB5_34;
	cvt.u64.u32 	%rd143, %r456;
	cvt.u64.u32 	%rd144, %r452;
	add.s64 	%rd145, %rd143, %rd144;
	shl.b64 	%rd146, %rd145, 3;
	add.s64 	%rd147, %rd146, %rd15;
	add.s64 	%rd203, %rd147, 4096;
	add.s32 	%r457, %r456, %r452;
$L__BB5_33:
	mul.wide.u32 	%rd156, %r457, 8;
	add.s64 	%rd149, %rd15, %rd156;
	// begin inline asm
	ld.global.nc.u64 %rd148, [%rd149];
	// end inline asm
	mov.b64 	%fd237, %rd148;
	setp.lt.f64 	%p135, %fd366, %fd237;
	selp.f64 	%fd238, %fd237, %fd366, %p135;
	add.s64 	%rd151, %rd203, -2048;
	// begin inline asm
	ld.global.nc.u64 %rd150, [%rd151];
	// end inline asm
	mov.b64 	%fd239, %rd150;
	setp.lt.f64 	%p136, %fd238, %fd239;
	selp.f64 	%fd240, %fd239, %fd238, %p136;
	// begin inline asm
	ld.global.nc.u64 %rd152, [%rd203];
	// end inline asm
	mov.b64 	%fd241, %rd152;
	setp.lt.f64 	%p137, %fd240, %fd241;
	selp.f64 	%fd242, %fd241, %fd240, %p137;
	add.s64 	%rd155, %rd203, 2048;
	// begin inline asm
	ld.global.nc.u64 %rd154, [%rd155];
	// end inline asm
	mov.b64 	%fd243, %rd154;
	setp.lt.f64 	%p138, %fd242, %fd243;
	selp.f64 	%fd366, %fd243, %fd242, %p138;
	add.s32 	%r456, %r456, 1024;
	add.s64 	%rd203, %rd203, 8192;
	add.s32 	%r457, %r457, 1024;
	setp.lt.s32 	%p139, %r456, %r19;
	@%p139 bra 	$L__BB5_33;
$L__BB5_34:
	// begin inline asm
	mov.u32 %r266, %laneid;
	// end inline asm
	mov.b64 	%rd157, %fd366;
	mov.b64 	{%r268, %r273}, %rd157;
	mov.b32 	%r274, 1;
	mov.b32 	%r315, 31;
	mov.b32 	%r316, -1;
	// begin inline asm
	shfl.sync.down.b32 %r267, %r268, %r274, %r315, %r316;
	// end inline asm
	// begin inline asm
	shfl.sync.down.b32 %r272, %r273, %r274, %r315, %r316;
	// end inline asm
	mov.b64 	%rd158, {%r267, %r272};
	mov.b64 	%fd244, %rd158;
	setp.gt.s32 	%p140, %r266, 30;
	setp.lt.f64 	%p141, %fd366, %fd244;
	selp.f64 	%fd245, %fd244, %fd366, %p141;
	selp.f64 	%fd246, %fd366, %fd245, %p140;
	mov.b64 	%rd159, %fd246;
	mov.b64 	{%r278, %r283}, %rd159;
	mov.b32 	%r284, 2;
	// begin inline asm
	shfl.sync.down.b32 %r277, %r278, %r284, %r315, %r316;
	// end inline asm
	// begin inline asm
	shfl.sync.down.b32 %r282, %r283, %r284, %r315, %r316;
	// end inline asm
	mov.b64 	%rd160, {%r277, %r282};
	mov.b64 	%fd247, %rd160;
	setp.gt.s32 	%p142, %r266, 29;
	setp.lt.f64 	%p143, %fd246, %fd247;
	selp.f64 	%fd248, %fd247, %fd246, %p143;
	selp.f64 	%fd249, %fd246, %fd248, %p142;
	mov.b64 	%rd161, %fd249;
	mov.b64 	{%r288, %r293}, %rd161;
	mov.b32 	%r294, 4;
	// begin inline asm
	shfl.sync.down.b32 %r287, %r288, %r294, %r315, %r316;
	// end inline asm
	// begin inline asm
	shfl.sync.down.b32 %r292, %r293, %r294, %r315, %r316;
	// end inline asm
	mov.b64 	%rd162, {%r287, %r292};
	mov.b64 	%fd250, %rd162;
	setp.gt.s32 	%p144, %r266, 27;
	setp.lt.f64 	%p145, %fd249, %fd250;
	selp.f64 	%fd251, %fd250, %fd249, %p145;
	selp.f64 	%fd252, %fd249, %fd251, %p144;
	mov.b64 	%rd163, %fd252;
	mov.b64 	{%r298, %r303}, %rd163;
	mov.b32 	%r304, 8;
	// begin inline asm
	shfl.sync.down.b32 %r297, %r298, %r304, %r315, %r316;
	// end inline asm
	// begin inline asm
	shfl.sync.down.b32 %r302, %r303, %r304, %r315, %r316;
	// end inline asm
	mov.b64 	%rd164, {%r297, %r302};
	mov.b64 	%fd253, %rd164;
	setp.gt.s32 	%p146, %r266, 23;
	setp.lt.f64 	%p147, %fd252, %fd253;
	selp.f64 	%fd254, %fd253, %fd252, %p147;
	selp.f64 	%fd255, %fd252, %fd254, %p146;
	mov.b64 	%rd165, %fd255;
	mov.b64 	{%r308, %r313}, %rd165;
	mov.b32 	%r314, 16;
	// begin inline asm
	shfl.sync.down.b32 %r307, %r308, %r314, %r315, %r316;
	// end inline asm
	// begin inline asm
	shfl.sync.down.b32 %r312, %r313, %r314, %r315, %r316;
	// end inline asm
	mov.b64 	%rd166, {%r307, %r312};
	mov.b64 	%fd256, %rd166;
	setp.gt.s32 	%p148, %r266, 15;
	setp.lt.f64 	%p149, %fd255, %fd256;
	selp.f64 	%fd26, %fd256, %fd255, %p149;
	selp.f64 	%fd380, %fd255, %fd26, %p148;
	setp.ne.s32 	%p150, %r266, 0;
	@%p150 bra 	$L__BB5_36;
	shr.u32 	%r317, %r13, 2;
	and.b32  	%r318, %r317, 248;
	mov.u32 	%r319, _ZZN3cub18CUB_300001_SM_10006detail6reduce28DeviceReduceSingleTileKernelINS2_10policy_hubIdjN4cuda3__47maximumIdEEE10Policy1000EPdSB_iS8_ddNS5_3std3__410__identityEEEvT0_T1_T2_T3_T4_T6_E12temp_storage;
	add.s32 	%r320, %r319, %r318;
	st.shared.f64 	[%r320+8], %fd26;
$L__BB5_36:
	bar.sync 	0;
	setp.ne.s32 	%p151, %r13, 0;
	@%p151 bra 	$L__BB5_72;
	ld.shared.f64 	%fd257, [_ZZN3cub18CUB_300001_SM_10006detail6reduce28DeviceReduceSingleTileKernelINS2_10policy_hubIdjN4cuda3__47maximumIdEEE10Policy1000EPdSB_iS8_ddNS5_3std3__410__identityEEEvT0_T1_T2_T3_T4_T6_E12temp_storage+16];
	setp.lt.f64 	%p152, %fd380, %fd257;
	selp.f64 	%fd258, %fd257, %fd380, %p152;
	ld.shared.f64 	%fd259, [_ZZN3cub18CUB_300001_SM_10006detail6reduce28DeviceReduceSingleTileKernelINS2_10policy_hubIdjN4cuda3__47maximumIdEEE10Policy1000EPdSB_iS8_ddNS5_3std3__410__identityEEEvT0_T1_T2_T3_T4_T6_E12temp_storage+24];
	setp.lt.f64 	%p153, %fd258, %fd259;
	selp.f64 	%fd260, %fd259, %fd258, %p153;
	ld.shared.f64 	%fd261, [_ZZN3cub18CUB_300001_SM_10006detail6reduce28DeviceReduceSingleTileKernelINS2_10policy_hubIdjN4cuda3__47maximumIdEEE10Policy1000EPdSB_iS8_ddNS5_3std3__410__identityEEEvT0_T1_T2_T3_T4_T6_E12temp_storage+32];
	setp.lt.f64 	%p154, %fd260, %fd261;
	selp.f64 	%fd262, %fd261, %fd260, %p154;
	ld.shared.f64 	%fd263, [_ZZN3cub18CUB_300001_SM_10006detail6reduce28DeviceReduceSingleTileKernelINS2_10policy_hubIdjN4cuda3__47maximumIdEEE10Policy1000EPdSB_iS8_ddNS5_3std3__410__identityEEEvT0_T1_T2_T3_T4_T6_E12temp_storage+40];
	setp.lt.f64 	%p155, %fd262, %fd263;
	selp.f64 	%fd264, %fd263, %fd262, %p155;
	ld.shared.f64 	%fd265, [_ZZN3cub18CUB_300001_SM_10006detail6reduce28DeviceReduceSingleTileKernelINS2_10policy_hubIdjN4cuda3__47maximumIdEEE10Policy1000EPdSB_iS8_ddNS5_3std3__410__identityEEEvT0_T1_T2_T3_T4_T6_E12temp_storage+48];
	setp.lt.f64 	%p156, %fd264, %fd265;
	selp.f64 	%fd266, %fd265, %fd264, %p156;
	ld.shared.f64 	%fd267, [_ZZN3cub18CUB_300001_SM_10006detail6reduce28DeviceReduceSingleTileKernelINS2_10policy_hubIdjN4cuda3__47maximumIdEEE10Policy1000EPdSB_iS8_ddNS5_3std3__410__identityEEEvT0_T1_T2_T3_T4_T6_E12temp_storage+56];
	setp.lt.f64 	%p157, %fd266, %fd267;
	selp.f64 	%fd268, %fd267, %fd266, %p157;
	ld.shared.f64 	%fd269, [_ZZN3cub18CUB_300001_SM_10006detail6reduce28DeviceReduceSingleTileKernelINS2_10policy_hubIdjN4cuda3__47maximumIdEEE10Policy1000EPdSB_iS8_ddNS5_3std3__410__identityEEEvT0_T1_T2_T3_T4_T6_E12temp_storage+64];
	setp.lt.f64 	%p158, %fd268, %fd269;
	selp.f64 	%fd380, %fd269, %fd268, %p158;
	bra.uni 	$L__BB5_72;
$L__BB5_38:
	setp.gt.s32 	%p3, %r68, 2047;
	@%p3 bra 	$L__BB5_56;
	mov.u32 	%r35, %tid.x;
	setp.ge.s32 	%p52, %r35, %r68;
	mov.f64 	%fd372, 0d0000000000000000;
	mov.u32 	%r462, %r35;
	@%p52 bra 	$L__BB5_41;
	mul.wide.u32 	%rd81, %r35, 8;
	add.s64 	%rd80, %rd15, %rd81;
	// begin inline asm
	ld.global.nc.u64 %rd79, [%rd80];
	// end inline asm
	mov.b64 	%fd372, %rd79;
	add.s32 	%r462, %r35, 256;
$L__BB5_41:
	setp.ge.s32 	%p53, %r462, %r68;
	@%p53 bra 	$L__BB5_47;
	not.b32 	%r133, %r462;
	add.s32 	%r38, %r68, %r133;
	and.b32  	%r134, %r38, 768;
	setp.eq.s32 	%p54, %r134, 768;
	@%p54 bra 	$L__BB5_45;
	mul.wide.u32 	%rd82, %r462, 8;
	add.s64 	%rd204, %rd15, %rd82;
	shr.u32 	%r135, %r38, 8;
	add.s32 	%r136, %r135, 1;
	and.b32  	%r137, %r136, 3;
	neg.s32 	%r460, %r137;
$L__BB5_44:
	.pragma "nounroll";
	// begin inline asm
	ld.global.nc.u64 %rd83, [%rd204];
	// end inline asm
	mov.b64 	%fd125, %rd83;
	setp.lt.f64 	%p55, %fd372, %fd125;
	selp.f64 	%fd372, %fd125, %fd372, %p55;
	add.s32 	%r462, %r462, 256;
	add.s64 	%rd204, %rd204, 2048;
	add.s32 	%r460, %r460, 1;
	setp.ne.s32 	%p56, %r460, 0;
	@%p56 bra 	$L__BB5_44;
$L__BB5_45:
	setp.lt.u32 	%p57, %r38, 768;
	@%p57 bra 	$L__BB5_47;
$L__BB5_46:
	mul.wide.s32 	%rd93, %r462, 8;
	add.s64 	%rd86, %rd15, %rd93;
	// begin inline asm
	ld.global.nc.u64 %rd85, [%rd86];
	// end inline asm
	mov.b64 	%fd126, %rd85;
	setp.lt.f64 	%p58, %fd372, %fd126;
	selp.f64 	%fd127, %fd126, %fd372, %p58;
	add.s64 	%rd88, %rd86, 2048;
	// begin inline asm
	ld.global.nc.u64 %rd87, [%rd88];
	// end inline asm
	mov.b64 	%fd128, %rd87;
	setp.lt.f64 	%p59, %fd127, %fd128;
	selp.f64 	%fd129, %fd128, %fd127, %p59;
	add.s64 	%rd90, %rd86, 4096;
	// begin inline asm
	ld.global.nc.u64 %rd89, [%rd90];
	// end inline asm
	mov.b64 	%fd130, %rd89;
	setp.lt.f64 	%p60, %fd129, %fd130;
	selp.f64 	%fd131, %fd130, %fd129, %p60;
	add.s64 	%rd92, %rd86, 6144;
	// begin inline asm
	ld.global.nc.u64 %rd91, [%rd92];
	// end inline asm
	mov.b64 	%fd132, %rd91;
	setp.lt.f64 	%p61, %fd131, %fd132;
	selp.f64 	%fd372, %fd132, %fd131, %p61;
	add.s32 	%r462, %r462, 1024;
	setp.lt.s32 	%p62, %r462, %r68;
	@%p62 bra 	$L__BB5_46;
$L__BB5_47:
	setp.lt.s32 	%p63, %r68, 256;
	@%p63 bra 	$L__BB5_52;
	// begin inline asm
	mov.u32 %r201, %laneid;
	// end inline asm
	mov.b64 	%rd104, %fd372;
	mov.b64 	{%r203, %r208}, %rd104;
	mov.b32 	%r209, 1;
	mov.b32 	%r250, 31;
	mov.b32 	%r251, -1;
	// begin inline asm
	shfl.sync.down.b32 %r202, %r203, %r209, %r250, %r251;
	// end inline asm
	// begin inline asm
	shfl.sync.down.b32 %r207, %r208, %r209, %r250, %r251;
	// end inline asm
	mov.b64 	%rd105, {%r202, %r207};
	mov.b64 	%fd180, %rd105;
	setp.gt.s32 	%p91, %r201, 30;
	setp.lt.f64 	%p92, %fd372, %fd180;
	selp.f64 	%fd181, %fd180, %fd372, %p92;
	selp.f64 	%fd182, %fd372, %fd181, %p91;
	mov.b64 	%rd106, %fd182;
	mov.b64 	{%r213, %r218}, %rd106;
	mov.b32 	%r219, 2;
	// begin inline asm
	shfl.sync.down.b32 %r212, %r213, %r219, %r250, %r251;
	// end inline asm
	// begin inline asm
	shfl.sync.down.b32 %r217, %r218, %r219, %r250, %r251;
	// end inline asm
	mov.b64 	%rd107, {%r212, %r217};
	mov.b64 	%fd183, %rd107;
	setp.gt.s32 	%p93, %r201, 29;
	setp.lt.f64 	%p94, %fd182, %fd183;
	selp.f64 	%fd184, %fd183, %fd182, %p94;
	selp.f64 	%fd185, %fd182, %fd184, %p93;
	mov.b64 	%rd108, %fd185;
	mov.b64 	{%r223, %r228}, %rd108;
	mov.b32 	%r229, 4;
	// begin inline asm
	shfl.sync.down.b32 %r222, %r223, %r229, %r250, %r251;
	// end inline asm
	// begin inline asm
	shfl.sync.down.b32 %r227, %r228, %r229, %r250, %r251;
	// end inline asm
	mov.b64 	%rd109, {%r222, %r227};
	mov.b64 	%fd186, %rd109;
	setp.gt.s32 	%p95, %r201, 27;
	setp.lt.f64 	%p96, %fd185, %fd186;
	selp.f64 	%fd187, %fd186, %fd185, %p96;
	selp.f64 	%fd188, %fd185, %fd187, %p95;
	mov.b64 	%rd110, %fd188;
	mov.b64 	{%r233, %r238}, %rd110;
	mov.b32 	%r239, 8;
	// begin inline asm
	shfl.sync.down.b32 %r232, %r233, %r239, %r250, %r251;
	// end inline asm
	// begin inline asm
	shfl.sync.down.b32 %r237, %r238, %r239, %r250, %r251;
	// end inline asm
	mov.b64 	%rd111, {%r232, %r237};
	mov.b64 	%fd189, %rd111;
	setp.gt.s32 	%p97, %r201, 23;
	setp.lt.f64 	%p98, %fd188, %fd189;
	selp.f64 	%fd190, %fd189, %fd188, %p98;
	selp.f64 	%fd191, %fd188, %fd190, %p97;
	mov.b64 	%rd112, %fd191;
	mov.b64 	{%r243, %r248}, %rd112;
	mov.b32 	%r249, 16;
	// begin inline asm
	shfl.sync.down.b32 %r242, %r243, %r249, %r250, %r251;
	// end inline asm
	// begin inline asm
	shfl.sync.down.b32 %r247, %r248, %r249, %r250, %r251;
	// end inline asm
	mov.b64 	%rd113, {%r242, %r247};
	mov.b64 	%fd192, %rd113;
	setp.gt.s32 	%p99, %r201, 15;
	setp.lt.f64 	%p100, %fd191, %fd192;
	selp.f64 	%fd38, %fd192, %fd191, %p100;
	selp.f64 	%fd380, %fd191, %fd38, %p99;
	setp.ne.s32 	%p101, %r201, 0;
	@%p101 bra 	$L__BB5_50;
	shr.u32 	%r252, %r35, 2;
	and.b32  	%r253, %r252, 248;
	mov.u32 	%r254, _ZZN3cub18CUB_300001_SM_10006detail6reduce28DeviceReduceSingleTileKernelINS2_10policy_hubIdjN4cuda3__47maximumIdEEE10Policy1000EPdSB_iS8_ddNS5_3std3__410__identityEEEvT0_T1_T2_T3_T4_T6_E12temp_storage;
	add.s32 	%r255, %r254, %r253;
	st.shared.f64 	[%r255+8], %fd38;
$L__BB5_50:
	bar.sync 	0;
	setp.ne.s32 	%p102, %r35, 0;
	@%p102 bra 	$L__BB5_72;
	ld.shared.f64 	%fd193, [_ZZN3cub18CUB_300001_SM_10006detail6reduce28DeviceReduceSingleTileKernelINS2_10policy_hubIdjN4cuda3__47maximumIdEEE10Policy1000EPdSB_iS8_ddNS5_3std3__410__identityEEEvT0_T1_T2_T3_T4_T6_E12temp_storage+16];
	setp.lt.f64 	%p103, %fd380, %fd193;
	selp.f64 	%fd194, %fd193, %fd380, %p103;
	ld.shared.f64 	%fd195, [_ZZN3cub18CUB_300001_SM_10006detail6reduce28DeviceReduceSingleTileKernelINS2_10policy_hubIdjN4cuda3__47maximumIdEEE10Policy1000EPdSB_iS8_ddNS5_3std3__410__identityEEEvT0_T1_T2_T3_T4_T6_E12temp_storage+24];
	setp.lt.f64 	%p104, %fd194, %fd195;
	selp.f64 	%fd196, %fd195, %fd194, %p104;
	ld.shared.f64 	%fd197, [_ZZN3cub18CUB_300001_SM_10006detail6reduce28DeviceReduceSingleTileKernelINS2_10policy_hubIdjN4cuda3__47maximumIdEEE10Policy1000EPdSB_iS8_ddNS5_3std3__410__identityEEEvT0_T1_T2_T3_T4_T6_E12temp_storage+32];
	setp.lt.f64 	%p105, %fd196, %fd197;
	selp.f64 	%fd198, %fd197, %fd196, %p105;
	ld.shared.f64 	%fd199, [_ZZN3cub18CUB_300001_SM_10006detail6reduce28DeviceReduceSingleTileKernelINS2_10policy_hubIdjN4cuda3__47maximumIdEEE10Policy1000EPdSB_iS8_ddNS5_3std3__410__identityEEEvT0_T1_T2_T3_T4_T6_E12temp_storage+40];
	setp.lt.f64 	%p106, %fd198, %fd199;
	selp.f64 	%fd200, %fd199, %fd198, %p106;
	ld.shared.f64 	%fd201, [_ZZN3cub18CUB_300001_SM_10006detail6reduce28DeviceReduceSingleTileKernelINS2_10policy_hubIdjN4cuda3__47maximumIdEEE10Policy1000EPdSB_iS8_ddNS5_3std3__410__identityEEEvT0_T1_T2_T3_T4_T6_E12temp_storage+48];
	setp.lt.f64 	%p107, %fd200, %fd201;
	selp.f64 	%fd202, %fd201, %fd200, %p107;
	ld.shared.f64 	%fd203, [_ZZN3cub18CUB_300001_SM_10006detail6reduce28DeviceReduceSingleTileKernelINS2_10policy_hubIdjN4cuda3__47maximumIdEEE10Policy1000EPdSB_iS8_ddNS5_3std3__410__identityEEEvT0_T1_T2_T3_T4_T6_E12temp_storage+56];
	setp.lt.f64 	%p108, %fd202, %fd203;
	selp.f64 	%fd204, %fd203, %fd202, %p108;
	ld.shared.f64 	%fd205, [_ZZN3cub18CUB_300001_SM_10006detail6reduce28DeviceReduceSingleTileKernelINS2_10policy_hubIdjN4cuda3__47maximumIdEEE10Policy1000EPdSB_iS8_ddNS5_3std3__410__identityEEEvT0_T1_T2_T3_T4_T6_E12temp_storage+64];
	setp.lt.f64 	%p109, %fd204, %fd205;
	selp.f64 	%fd380, %fd205, %fd204, %p109;
	bra.uni 	$L__BB5_72;
$L__BB5_52:
	// begin inline asm
	mov.u32 %r138, %laneid;
	// end inline asm
	and.b32  	%r189, %r35, 992;
	add.s32 	%r190, %r189, 32;
	setp.gt.s32 	%p64, %r190, %r68;
	not.b32 	%r191, %r189;
	add.s32 	%r192, %r68, %r191;
	selp.b32 	%r187, %r192, 31, %p64;
	mov.b64 	%rd94, %fd372;
	mov.b64 	{%r140, %r145}, %rd94;
	mov.b32 	%r146, 1;
	mov.b32 	%r188, -1;
	// begin inline asm
	shfl.sync.down.b32 %r139, %r140, %r146, %r187, %r188;
	// end inline asm
	// begin inline asm
	shfl.sync.down.b32 %r144, %r145, %r146, %r187, %r188;
	// end inline asm
	mov.b64 	%rd95, {%r139, %r144};
	mov.b64 	%fd133, %rd95;
	setp.lt.s32 	%p65, %r138, %r187;
	setp.lt.f64 	%p66, %fd372, %fd133;
	selp.f64 	%fd134, %fd133, %fd372, %p66;
	selp.f64 	%fd135, %fd134, %fd372, %p65;
	mov.b64 	%rd96, %fd135;
	mov.b64 	{%r150, %r155}, %rd96;
	mov.b32 	%r156, 2;
	// begin inline asm
	shfl.sync.down.b32 %r149, %r150, %r156, %r187, %r188;
	// end inline asm
	// begin inline asm
	shfl.sync.down.b32 %r154, %r155, %r156, %r187, %r188;
	// end inline asm
	mov.b64 	%rd97, {%r149, %r154};
	mov.b64 	%fd136, %rd97;
	add.s32 	%r193, %r138, 2;
	setp.gt.s32 	%p67, %r193, %r187;
	setp.lt.f64 	%p68, %fd135, %fd136;
	selp.f64 	%fd137, %fd136, %fd135, %p68;
	selp.f64 	%fd138, %fd135, %fd137, %p67;
	mov.b64 	%rd98, %fd138;
	mov.b64 	{%r160, %r165}, %rd98;
	mov.b32 	%r166, 4;
	// begin inline asm
	shfl.sync.down.b32 %r159, %r160, %r166, %r187, %r188;
	// end inline asm
	// begin inline asm
	shfl.sync.down.b32 %r164, %r165, %r166, %r187, %r188;
	// end inline asm
	mov.b64 	%rd99, {%r159, %r164};
	mov.b64 	%fd139, %rd99;
	add.s32 	%r194, %r138, 4;
	setp.gt.s32 	%p69, %r194, %r187;
	setp.lt.f64 	%p70, %fd138, %fd139;
	selp.f64 	%fd140, %fd139, %fd138, %p70;
	selp.f64 	%fd141, %fd138, %fd140, %p69;
	mov.b64 	%rd100, %fd141;
	mov.b64 	{%r170, %r175}, %rd100;
	mov.b32 	%r176, 8;
	// begin inline asm
	shfl.sync.down.b32 %r169, %r170, %r176, %r187, %r188;
	// end inline asm
	// begin inline asm
	shfl.sync.down.b32 %r174, %r175, %r176, %r187, %r188;
	// end inline asm
	mov.b64 	%rd101, {%r169, %r174};
	mov.b64 	%fd142, %rd101;
	add.s32 	%r195, %r138, 8;
	setp.gt.s32 	%p71, %r195, %r187;
	setp.lt.f64 	%p72, %fd141, %fd142;
	selp.f64 	%fd143, %fd142, %fd141, %p72;
	selp.f64 	%fd144, %fd141, %fd143, %p71;
	mov.b64 	%rd102, %fd144;
	mov.b64 	{%r180, %r185}, %rd102;
	mov.b32 	%r186, 16;
	// begin inline asm
	shfl.sync.down.b32 %r179, %r180, %r186, %r187, %r188;
	// end inline asm
	// begin inline asm
	shfl.sync.down.b32 %r184, %r185, %r186, %r187, %r188;
	// end inline asm
	mov.b64 	%rd103, {%r179, %r184};
	mov.b64 	%fd145, %rd103;
	add.s32 	%r196, %r138, 16;
	setp.gt.s32 	%p73, %r196, %r187;
	setp.lt.f64 	%p74, %fd144, %fd145;
	selp.f64 	%fd146, %fd145, %fd144, %p74;
	selp.f64 	%fd380, %fd144, %fd146, %p73;
	setp.ne.s32 	%p75, %r138, 0;
	@%p75 bra 	$L__BB5_54;
	shr.u32 	%r197, %r35, 2;
	and.b32  	%r198, %r197, 248;
	mov.u32 	%r199, _ZZN3cub18CUB_300001_SM_10006detail6reduce28DeviceReduceSingleTileKernelINS2_10policy_hubIdjN4cuda3__47maximumIdEEE10Policy1000EPdSB_iS8_ddNS5_3std3__410__identityEEEvT0_T1_T2_T3_T4_T6_E12temp_storage;
	add.s32 	%r200, %r199, %r198;
	st.shared.f64 	[%r200+8], %fd380;
$L__BB5_54:
	bar.sync 	0;
	setp.ne.s32 	%p76, %r35, 0;
	@%p76 bra 	$L__BB5_72;
	setp.gt.s32 	%p77, %r68, 32;
	ld.shared.f64 	%fd147, [_ZZN3cub18CUB_300001_SM_10006detail6reduce28DeviceReduceSingleTileKernelINS2_10policy_hubIdjN4cuda3__47maximumIdEEE10Policy1000EPdSB_iS8_ddNS5_3std3__410__identityEEEvT0_T1_T2_T3_T4_T6_E12temp_storage+16];
	setp.lt.f64 	%p78, %fd380, %fd147;
	selp.f64 	%fd149, %fd147, %fd380, %p78;
	selp.f64 	%fd150, %fd149, %fd380, %p77;
	setp.gt.s32 	%p79, %r68, 64;
	ld.shared.f64 	%fd152, [_ZZN3cub18CUB_300001_SM_10006detail6reduce28DeviceReduceSingleTileKernelINS2_10policy_hubIdjN4cuda3__47maximumIdEEE10Policy1000EPdSB_iS8_ddNS5_3std3__410__identityEEEvT0_T1_T2_T3_T4_T6_E12temp_storage+24];
	setp.lt.f64 	%p80, %fd150, %fd152;
	selp.f64 	%fd154, %fd152, %fd150, %p80;
	selp.f64 	%fd155, %fd154, %fd150, %p79;
	setp.gt.s32 	%p81, %r68, 96;
	ld.shared.f64 	%fd157, [_ZZN3cub18CUB_300001_SM_10006detail6reduce28DeviceReduceSingleTileKernelINS2_10policy_hubIdjN4cuda3__47maximumIdEEE10Policy1000EPdSB_iS8_ddNS5_3std3__410__identityEEEvT0_T1_T2_T3_T4_T6_E12temp_storage+32];
	setp.lt.f64 	%p82, %fd155, %fd157;
	selp.f64 	%fd159, %fd157, %fd155, %p82;
	selp.f64 	%fd160, %fd159, %fd155, %p81;
	setp.gt.s32 	%p83, %r68, 128;
	ld.shared.f64 	%fd162, [_ZZN3cub18CUB_300001_SM_10006detail6reduce28DeviceReduceSingleTileKernelINS2_10policy_hubIdjN4cuda3__47maximumIdEEE10Policy1000EPdSB_iS8_ddNS5_3std3__410__identityEEEvT0_T1_T2_T3_T4_T6_E12temp_storage+40];
	setp.lt.f64 	%p84, %fd160, %fd162;
	selp.f64 	%fd164, %fd162, %fd160, %p84;
	selp.f64 	%fd165, %fd164, %fd160, %p83;
	setp.gt.s32 	%p85, %r68, 160;
	ld.shared.f64 	%fd167, [_ZZN3cub18CUB_300001_SM_10006detail6reduce28DeviceReduceSingleTileKernelINS2_10policy_hubIdjN4cuda3__47maximumIdEEE10Policy1000EPdSB_iS8_ddNS5_3std3__410__identityEEEvT0_T1_T2_T3_T4_T6_E12temp_storage+48];
	setp.lt.f64 	%p86, %fd165, %fd167;
	selp.f64 	%fd169, %fd167, %fd165, %p86;
	selp.f64 	%fd170, %fd169, %fd165, %p85;
	setp.gt.s32 	%p87, %r68, 192;
	ld.shared.f64 	%fd172, [_ZZN3cub18CUB_300001_SM_10006detail6reduce28DeviceReduceSingleTileKernelINS2_10policy_hubIdjN4cuda3__47maximumIdEEE10Policy1000EPdSB_iS8_ddNS5_3std3__410__identityEEEvT0_T1_T2_T3_T4_T6_E12temp_storage+56];
	setp.lt.f64 	%p88, %fd170, %fd172;
	selp.f64 	%fd174, %fd172, %fd170, %p88;
	selp.f64 	%fd175, %fd174, %fd170, %p87;
	setp.gt.s32 	%p89, %r68, 224;
	ld.shared.f64 	%fd177, [_ZZN3cub18CUB_300001_SM_10006detail6reduce28DeviceReduceSingleTileKernelINS2_10policy_hubIdjN4cuda3__47maximumIdEEE10Policy1000EPdSB_iS8_ddNS5_3std3__410__identityEEEvT0_T1_T2_T3_T4_T6_E12temp_storage+64];
	setp.lt.f64 	%p90, %fd175, %fd177;
	selp.f64 	%fd179, %fd177, %fd175, %p90;
	selp.f64 	%fd380, %fd179, %fd175, %p89;
	bra.uni 	$L__BB5_72;
$L__BB5_56:
	mov.u32 	%r47, %tid.x;
	mul.wide.u32 	%rd34, %r47, 8;
	add.s64 	%rd19, %rd15, %rd34;
	// begin inline asm
	ld.global.nc.u64 %rd18, [%rd19];
	// end inline asm
	mov.b64 	%fd59, %rd18;
	add.s64 	%rd21, %rd19, 2048;
	// begin inline asm
	ld.global.nc.u64 %rd20, [%rd21];
	// end inline asm
	mov.b64 	%fd60, %rd20;
	add.s64 	%rd23, %rd19, 4096;
	// begin inline asm
	ld.global.nc.u64 %rd22, [%rd23];
	// end inline asm
	mov.b64 	%fd61, %rd22;
	add.s64 	%rd25, %rd19, 6144;
	// begin inline asm
	ld.global.nc.u64 %rd24, [%rd25];
	// end inline asm
	mov.b64 	%fd62, %rd24;
	add.s64 	%rd27, %rd19, 8192;
	// begin inline asm
	ld.global.nc.u64 %rd26, [%rd27];
	// end inline asm
	mov.b64 	%fd63, %rd26;
	add.s64 	%rd29, %rd19, 10240;
	// begin inline asm
	ld.global.nc.u64 %rd28, [%rd29];
	// end inline asm
	mov.b64 	%fd64, %rd28;
	add.s64 	%rd31, %rd19, 12288;
	// begin inline asm
	ld.global.nc.u64 %rd30, [%rd31];
	// end inline asm
	mov.b64 	%fd65, %rd30;
	add.s64 	%rd33, %rd19, 14336;
	// begin inline asm
	ld.global.nc.u64 %rd32, [%rd33];
	// end inline asm
	mov.b64 	%fd66, %rd32;
	setp.lt.f64 	%p4, %fd59, %fd60;
	selp.f64 	%fd67, %fd60, %fd59, %p4;
	setp.lt.f64 	%p5, %fd67, %fd61;
	selp.f64 	%fd68, %fd61, %fd67, %p5;
	setp.lt.f64 	%p6, %fd68, %fd62;
	selp.f64 	%fd69, %fd62, %fd68, %p6;
	setp.lt.f64 	%p7, %fd69, %fd63;
	selp.f64 	%fd70, %fd63, %fd69, %p7;
	setp.lt.f64 	%p8, %fd70, %fd64;
	selp.f64 	%fd71, %fd64, %fd70, %p8;
	setp.lt.f64 	%p9, %fd71, %fd65;
	selp.f64 	%fd72, %fd65, %fd71, %p9;
	setp.lt.f64 	%p10, %fd72, %fd66;
	selp.f64 	%fd379, %fd66, %fd72, %p10;
	setp.lt.u32 	%p11, %r68, 4096;
	mov.b32 	%r465, 2048;
	@%p11 bra 	$L__BB5_60;
	add.s32 	%r48, %r68, -2048;
	mov.b32 	%r465, 2048;
$L__BB5_58:
	mul.wide.s32 	%rd51, %r465, 8;
	add.s64 	%rd36, %rd19, %rd51;
	// begin inline asm
	ld.global.nc.u64 %rd35, [%rd36];
	// end inline asm
	mov.b64 	%fd73, %rd35;
	add.s64 	%rd38, %rd36, 2048;
	// begin inline asm
	ld.global.nc.u64 %rd37, [%rd38];
	// end inline asm
	mov.b64 	%fd74, %rd37;
	add.s64 	%rd40, %rd36, 4096;
	// begin inline asm
	ld.global.nc.u64 %rd39, [%rd40];
	// end inline asm
	mov.b64 	%fd75, %rd39;
	add.s64 	%rd42, %rd36, 6144;
	// begin inline asm
	ld.global.nc.u64 %rd41, [%rd42];
	// end inline asm
	mov.b64 	%fd76, %rd41;
	add.s64 	%rd44, %rd36, 8192;
	// begin inline asm
	ld.global.nc.u64 %rd43, [%rd44];
	// end inline asm
	mov.b64 	%fd77, %rd43;
	add.s64 	%rd46, %rd36, 10240;
	// begin inline asm
	ld.global.nc.u64 %rd45, [%rd46];
	// end inline asm
	mov.b64 	%fd78, %rd45;
	add.s64 	%rd48, %rd36, 12288;
	// begin inline asm
	ld.global.nc.u64 %rd47, [%rd48];
	// end inline asm
	mov.b64 	%fd79, %rd47;
	add.s64 	%rd50, %rd36, 14336;
	// begin inline asm
	ld.global.nc.u64 %rd49, [%rd50];
	// end inline asm
	mov.b64 	%fd80, %rd49;
	setp.lt.f64 	%p12, %fd379, %fd73;
	selp.f64 	%fd81, %fd73, %fd379, %p12;
	setp.lt.f64 	%p13, %fd81, %fd74;
	selp.f64 	%fd82, %fd74, %fd81, %p13;
	setp.lt.f64 	%p14, %fd82, %fd75;
	selp.f64 	%fd83, %fd75, %fd82, %p14;
	setp.lt.f64 	%p15, %fd83, %fd76;
	selp.f64 	%fd84, %fd76, %fd83, %p15;
	setp.lt.f64 	%p16, %fd84, %fd77;
	selp.f64 	%fd85, %fd77, %fd84, %p16;
	setp.lt.f64 	%p17, %fd85, %fd78;
	selp.f64 	%fd86, %fd78, %fd85, %p17;
	setp.lt.f64 	%p18, %fd86, %fd79;
	selp.f64 	%fd87, %fd79, %fd86, %p18;
	setp.lt.f64 	%p19, %fd87, %fd80;
	selp.f64 	%fd379, %fd80, %fd87, %p19;
	sub.s32 	%r71, %r68, %r465;
	setp.lt.s32 	%p20, %r71, 2048;
	@%p20 bra 	$L__BB5_68;
	add.s32 	%r465, %r465, 2048;
	setp.le.s32 	%p21, %r465, %r48;
	@%p21 bra 	$L__BB5_58;
$L__BB5_60:
	setp.le.s32 	%p22, %r68, %r465;
	@%p22 bra 	$L__BB5_68;
	sub.s32 	%r52, %r68, %r465;
	setp.ge.s32 	%p23, %r47, %r52;
	@%p23 bra 	$L__BB5_68;
	not.b32 	%r72, %r47;
	add.s32 	%r73, %r68, %r72;
	sub.s32 	%r53, %r73, %r465;
	and.b32  	%r74, %r53, 768;
	setp.eq.s32 	%p24, %r74, 768;
	mov.u32 	%r469, %r47;
	@%p24 bra 	$L__BB5_65;
	add.s32 	%r467, %r47, %r465;
	shr.u32 	%r75, %r53, 8;
	add.s32 	%r76, %r75, 1;
	and.b32  	%r77, %r76, 3;
	neg.s32 	%r466, %r77;
	mov.u32 	%r469, %r47;
$L__BB5_64:
	.pragma "nounroll";
	mul.wide.u32 	%rd54, %r467, 8;
	add.s64 	%rd53, %rd15, %rd54;
	// begin inline asm
	ld.global.nc.u64 %rd52, [%rd53];
	// end inline asm
	mov.b64 	%fd89, %rd52;
	setp.lt.f64 	%p25, %fd379, %fd89;
	selp.f64 	%fd379, %fd89, %fd379, %p25;
	add.s32 	%r469, %r469, 256;
	add.s32 	%r467, %r467, 256;
	add.s32 	%r466, %r466, 1;
	setp.ne.s32 	%p26, %r466, 0;
	@%p26 bra 	$L__BB5_64;
$L__BB5_65:
	setp.lt.u32 	%p27, %r53, 768;
	@%p27 bra 	$L__BB5_68;
	cvt.u64.u32 	%rd55, %r469;
	cvt.u64.u32 	%rd56, %r465;
	add.s64 	%rd57, %rd55, %rd56;
	shl.b64 	%rd58, %rd57, 3;
	add.s64 	%rd59, %rd58, %rd15;
	add.s64 	%rd205, %rd59, 4096;
	add.s32 	%r470, %r469, %r465;
$L__BB5_67:
	mul.wide.u32 	%rd68, %r470, 8;
	add.s64 	%rd61, %rd15, %rd68;
	// begin inline asm
	ld.global.nc.u64 %rd60, [%rd61];
	// end inline asm
	mov.b64 	%fd90, %rd60;
	setp.lt.f64 	%p28, %fd379, %fd90;
	selp.f64 	%fd91, %fd90, %fd379, %p28;
	add.s64 	%rd63, %rd205, -2048;
	// begin inline asm
	ld.global.nc.u64 %rd62, [%rd63];
	// end inline asm
	mov.b64 	%fd92, %rd62;
	setp.lt.f64 	%p29, %fd91, %fd92;
	selp.f64 	%fd93, %fd92, %fd91, %p29;
	// begin inline asm
	ld.global.nc.u64 %rd64, [%rd205];
	// end inline asm
	mov.b64 	%fd94, %rd64;
	setp.lt.f64 	%p30, %fd93, %fd94;
	selp.f64 	%fd95, %fd94, %fd93, %p30;
	add.s64 	%rd67, %rd205, 2048;
	// begin inline asm
	ld.global.nc.u64 %rd66, [%rd67];
	// end inline asm
	mov.b64 	%fd96, %rd66;
	setp.lt.f64 	%p31, %fd95, %fd96;
	selp.f64 	%fd379, %fd96, %fd95, %p31;
	add.s32 	%r469, %r469, 1024;
	add.s64 	%rd205, %rd205, 8192;
	add.s32 	%r470, %r470, 1024;
	setp.lt.s32 	%p32, %r469, %r52;
	@%p32 bra 	$L__BB5_67;
$L__BB5_68:
	// begin inline asm
	mov.u32 %r78, %laneid;
	// end inline asm
	mov.b64 	%rd69, %fd379;
	mov.b64 	{%r80, %r85}, %rd69;
	mov.b32 	%r86, 1;
	mov.b32 	%r127, 31;
	mov.b32 	%r128, -1;
	// begin inline asm
	shfl.sync.down.b32 %r79, %r80, %r86, %r127, %r128;
	// end inline asm
	// begin inline asm
	shfl.sync.down.b32 %r84, %r85, %r86, %r127, %r128;
	// end inline asm
	mov.b64 	%rd70, {%r79, %r84};
	mov.b64 	%fd97, %rd70;
	setp.gt.s32 	%p33, %r78, 30;
	setp.lt.f64 	%p34, %fd379, %fd97;
	selp.f64 	%fd98, %fd97, %fd379, %p34;
	selp.f64 	%fd99, %fd379, %fd98, %p33;
	mov.b64 	%rd71, %fd99;
	mov.b64 	{%r90, %r95}, %rd71;
	mov.b32 	%r96, 2;
	// begin inline asm
	shfl.sync.down.b32 %r89, %r90, %r96, %r127, %r128;
	// end inline asm
	// begin inline asm
	shfl.sync.down.b32 %r94, %r95, %r96, %r127, %r128;
	// end inline asm
	mov.b64 	%rd72, {%r89, %r94};
	mov.b64 	%fd100, %rd72;
	setp.gt.s32 	%p35, %r78, 29;
	setp.lt.f64 	%p36, %fd99, %fd100;
	selp.f64 	%fd101, %fd100, %fd99, %p36;
	selp.f64 	%fd102, %fd99, %fd101, %p35;
	mov.b64 	%rd73, %fd102;
	mov.b64 	{%r100, %r105}, %rd73;
	mov.b32 	%r106, 4;
	// begin inline asm
	shfl.sync.down.b32 %r99, %r100, %r106, %r127, %r128;
	// end inline asm
	// begin inline asm
	shfl.sync.down.b32 %r104, %r105, %r106, %r127, %r128;
	// end inline asm
	mov.b64 	%rd74, {%r99, %r104};
	mov.b64 	%fd103, %rd74;
	setp.gt.s32 	%p37, %r78, 27;
	setp.lt.f64 	%p38, %fd102, %fd103;
	selp.f64 	%fd104, %fd103, %fd102, %p38;
	selp.f64 	%fd105, %fd102, %fd104, %p37;
	mov.b64 	%rd75, %fd105;
	mov.b64 	{%r110, %r115}, %rd75;
	mov.b32 	%r116, 8;
	// begin inline asm
	shfl.sync.down.b32 %r109, %r110, %r116, %r127, %r128;
	// end inline asm
	// begin inline asm
	shfl.sync.down.b32 %r114, %r115, %r116, %r127, %r128;
	// end inline asm
	mov.b64 	%rd76, {%r109, %r114};
	mov.b64 	%fd106, %rd76;
	setp.gt.s32 	%p39, %r78, 23;
	setp.lt.f64 	%p40, %fd105, %fd106;
	selp.f64 	%fd107, %fd106, %fd105, %p40;
	selp.f64 	%fd108, %fd105, %fd107, %p39;
	mov.b64 	%rd77, %fd108;
	mov.b64 	{%r120, %r125}, %rd77;
	mov.b32 	%r126, 16;
	// begin inline asm
	shfl.sync.down.b32 %r119, %r120, %r126, %r127, %r128;
	// end inline asm
	// begin inline asm
	shfl.sync.down.b32 %r124, %r125, %r126, %r127, %r128;
	// end inline asm
	mov.b64 	%rd78, {%r119, %r124};
	mov.b64 	%fd109, %rd78;
	setp.gt.s32 	%p41, %r78, 15;
	setp.lt.f64 	%p42, %fd108, %fd109;
	selp.f64 	%fd54, %fd109, %fd108, %p42;
	selp.f64 	%fd380, %fd108, %fd54, %p41;
	setp.ne.s32 	%p43, %r78, 0;
	@%p43 bra 	$L__BB5_70;
	shr.u32 	%r129, %r47, 2;
	and.b32  	%r130, %r129, 248;
	mov.u32 	%r131, _ZZN3cub18CUB_300001_SM_10006detail6reduce28DeviceReduceSingleTileKernelINS2_10policy_hubIdjN4cuda3__47maximumIdEEE10Policy1000EPdSB_iS8_ddNS5_3std3__410__identityEEEvT0_T1_T2_T3_T4_T6_E12temp_storage;
	add.s32 	%r132, %r131, %r130;
	st.shared.f64 	[%r132+8], %fd54;
$L__BB5_70:
	bar.sync 	0;
	setp.ne.s32 	%p44, %r47, 0;
	@%p44 bra 	$L__BB5_72;
	ld.shared.f64 	%fd110, [_ZZN3cub18CUB_300001_SM_10006detail6reduce28DeviceReduceSingleTileKernelINS2_10policy_hubIdjN4cuda3__47maximumIdEEE10Policy1000EPdSB_iS8_ddNS5_3std3__410__identityEEEvT0_T1_T2_T3_T4_T6_E12temp_storage+16];
	setp.lt.f64 	%p45, %fd380, %fd110;
	selp.f64 	%fd111, %fd110, %fd380, %p45;
	ld.shared.f64 	%fd112, [_ZZN3cub18CUB_300001_SM_10006detail6reduce28DeviceReduceSingleTileKernelINS2_10policy_hubIdjN4cuda3__47maximumIdEEE10Policy1000EPdSB_iS8_ddNS5_3std3__410__identityEEEvT0_T1_T2_T3_T4_T6_E12temp_storage+24];
	setp.lt.f64 	%p46, %fd111, %fd112;
	selp.f64 	%fd113, %fd112, %fd111, %p46;
	ld.shared.f64 	%fd114, [_ZZN3cub18CUB_300001_SM_10006detail6reduce28DeviceReduceSingleTileKernelINS2_10policy_hubIdjN4cuda3__47maximumIdEEE10Policy1000EPdSB_iS8_ddNS5_3std3__410__identityEEEvT0_T1_T2_T3_T4_T6_E12temp_storage+32];
	setp.lt.f64 	%p47, %fd113, %fd114;
	selp.f64 	%fd115, %fd114, %fd113, %p47;
	ld.shared.f64 	%fd116, [_ZZN3cub18CUB_300001_SM_10006detail6reduce28DeviceReduceSingleTileKernelINS2_10policy_hubIdjN4cuda3__47maximumIdEEE10Policy1000EPdSB_iS8_ddNS5_3std3__410__identityEEEvT0_T1_T2_T3_T4_T6_E12temp_storage+40];
	setp.lt.f64 	%p48, %fd115, %fd116;
	selp.f64 	%fd117, %fd116, %fd115, %p48;
	ld.shared.f64 	%fd118, [_ZZN3cub18CUB_300001_SM_10006detail6reduce28DeviceReduceSingleTileKernelINS2_10policy_hubIdjN4cuda3__47maximumIdEEE10Policy1000EPdSB_iS8_ddNS5_3std3__410__identityEEEvT0_T1_T2_T3_T4_T6_E12temp_storage+48];
	setp.lt.f64 	%p49, %fd117, %fd118;
	selp.f64 	%fd119, %fd118, %fd117, %p49;
	ld.shared.f64 	%fd120, [_ZZN3cub18CUB_300001_SM_10006detail6reduce28DeviceReduceSingleTileKernelINS2_10policy_hubIdjN4cuda3__47maximumIdEEE10Policy1000EPdSB_iS8_ddNS5_3std3__410__identityEEEvT0_T1_T2_T3_T4_T6_E12temp_storage+56];
	setp.lt.f64 	%p50, %fd119, %fd120;
	selp.f64 	%fd121, %fd120, %fd119, %p50;
	ld.shared.f64 	%fd122, [_ZZN3cub18CUB_300001_SM_10006detail6reduce28DeviceReduceSingleTileKernelINS2_10policy_hubIdjN4cuda3__47maximumIdEEE10Policy1000EPdSB_iS8_ddNS5_3std3__410__identityEEEvT0_T1_T2_T3_T4_T6_E12temp_storage+64];
	setp.lt.f64 	%p51, %fd121, %fd122;
	selp.f64 	%fd380, %fd122, %fd121, %p51;
$L__BB5_72:
	mov.u32 	%r444, %tid.x;
	setp.ne.s32 	%p217, %r444, 0;
	@%p217 bra 	$L__BB5_74;
	setp.lt.f64 	%p218, %fd58, %fd380;
	selp.f64 	%fd353, %fd380, %fd58, %p218;
	st.global.f64 	[%rd1], %fd353;
$L__BB5_74:
	ret;

}
	// .globl	_ZN3cub18CUB_300001_SM_10006detail6reduce28DeviceReduceSingleTileKernelINS2_10policy_hubIdyN4cuda3__47maximumIdEEE10Policy1000EN6thrust24THRUST_300001_SM_1000_NS6detail15normal_iteratorINSC_10device_ptrIdEEEEPdyS8_ddNS5_3std3__410__identityEEEvT0_T1_T2_T3_T4_T6_
.visible .entry _ZN3cub18CUB_300001_SM_10006detail6reduce28DeviceReduceSingleTileKernelINS2_10policy_hubIdyN4cuda3__47maximumIdEEE10Policy1000EN6thrust24THRUST_300001_SM_1000_NS6detail15normal_iteratorINSC_10device_ptrIdEEEEPdyS8_ddNS5_3std3__410__identityEEEvT0_T1_T2_T3_T4_T6_(
	.param .align 8 .b8 _ZN3cub18CUB_300001_SM_10006detail6reduce28DeviceReduceSingleTileKernelINS2_10policy_hubIdyN4cuda3__47maximumIdEEE10Policy1000EN6thrust24THRUST_300001_SM_1000_NS6detail15normal_iteratorINSC_10device_ptrIdEEEEPdyS8_ddNS5_3std3__410__identityEEEvT0_T1_T2_T3_T4_T6__param_0[8],
	.param .u64 .ptr .align 1 _ZN3cub18CUB_300001_SM_10006detail6reduce28DeviceReduceSingleTileKernelINS2_10policy_hubIdyN4cuda3__47maximumIdEEE10Policy1000EN6thrust24THRUST_300001_SM_1000_NS6detail15normal_iteratorINSC_10device_ptrIdEEEEPdyS8_ddNS5_3std3__410__identityEEEvT0_T1_T2_T3_T4_T6__param_1,
	.param .u64 _ZN3cub18CUB_300001_SM_10006detail6reduce28DeviceReduceSingleTileKernelINS2_10policy_hubIdyN4cuda3__47maximumIdEEE10Policy1000EN6thrust24THRUST_300001_SM_1000_NS6detail15normal_iteratorINSC_10device_ptrIdEEEEPdyS8_ddNS5_3std3__410__identityEEEvT0_T1_T2_T3_T4_T6__param_2,
	.param .align 1 .b8 _ZN3cub18CUB_300001_SM_10006detail6reduce28DeviceReduceSingleTileKernelINS2_10policy_hubIdyN4cuda3__47maximumIdEEE10Policy1000EN6thrust24THRUST_300001_SM_1000_NS6detail15normal_iteratorINSC_10device_ptrIdEEEEPdyS8_ddNS5_3std3__410__identityEEEvT0_T1_T2_T3_T4_T6__param_3[1],
	.param .f64 _ZN3cub18CUB_300001_SM_10006detail6reduce28DeviceReduceSingleTileKernelINS2_10policy_hubIdyN4cuda3__47maximumIdEEE10Policy1000EN6thrust24THRUST_300001_SM_1000_NS6detail15normal_iteratorINSC_10device_ptrIdEEEEPdyS8_ddNS5_3std3__410__identityEEEvT0_T1_T2_T3_T4_T6__param_4,
	.param .align 1 .b8 _ZN3cub18CUB_300001_SM_10006detail6reduce28DeviceReduceSingleTileKernelINS2_10policy_hubIdyN4cuda3__47maximumIdEEE10Policy1000EN6thrust24THRUST_300001_SM_1000_NS6detail15normal_iteratorINSC_10device_ptrIdEEEEPdyS8_ddNS5_3std3__410__identityEEEvT0_T1_T2_T3_T4_T6__param_5[1]
)
.maxntid 256
.minnctapersm 1
{
	.reg .pred 	%p<169>;
	.reg .b32 	%r<246>;
	.reg .b64 	%rd<86>;
	.reg .b64 	%fd<309>;
	// demoted variable
	.shared .align 8 .b8 _ZZN3cub18CUB_300001_SM_10006detail6reduce28DeviceReduceSingleTileKernelINS2_10policy_hubIdyN4cuda3__47maximumIdEEE10Policy1000EN6thrust24THRUST_300001_SM_1000_NS6detail15normal_iteratorINSC_10device_ptrIdEEEEPdyS8_ddNS5_3std3__410__identityEEEvT0_T1_T2_T3_T4_T6_E12temp_storage[80];
	ld.param.u64 	%rd18, [_ZN3cub18CUB_300001_SM_10006detail6reduce28DeviceReduceSingleTileKernelINS2_10policy_hubIdyN4cuda3__47maximumIdEEE10Policy1000EN6thrust24THRUST_300001_SM_1000_NS6detail15normal_iteratorINSC_10device_ptrIdEEEEPdyS8_ddNS5_3std3__410__identityEEEvT0_T1_T2_T3_T4_T6__param_0];
	ld.param.u64 	%rd20, [_ZN3cub18CUB_300001_SM_10006detail6reduce28DeviceReduceSingleTileKernelINS2_10policy_hubIdyN4cuda3__47maximumIdEEE10Policy1000EN6thrust24THRUST_300001_SM_1000_NS6detail15normal_iteratorINSC_10device_ptrIdEEEEPdyS8_ddNS5_3std3__410__identityEEEvT0_T1_T2_T3_T4_T6__param_1];
	ld.param.u64 	%rd19, [_ZN3cub18CUB_300001_SM_10006detail6reduce28DeviceReduceSingleTileKernelINS2_10policy_hubIdyN4cuda3__47maximumIdEEE10Policy1000EN6thrust24THRUST_300001_SM_1000_NS6detail15normal_iteratorINSC_10device_ptrIdEEEEPdyS8_ddNS5_3std3__410__identityEEEvT0_T1_T2_T3_T4_T6__param_2];
	ld.param.f64 	%fd42, [_ZN3cub18CUB_300001_SM_10006detail6reduce28DeviceReduceSingleTileKernelINS2_10policy_hubIdyN4cuda3__47maximumIdEEE10Policy1000EN6thrust24THRUST_300001_SM_1000_NS6detail15normal_iteratorINSC_10device_ptrIdEEEEPdyS8_ddNS5_3std3__410__identityEEEvT0_T1_T2_T3_T4_T6__param_4];
	cvta.to.global.u64 	%rd1, %rd20;
	setp.ne.s64 	%p1, %rd19, 0;
	@%p1 bra 	$L__BB6_3;
	mov.u32 	%r231, %tid.x;
	setp.ne.s32 	%p168, %r231, 0;
	@%p168 bra 	$L__BB6_51;
	st.global.f64 	[%rd1], %fd42;
	bra.uni 	$L__BB6_51;
$L__BB6_3:
	cvta.to.global.u64 	%rd2, %rd18;
	setp.gt.u64 	%p2, %rd19, 2047;
	@%p2 bra 	$L__BB6_28;
	cvt.u32.u64 	%r1, %rd19;
	mov.u32 	%r2, %tid.x;
	setp.ge.u32 	%p80, %r2, %r1;
	mov.f64 	%fd296, 0d0000000000000000;
	mov.u32 	%r235, %r2;
	@%p80 bra 	$L__BB6_6;
	mul.wide.u32 	%rd51, %r2, 8;
	add.s64 	%rd52, %rd2, %rd51;
	ld.global.f64 	%fd296, [%rd52];
	add.s32 	%r235, %r2, 256;
$L__BB6_6:
	setp.ge.u32 	%p81, %r235, %r1;
	@%p81 bra 	$L__BB6_19;
	not.b32 	%r108, %r235;
	add.s32 	%r109, %r108, %r1;
	shr.u32 	%r110, %r109, 8;
	add.s32 	%r5, %r110, 1;
	and.b32  	%r6, %r5, 15;
	setp.lt.u32 	%p82, %r109, 3840;
	@%p82 bra 	$L__BB6_10;
	and.b32  	%r111, %r5, 33554416;
	neg.s32 	%r233, %r111;
	mul.wide.u32 	%rd53, %r235, 8;
	add.s64 	%rd54, %rd53, %rd2;
	add.s64 	%rd81, %rd54, 16384;
$L__BB6_9:
	.pragma "nounroll";
	ld.global.f64 	%fd157, [%rd81+-16384];
	setp.lt.f64 	%p83, %fd296, %fd157;
	selp.f64 	%fd158, %fd157, %fd296, %p83;
	ld.global.f64 	%fd159, [%rd81+-14336];
	setp.lt.f64 	%p84, %fd158, %fd159;
	selp.f64 	%fd160, %fd159, %fd158, %p84;
	ld.global.f64 	%fd161, [%rd81+-12288];
	setp.lt.f64 	%p85, %fd160, %fd161;
	selp.f64 	%fd162, %fd161, %fd160, %p85;
	ld.global.f64 	%fd163, [%rd81+-10240];
	setp.lt.f64 	%p86, %fd162, %fd163;
	selp.f64 	%fd164, %fd163, %fd162, %p86;
	ld.global.f64 	%fd165, [%rd81+-8192];
	setp.lt.f64 	%p87, %fd164, %fd165;
	selp.f64 	%fd166, %fd165, %fd164, %p87;
	ld.global.f64 	%fd167, [%rd81+-6144];
	setp.lt.f64 	%p88, %fd166, %fd167;
	selp.f64 	%fd168, %fd167, %fd166, %p88;
	ld.global.f64 	%fd169, [%rd81+-4096];
	setp.lt.f64 	%p89, %fd168, %fd169;
	selp.f64 	%fd170, %fd169, %fd168, %p89;
	ld.global.f64 	%fd171, [%rd81+-2048];
	setp.lt.f64 	%p90, %fd170, %fd171;
	selp.f64 	%fd172, %fd171, %fd170, %p90;
	ld.global.f64 	%fd173, [%rd81];
	setp.lt.f64 	%p91, %fd172, %fd173;
	selp.f64 	%fd174, %fd173, %fd172, %p91;
	ld.global.f64 	%fd175, [%rd81+2048];
	setp.lt.f64 	%p92, %fd174, %fd175;
	selp.f64 	%fd176, %fd175, %fd174, %p92;
	ld.global.f64 	%fd177, [%rd81+4096];
	setp.lt.f64 	%p93, %fd176, %fd177;
	selp.f64 	%fd178, %fd177, %fd176, %p93;
	ld.global.f64 	%fd179, [%rd81+6144];
	setp.lt.f64 	%p94, %fd178, %fd179;
	selp.f64 	%fd180, %fd179, %fd178, %p94;
	ld.global.f64 	%fd181, [%rd81+8192];
	setp.lt.f64 	%p95, %fd180, %fd181;
	selp.f64 	%fd182, %fd181, %fd180, %p95;
	ld.global.f64 	%fd183, [%rd81+10240];
	setp.lt.f64 	%p96, %fd182, %fd183;
	selp.f64 	%fd184, %fd183, %fd182, %p96;
	ld.global.f64 	%fd185, [%rd81+12288];
	setp.lt.f64 	%p97, %fd184, %fd185;
	selp.f64 	%fd186, %fd185, %fd184, %p97;
	ld.global.f64 	%fd187, [%rd81+14336];
	setp.lt.f64 	%p98, %fd186, %fd187;
	selp.f64 	%fd296, %fd187, %fd186, %p98;
	add.s32 	%r235, %r235, 4096;
	add.s32 	%r233, %r233, 16;
	add.s64 	%rd81, %rd81, 32768;
	setp.ne.s32 	%p99, %r233, 0;
	@%p99 bra 	$L__BB6_9;
$L__BB6_10:
	setp.eq.s32 	%p100, %r6, 0;
	@%p100 bra 	$L__BB6_19;
	and.b32  	%r13, %r5, 7;
	setp.lt.u32 	%p101, %r6, 8;
	@%p101 bra 	$L__BB6_13;
	mul.wide.s32 	%rd55, %r235, 8;
	add.s64 	%rd56, %rd2, %rd55;
	ld.global.f64 	%fd189, [%rd56];
	setp.lt.f64 	%p102, %fd296, %fd189;
	selp.f64 	%fd190, %fd189, %fd296, %p102;
	ld.global.f64 	%fd191, [%rd56+2048];
	setp.lt.f64 	%p103, %fd190, %fd191;
	selp.f64 	%fd192, %fd191, %fd190, %p103;
	ld.global.f64 	%fd193, [%rd56+4096];
	setp.lt.f64 	%p104, %fd192, %fd193;
	selp.f64 	%fd194, %fd193, %fd192, %p104;
	ld.global.f64 	%fd195, [%rd56+6144];
	setp.lt.f64 	%p105, %fd194, %fd195;
	selp.f64 	%fd196, %fd195, %fd194, %p105;
	ld.global.f64 	%fd197, [%rd56+8192];
	setp.lt.f64 	%p106, %fd196, %fd197;
	selp.f64 	%fd198, %fd197, %fd196, %p106;
	ld.global.f64 	%fd199, [%rd56+10240];
	setp.lt.f64 	%p107, %fd198, %fd199;
	selp.f64 	%fd200, %fd199, %fd198, %p107;
	ld.global.f64 	%fd201, [%rd56+12288];
	setp.lt.f64 	%p108, %fd200, %fd201;
	selp.f64 	%fd202, %fd201, %fd200, %p108;
	ld.global.f64 	%fd203, [%rd56+14336];
	setp.lt.f64 	%p109, %fd202, %fd203;
	selp.f64 	%fd296, %fd203, %fd202, %p109;
	add.s32 	%r235, %r235, 2048;
$L__BB6_13:
	setp.eq.s32 	%p110, %r13, 0;
	@%p110 bra 	$L__BB6_19;
	and.b32  	%r16, %r5, 3;
	setp.lt.u32 	%p111, %r13, 4;
	@%p111 bra 	$L__BB6_16;
	mul.wide.s32 	%rd57, %r235, 8;
	add.s64 	%rd58, %rd2, %rd57;
	ld.global.f64 	%fd205, [%rd58];
	setp.lt.f64 	%p112, %fd296, %fd205;
	selp.f64 	%fd206, %fd205, %fd296, %p112;
	ld.global.f64 	%fd207, [%rd58+2048];
	setp.lt.f64 	%p113, %fd206, %fd207;
	selp.f64 	%fd208, %fd207, %fd206, %p113;
	ld.global.f64 	%fd209, [%rd58+4096];
	setp.lt.f64 	%p114, %fd208, %fd209;
	selp.f64 	%fd210, %fd209, %fd208, %p114;
	ld.global.f64 	%fd211, [%rd58+6144];
	setp.lt.f64 	%p115, %fd210, %fd211;
	selp.f64 	%fd296, %fd211, %fd210, %p115;
	add.s32 	%r235, %r235, 1024;
$L__BB6_16:
	setp.eq.s32 	%p116, %r16, 0;
	@%p116 bra 	$L__BB6_19;
	neg.s32 	%r238, %r16;
$L__BB6_18:
	.pragma "nounroll";
	mul.wide.s32 	%rd59, %r235, 8;
	add.s64 	%rd60, %rd2, %rd59;
	ld.global.f64 	%fd212, [%rd60];
	setp.lt.f64 	%p117, %fd296, %fd212;
	selp.f64 	%fd296, %fd212, %fd296, %p117;
	add.s32 	%r235, %r235, 256;
	add.s32 	%r238, %r238, 1;
	setp.ne.s32 	%p118, %r238, 0;
	@%p118 bra 	$L__BB6_18;
$L__BB6_19:
	setp.lt.u64 	%p119, %rd19, 256;
	@%p119 bra 	$L__BB6_24;
	// begin inline asm
	mov.u32 %r175, %laneid;
	// end inline asm
	mov.b64 	%rd71, %fd296;
	mov.b64 	{%r177, %r182}, %rd71;
	mov.b32 	%r183, 1;
	mov.b32 	%r224, 31;
	mov.b32 	%r225, -1;
	// begin inline asm
	shfl.sync.down.b32 %r176, %r177, %r183, %r224, %r225;
	// end inline asm
	// begin inline asm
	shfl.sync.down.b32 %r181, %r182, %r183, %r224, %r225;
	// end inline asm
	mov.b64 	%rd72, {%r176, %r181};
	mov.b64 	%fd260, %rd72;
	setp.gt.s32 	%p147, %r175, 30;
	setp.lt.f64 	%p148, %fd296, %fd260;
	selp.f64 	%fd261, %fd260, %fd296, %p148;
	selp.f64 	%fd262, %fd296, %fd261, %p147;
	mov.b64 	%rd73, %fd262;
	mov.b64 	{%r187, %r192}, %rd73;
	mov.b32 	%r193, 2;
	// begin inline asm
	shfl.sync.down.b32 %r186, %r187, %r193, %r224, %r225;
	// end inline asm
	// begin inline asm
	shfl.sync.down.b32 %r191, %r192, %r193, %r224, %r225;
	// end inline asm
	mov.b64 	%rd74, {%r186, %r191};
	mov.b64 	%fd263, %rd74;
	setp.gt.s32 	%p149, %r175, 29;
	setp.lt.f64 	%p150, %fd262, %fd263;
	selp.f64 	%fd264, %fd263, %fd262, %p150;
	selp.f64 	%fd265, %fd262, %fd264, %p149;
	mov.b64 	%rd75, %fd265;
	mov.b64 	{%r197, %r202}, %rd75;
	mov.b32 	%r203, 4;
	// begin inline asm
	shfl.sync.down.b32 %r196, %r197, %r203, %r224, %r225;
	// end inline asm
	// begin inline asm
	shfl.sync.down.b32 %r201, %r202, %r203, %r224, %r225;
	// end inline asm
	mov.b64 	%rd76, {%r196, %r201};
	mov.b64 	%fd266, %rd76;
	setp.gt.s32 	%p151, %r175, 27;
	setp.lt.f64 	%p152, %fd265, %fd266;
	selp.f64 	%fd267, %fd266, %fd265, %p152;
	selp.f64 	%fd268, %fd265, %fd267, %p151;
	mov.b64 	%rd77, %fd268;
	mov.b64 	{%r207, %r212}, %rd77;
	mov.b32 	%r213, 8;
	// begin inline asm
	shfl.sync.down.b32 %r206, %r207, %r213, %r224, %r225;
	// end inline asm
	// begin inline asm
	shfl.sync.down.b32 %r211, %r212, %r213, %r224, %r225;
	// end inline asm
	mov.b64 	%rd78, {%r206, %r211};
	mov.b64 	%fd269, %rd78;
	setp.gt.s32 	%p153, %r175, 23;
	setp.lt.f64 	%p154, %fd268, %fd269;
	selp.f64 	%fd270, %fd269, %fd268, %p154;
	selp.f64 	%fd271, %fd268, %fd270, %p153;
	mov.b64 	%rd79, %fd271;
	mov.b64 	{%r217, %r222}, %rd79;
	mov.b32 	%r223, 16;
	// begin inline asm
	shfl.sync.down.b32 %r216, %r217, %r223, %r224, %r225;
	// end inline asm
	// begin inline asm
	shfl.sync.down.b32 %r221, %r222, %r223, %r224, %r225;
	// end inline asm
	mov.b64 	%rd80, {%r216, %r221};
	mov.b64 	%fd272, %rd80;
	setp.gt.s32 	%p155, %r175, 15;
	setp.lt.f64 	%p156, %fd271, %fd272;
	selp.f64 	%fd16, %fd272, %fd271, %p156;
	selp.f64 	%fd308, %fd271, %fd16, %p155;
	setp.ne.s32 	%p157, %r175, 0;
	@%p157 bra 	$L__BB6_22;
	shr.u32 	%r226, %r2, 2;
	and.b32  	%r227, %r226, 248;
	mov.u32 	%r228, _ZZN3cub18CUB_300001_SM_10006detail6reduce28DeviceReduceSingleTileKernelINS2_10policy_hubIdyN4cuda3__47maximumIdEEE10Policy1000EN6thrust24THRUST_300001_SM_1000_NS6detail15normal_iteratorINSC_10device_ptrIdEEEEPdyS8_ddNS5_3std3__410__identityEEEvT0_T1_T2_T3_T4_T6_E12temp_storage;
	add.s32 	%r229, %r228, %r227;
	st.shared.f64 	[%r229+8], %fd16;
$L__BB6_22:
	bar.sync 	0;
	setp.ne.s32 	%p158, %r2, 0;
	@%p158 bra 	$L__BB6_49;
	ld.shared.f64 	%fd273, [_ZZN3cub18CUB_300001_SM_10006detail6reduce28DeviceReduceSingleTileKernelINS2_10policy_hubIdyN4cuda3__47maximumIdEEE10Policy1000EN6thrust24THRUST_300001_SM_1000_NS6detail15normal_iteratorINSC_10device_ptrIdEEEEPdyS8_ddNS5_3std3__410__identityEEEvT0_T1_T2_T3_T4_T6_E12temp_storage+16];
	setp.lt.f64 	%p159, %fd308, %fd273;
	selp.f64 	%fd274, %fd273, %fd308, %p159;
	ld.shared.f64 	%fd275, [_ZZN3cub18CUB_300001_SM_10006detail6reduce28DeviceReduceSingleTileKernelINS2_10policy_hubIdyN4cuda3__47maximumIdEEE10Policy1000EN6thrust24THRUST_300001_SM_1000_NS6detail15normal_iteratorINSC_10device_ptrIdEEEEPdyS8_ddNS5_3std3__410__identityEEEvT0_T1_T2_T3_T4_T6_E12temp_storage+24];
	setp.lt.f64 	%p160, %fd274, %fd275;
	selp.f64 	%fd276, %fd275, %fd274, %p160;
	ld.shared.f64 	%fd277, [_ZZN3cub18CUB_300001_SM_10006detail6reduce28DeviceReduceSingleTileKernelINS2_10policy_hubIdyN4cuda3__47maximumIdEEE10Policy1000EN6thrust24THRUST_300001_SM_1000_NS6detail15normal_iteratorINSC_10device_ptrIdEEEEPdyS8_ddNS5_3std3__410__identityEEEvT0_T1_T2_T3_T4_T6_E12temp_storage+32];
	setp.lt.f64 	%p161, %fd276, %fd277;
	selp.f64 	%fd278, %fd277, %fd276, %p161;
	ld.shared.f64 	%fd279, [_ZZN3cub18CUB_300001_SM_10006detail6reduce28DeviceReduceSingleTileKernelINS2_10policy_hubIdyN4cuda3__47maximumIdEEE10Policy1000EN6thrust24THRUST_300001_SM_1000_NS6detail15normal_iteratorINSC_10device_ptrIdEEEEPdyS8_ddNS5_3std3__410__identityEEEvT0_T1_T2_T3_T4_T6_E12temp_storage+40];
	setp.lt.f64 	%p162, %fd278, %fd279;
	selp.f64 	%fd280, %fd279, %fd278, %p162;
	ld.shared.f64 	%fd281, [_ZZN3cub18CUB_300001_SM_10006detail6reduce28DeviceReduceSingleTileKernelINS2_10policy_hubIdyN4cuda3__47maximumIdEEE10Policy1000EN6thrust24THRUST_300001_SM_1000_NS6detail15normal_iteratorINSC_10device_ptrIdEEEEPdyS8_ddNS5_3std3__410__identityEEEvT0_T1_T2_T3_T4_T6_E12temp_storage+48];
	setp.lt.f64 	%p163, %fd280, %fd281;
	selp.f64 	%fd282, %fd281, %fd280, %p163;
	ld.shared.f64 	%fd283, [_ZZN3cub18CUB_300001_SM_10006detail6reduce28DeviceReduceSingleTileKernelINS2_10policy_hubIdyN4cuda3__47maximumIdEEE10Policy1000EN6thrust24THRUST_300001_SM_1000_NS6detail15normal_iteratorINSC_10device_ptrIdEEEEPdyS8_ddNS5_3std3__410__identityEEEvT0_T1_T2_T3_T4_T6_E12temp_storage+56];
	setp.lt.f64 	%p164, %fd282, %fd283;
	selp.f64 	%fd284, %fd283, %fd282, %p164;
	ld.shared.f64 	%fd285, [_ZZN3cub18CUB_300001_SM_10006detail6reduce28DeviceReduceSingleTileKernelINS2_10policy_hubIdyN4cuda3__47maximumIdEEE10Policy1000EN6thrust24THRUST_300001_SM_1000_NS6detail15normal_iteratorINSC_10device_ptrIdEEEEPdyS8_ddNS5_3std3__410__identityEEEvT0_T1_T2_T3_T4_T6_E12temp_storage+64];
	setp.lt.f64 	%p165, %fd284, %fd285;
	selp.f64 	%fd308, %fd285, %fd284, %p165;
	bra.uni 	$L__BB6_49;
$L__BB6_24:
	// begin inline asm
	mov.u32 %r112, %laneid;
	// end inline asm
	and.b32  	%r163, %r2, 992;
	add.s32 	%r164, %r163, 32;
	setp.gt.u32 	%p120, %r164, %r1;
	not.b32 	%r165, %r163;
	add.s32 	%r166, %r1, %r165;
	selp.b32 	%r161, %r166, 31, %p120;
	mov.b64 	%rd61, %fd296;
	mov.b64 	{%r114, %r119}, %rd61;
	mov.b32 	%r120, 1;
	mov.b32 	%r162, -1;
	// begin inline asm
	shfl.sync.down.b32 %r113, %r114, %r120, %r161, %r162;
	// end inline asm
	// begin inline asm
	shfl.sync.down.b32 %r118, %r119, %r120, %r161, %r162;
	// end inline asm
	mov.b64 	%rd62, {%r113, %r118};
	mov.b64 	%fd213, %rd62;
	setp.lt.s32 	%p121, %r112, %r161;
	setp.lt.f64 	%p122, %fd296, %fd213;
	selp.f64 	%fd214, %fd213, %fd296, %p122;
	selp.f64 	%fd215, %fd214, %fd296, %p121;
	mov.b64 	%rd63, %fd215;
	mov.b64 	{%r124, %r129}, %rd63;
	mov.b32 	%r130, 2;
	// begin inline asm
	shfl.sync.down.b32 %r123, %r124, %r130, %r161, %r162;
	// end inline asm
	// begin inline asm
	shfl.sync.down.b32 %r128, %r129, %r130, %r161, %r162;
	// end inline asm
	mov.b64 	%rd64, {%r123, %r128};
	mov.b64 	%fd216, %rd64;
	add.s32 	%r167, %r112, 2;
	setp.gt.s32 	%p123, %r167, %r161;
	setp.lt.f64 	%p124, %fd215, %fd216;
	selp.f64 	%fd217, %fd216, %fd215, %p124;
	selp.f64 	%fd218, %fd215, %fd217, %p123;
	mov.b64 	%rd65, %fd218;
	mov.b64 	{%r134, %r139}, %rd65;
	mov.b32 	%r140, 4;
	// begin inline asm
	shfl.sync.down.b32 %r133, %r134, %r140, %r161, %r162;
	// end inline asm
	// begin inline asm
	shfl.sync.down.b32 %r138, %r139, %r140, %r161, %r162;
	// end inline asm
	mov.b64 	%rd66, {%r133, %r138};
	mov.b64 	%fd219, %rd66;
	add.s32 	%r168, %r112, 4;
	setp.gt.s32 	%p125, %r168, %r161;
	setp.lt.f64 	%p126, %fd218, %fd219;
	selp.f64 	%fd220, %fd219, %fd218, %p126;
	selp.f64 	%fd221, %fd218, %fd220, %p125;
	mov.b64 	%rd67, %fd221;
	mov.b64 	{%r144, %r149}, %rd67;
	mov.b32 	%r150, 8;
	// begin inline asm
	shfl.sync.down.b32 %r143, %r144, %r150, %r161, %r162;
	// end inline asm
	// begin inline asm
	shfl.sync.down.b32 %r148, %r149, %r150, %r161, %r162;
	// end inline asm
	mov.b64 	%rd68, {%r143, %r148};
	mov.b64 	%fd222, %rd68;
	add.s32 	%r169, %r112, 8;
	setp.gt.s32 	%p127, %r169, %r161;
	setp.lt.f64 	%p128, %fd221, %fd222;
	selp.f64 	%fd223, %fd222, %fd221, %p128;
	selp.f64 	%fd224, %fd221, %fd223, %p127;
	mov.b64 	%rd69, %fd224;
	mov.b64 	{%r154, %r159}, %rd69;
	mov.b32 	%r160, 16;
	// begin inline asm
	shfl.sync.down.b32 %r153, %r154, %r160, %r161, %r162;
	// end inline asm
	// begin inline asm
	shfl.sync.down.b32 %r158, %r159, %r160, %r161, %r162;
	// end inline asm
	mov.b64 	%rd70, {%r153, %r158};
	mov.b64 	%fd225, %rd70;
	add.s32 	%r170, %r112, 16;
	setp.gt.s32 	%p129, %r170, %r161;
	setp.lt.f64 	%p130, %fd224, %fd225;
	selp.f64 	%fd226, %fd225, %fd224, %p130;
	selp.f64 	%fd308, %fd224, %fd226, %p129;
	setp.ne.s32 	%p131, %r112, 0;
	@%p131 bra 	$L__BB6_26;
	shr.u32 	%r171, %r2, 2;
	and.b32  	%r172, %r171, 248;
	mov.u32 	%r173, _ZZN3cub18CUB_300001_SM_10006detail6reduce28DeviceReduceSingleTileKernelINS2_10policy_hubIdyN4cuda3__47maximumIdEEE10Policy1000EN6thrust24THRUST_300001_SM_1000_NS6detail15normal_iteratorINSC_10device_ptrIdEEEEPdyS8_ddNS5_3std3__410__identityEEEvT0_T1_T2_T3_T4_T6_E12temp_storage;
	add.s32 	%r174, %r173, %r172;
	st.shared.f64 	[%r174+8], %fd308;
$L__BB6_26:
	bar.sync 	0;
	setp.ne.s32 	%p132, %r2, 0;
	@%p132 bra 	$L__BB6_49;
	setp.gt.u64 	%p133, %rd19, 32;
	ld.shared.f64 	%fd227, [_ZZN3cub18CUB_300001_SM_10006detail6reduce28DeviceReduceSingleTileKernelINS2_10policy_hubIdyN4cuda3__47maximumIdEEE10Policy1000EN6thrust24THRUST_300001_SM_1000_NS6detail15normal_iteratorINSC_10device_ptrIdEEEEPdyS8_ddNS5_3std3__410__identityEEEvT0_T1_T2_T3_T4_T6_E12temp_storage+16];
	setp.lt.f64 	%p134, %fd308, %fd227;
	selp.f64 	%fd229, %fd227, %fd308, %p134;
	selp.f64 	%fd230, %fd229, %fd308, %p133;
	setp.gt.u64 	%p135, %rd19, 64;
	ld.shared.f64 	%fd232, [_ZZN3cub18CUB_300001_SM_10006detail6reduce28DeviceReduceSingleTileKernelINS2_10policy_hubIdyN4cuda3__47maximumIdEEE10Policy1000EN6thrust24THRUST_300001_SM_1000_NS6detail15normal_iteratorINSC_10device_ptrIdEEEEPdyS8_ddNS5_3std3__410__identityEEEvT0_T1_T2_T3_T4_T6_E12temp_storage+24];
	setp.lt.f64 	%p136, %fd230, %fd232;
	selp.f64 	%fd234, %fd232, %fd230, %p136;
	selp.f64 	%fd235, %fd234, %fd230, %p135;
	setp.gt.u64 	%p137, %rd19, 96;
	ld.shared.f64 	%fd237, [_ZZN3cub18CUB_300001_SM_10006detail6reduce28DeviceReduceSingleTileKernelINS2_10policy_hubIdyN4cuda3__47maximumIdEEE10Policy1000EN6thrust24THRUST_300001_SM_1000_NS6detail15normal_iteratorINSC_10device_ptrIdEEEEPdyS8_ddNS5_3std3__410__identityEEEvT0_T1_T2_T3_T4_T6_E12temp_storage+32];
	setp.lt.f64 	%p138, %fd235, %fd237;
	selp.f64 	%fd239, %fd237, %fd235, %p138;
	selp.f64 	%fd240, %fd239, %fd235, %p137;
	setp.gt.u64 	%p139, %rd19, 128;
	ld.shared.f64 	%fd242, [_ZZN3cub18CUB_300001_SM_10006detail6reduce28DeviceReduceSingleTileKernelINS2_10policy_hubIdyN4cuda3__47maximumIdEEE10Policy1000EN6thrust24THRUST_300001_SM_1000_NS6detail15normal_iteratorINSC_10device_ptrIdEEEEPdyS8_ddNS5_3std3__410__identityEEEvT0_T1_T2_T3_T4_T6_E12temp_storage+40];
	setp.lt.f64 	%p140, %fd240, %fd242;
	selp.f64 	%fd244, %fd242, %fd240, %p140;
	selp.f64 	%fd245, %fd244, %fd240, %p139;
	setp.gt.u64 	%p141, %rd19, 160;
	ld.shared.f64 	%fd247, [_ZZN3cub18CUB_300001_SM_10006detail6reduce28DeviceReduceSingleTileKernelINS2_10policy_hubIdyN4cuda3__47maximumIdEEE10Policy1000EN6thrust24THRUST_300001_SM_1000_NS6detail15normal_iteratorINSC_10device_ptrIdEEEEPdyS8_ddNS5_3std3__410__identityEEEvT0_T1_T2_T3_T4_T6_E12temp_storage+48];
	setp.lt.f64 	%p142, %fd245, %fd247;
	selp.f64 	%fd249, %fd247, %fd245, %p142;
	selp.f64 	%fd250, %fd249, %fd245, %p141;
	setp.gt.u64 	%p143, %rd19, 192;
	ld.shared.f64 	%fd252, [_ZZN3cub18CUB_300001_SM_10006detail6reduce28DeviceReduceSingleTileKernelINS2_10policy_hubIdyN4cuda3__47maximumIdEEE10Policy1000EN6thrust24THRUST_300001_SM_1000_NS6detail15normal_iteratorINSC_10device_ptrIdEEEEPdyS8_ddNS5_3std3__410__identityEEEvT0_T1_T2_T3_T4_T6_E12temp_storage+56];
	setp.lt.f64 	%p144, %fd250, %fd252;
	selp.f64 	%fd254, %fd252, %fd250, %p144;
	selp.f64 	%fd255, %fd254, %fd250, %p143;
	setp.gt.u64 	%p145, %rd19, 224;
	ld.shared.f64 	%fd257, [_ZZN3cub18CUB_300001_SM_10006detail6reduce28DeviceReduceSingleTileKernelINS2_10policy_hubIdyN4cuda3__47maximumIdEEE10Policy1000EN6thrust24THRUST_300001_SM_1000_NS6detail15normal_iteratorINSC_10device_ptrIdEEEEPdyS8_ddNS5_3std3__410__identityEEEvT0_T1_T2_T3_T4_T6_E12temp_storage+64];
	setp.lt.f64 	%p146, %fd255, %fd257;
	selp.f64 	%fd259, %fd257, %fd255, %p146;
	selp.f64 	%fd308, %fd259, %fd255, %p145;
	bra.uni 	$L__BB6_49;
$L__BB6_28:
	mov.u32 	%r24, %tid.x;
	cvt.u64.u32 	%rd6, %r24;
	mul.wide.u32 	%rd22, %r24, 8;
	add.s64 	%rd7, %rd2, %rd22;
	ld.global.f64 	%fd43, [%rd7];
	ld.global.f64 	%fd44, [%rd7+2048];
	ld.global.f64 	%fd45, [%rd7+4096];
	ld.global.f64 	%fd46, [%rd7+6144];
	ld.global.f64 	%fd47, [%rd7+8192];
	ld.global.f64 	%fd48, [%rd7+10240];
	ld.global.f64 	%fd49, [%rd7+12288];
	ld.global.f64 	%fd50, [%rd7+14336];
	setp.lt.f64 	%p3, %fd43, %fd44;
	selp.f64 	%fd51, %fd44, %fd43, %p3;
	setp.lt.f64 	%p4, %fd51, %fd45;
	selp.f64 	%fd52, %fd45, %fd51, %p4;
	setp.lt.f64 	%p5, %fd52, %fd46;
	selp.f64 	%fd53, %fd46, %fd52, %p5;
	setp.lt.f64 	%p6, %fd53, %fd47;
	selp.f64 	%fd54, %fd47, %fd53, %p6;
	setp.lt.f64 	%p7, %fd54, %fd48;
	selp.f64 	%fd55, %fd48, %fd54, %p7;
	setp.lt.f64 	%p8, %fd55, %fd49;
	selp.f64 	%fd56, %fd49, %fd55, %p8;
	setp.lt.f64 	%p9, %fd56, %fd50;
	selp.f64 	%fd307, %fd50, %fd56, %p9;
	add.s64 	%rd8, %rd19, -2048;
	setp.lt.u64 	%p10, %rd8, 2048;
	mov.b64 	%rd83, 2048;
	@%p10 bra 	$L__BB6_32;
	mov.b64 	%rd83, 2048;
$L__BB6_30:
	shl.b64 	%rd24, %rd83, 3;
	add.s64 	%rd25, %rd7, %rd24;
	ld.global.f64 	%fd57, [%rd25];
	ld.global.f64 	%fd58, [%rd25+2048];
	ld.global.f64 	%fd59, [%rd25+4096];
	ld.global.f64 	%fd60, [%rd25+6144];
	ld.global.f64 	%fd61, [%rd25+8192];
	ld.global.f64 	%fd62, [%rd25+10240];
	ld.global.f64 	%fd63, [%rd25+12288];
	ld.global.f64 	%fd64, [%rd25+14336];
	setp.lt.f64 	%p11, %fd307, %fd57;
	selp.f64 	%fd65, %fd57, %fd307, %p11;
	setp.lt.f64 	%p12, %fd65, %fd58;
	selp.f64 	%fd66, %fd58, %fd65, %p12;
	setp.lt.f64 	%p13, %fd66, %fd59;
	selp.f64 	%fd67, %fd59, %fd66, %p13;
	setp.lt.f64 	%p14, %fd67, %fd60;
	selp.f64 	%fd68, %fd60, %fd67, %p14;
	setp.lt.f64 	%p15, %fd68, %fd61;
	selp.f64 	%fd69, %fd61, %fd68, %p15;
	setp.lt.f64 	%p16, %fd69, %fd62;
	selp.f64 	%fd70, %fd62, %fd69, %p16;
	setp.lt.f64 	%p17, %fd70, %fd63;
	selp.f64 	%fd71, %fd63, %fd70, %p17;
	setp.lt.f64 	%p18, %fd71, %fd64;
	selp.f64 	%fd307, %fd64, %fd71, %p18;
	sub.s64 	%rd26, %rd19, %rd83;
	setp.lt.u64 	%p19, %rd26, 2048;
	@%p19 bra 	$L__BB6_45;
	add.s64 	%rd83, %rd83, 2048;
	setp.le.u64 	%p20, %rd83, %rd8;
	@%p20 bra 	$L__BB6_30;
$L__BB6_32:
	setp.le.u64 	%p21, %rd19, %rd83;
	cvt.u32.u64 	%r42, %rd83;
	cvt.u32.u64 	%r43, %rd19;
	sub.s32 	%r44, %r43, %r42;
	setp.ge.s32 	%p22, %r24, %r44;
	or.pred  	%p23, %p21, %p22;
	@%p23 bra 	$L__BB6_45;
	not.b32 	%r47, %r24;
	add.s32 	%r48, %r47, %r43;
	sub.s32 	%r50, %r48, %r42;
	shr.u32 	%r51, %r50, 8;
	add.s32 	%r25, %r51, 1;
	and.b32  	%r26, %r25, 15;
	setp.lt.u32 	%p24, %r50, 3840;
	mov.u32 	%r242, %r24;
	@%p24 bra 	$L__BB6_36;
	and.b32  	%r52, %r25, 33554416;
	neg.s32 	%r240, %r52;
	add.s64 	%rd27, %rd83, %rd6;
	shl.b64 	%rd28, %rd27, 3;
	add.s64 	%rd29, %rd28, %rd2;
	add.s64 	%rd84, %rd29, 16384;
	mov.u32 	%r242, %r24;
$L__BB6_35:
	.pragma "nounroll";
	ld.global.f64 	%fd73, [%rd84+-16384];
	setp.lt.f64 	%p25, %fd307, %fd73;
	selp.f64 	%fd74, %fd73, %fd307, %p25;
	ld.global.f64 	%fd75, [%rd84+-14336];
	setp.lt.f64 	%p26, %fd74, %fd75;
	selp.f64 	%fd76, %fd75, %fd74, %p26;
	ld.global.f64 	%fd77, [%rd84+-12288];
	setp.lt.f64 	%p27, %fd76, %fd77;
	selp.f64 	%fd78, %fd77, %fd76, %p27;
	ld.global.f64 	%fd79, [%rd84+-10240];
	setp.lt.f64 	%p28, %fd78, %fd79;
	selp.f64 	%fd80, %fd79, %fd78, %p28;
	ld.global.f64 	%fd81, [%rd84+-8192];
	setp.lt.f64 	%p29, %fd80, %fd81;
	selp.f64 	%fd82, %fd81, %fd80, %p29;
	ld.global.f64 	%fd83, [%rd84+-6144];
	setp.lt.f64 	%p30, %fd82, %fd83;
	selp.f64 	%fd84, %fd83, %fd82, %p30;
	ld.global.f64 	%fd85, [%rd84+-4096];
	setp.lt.f64 	%p31, %fd84, %fd85;
	selp.f64 	%fd86, %fd85, %fd84, %p31;
	ld.global.f64 	%fd87, [%rd84+-2048];
	setp.lt.f64 	%p32, %fd86, %fd87;
	selp.f64 	%fd88, %fd87, %fd86, %p32;
	ld.global.f64 	%fd89, [%rd84];
	setp.lt.f64 	%p33, %fd88, %fd89;
	selp.f64 	%fd90, %fd89, %fd88, %p33;
	ld.global.f64 	%fd91, [%rd84+2048];
	setp.lt.f64 	%p34, %fd90, %fd91;
	selp.f64 	%fd92, %fd91, %fd90, %p34;
	ld.global.f64 	%fd93, [%rd84+4096];
	setp.lt.f64 	%p35, %fd92, %fd93;
	selp.f64 	%fd94, %fd93, %fd92, %p35;
	ld.global.f64 	%fd95, [%rd84+6144];
	setp.lt.f64 	%p36, %fd94, %fd95;
	selp.f64 	%fd96, %fd95, %fd94, %p36;
	ld.global.f64 	%fd97, [%rd84+8192];
	setp.lt.f64 	%p37, %fd96, %fd97;
	selp.f64 	%fd98, %fd97, %fd96, %p37;
	ld.global.f64 	%fd99, [%rd84+10240];
	setp.lt.f64 	%p38, %fd98, %fd99;
	selp.f64 	%fd100, %fd99, %fd98, %p38;
	ld.global.f64 	%fd101, [%rd84+12288];
	setp.lt.f64 	%p39, %fd100, %fd101;
	selp.f64 	%fd102, %fd101, %fd100, %p39;
	ld.global.f64 	%fd103, [%rd84+14336];
	setp.lt.f64 	%p40, %fd102, %fd103;
	selp.f64 	%fd307, %fd103, %fd102, %p40;
	add.s32 	%r242, %r242, 4096;
	add.s32 	%r240, %r240, 16;
	add.s64 	%rd84, %rd84, 32768;
	setp.ne.s32 	%p41, %r240, 0;
	@%p41 bra 	$L__BB6_35;
$L__BB6_36:
	setp.eq.s32 	%p42, %r26, 0;
	@%p42 bra 	$L__BB6_45;
	and.b32  	%r33, %r25, 7;
	setp.lt.u32 	%p43, %r26, 8;
	@%p43 bra 	$L__BB6_39;
	cvt.u64.u32 	%rd30, %r242;
	add.s64 	%rd31, %rd83, %rd30;
	shl.b64 	%rd32, %rd31, 3;
	add.s64 	%rd33, %rd2, %rd32;
	ld.global.f64 	%fd105, [%rd33];
	setp.lt.f64 	%p44, %fd307, %fd105;
	selp.f64 	%fd106, %fd105, %fd307, %p44;
	ld.global.f64 	%fd107, [%rd33+2048];
	setp.lt.f64 	%p45, %fd106, %fd107;
	selp.f64 	%fd108, %fd107, %fd106, %p45;
	ld.global.f64 	%fd109, [%rd33+4096];
	setp.lt.f64 	%p46, %fd108, %fd109;
	selp.f64 	%fd110, %fd109, %fd108, %p46;
	ld.global.f64 	%fd111, [%rd33+6144];
	setp.lt.f64 	%p47, %fd110, %fd111;
	selp.f64 	%fd112, %fd111, %fd110, %p47;
	ld.global.f64 	%fd113, [%rd33+8192];
	setp.lt.f64 	%p48, %fd112, %fd113;
	selp.f64 	%fd114, %fd113, %fd112, %p48;
	ld.global.f64 	%fd115, [%rd33+10240];
	setp.lt.f64 	%p49, %fd114, %fd115;
	selp.f64 	%fd116, %fd115, %fd114, %p49;
	ld.global.f64 	%fd117, [%rd33+12288];
	setp.lt.f64 	%p50, %fd116, %fd117;
	selp.f64 	%fd118, %fd117, %fd116, %p50;
	ld.global.f64 	%fd119, [%rd33+14336];
	setp.lt.f64 	%p51, %fd118, %fd119;
	selp.f64 	%fd307, %fd119, %fd118, %p51;
	add.s32 	%r242, %r242, 2048;
$L__BB6_39:
	setp.eq.s32 	%p52, %r33, 0;
	@%p52 bra 	$L__BB6_45;
	and.b32  	%r36, %r25, 3;
	setp.lt.u32 	%p53, %r33, 4;
	@%p53 bra 	$L__BB6_42;
	cvt.u64.u32 	%rd34, %r242;
	add.s64 	%rd35, %rd83, %rd34;
	shl.b64 	%rd36, %rd35, 3;
	add.s64 	%rd37, %rd2, %rd36;
	ld.global.f64 	%fd121, [%rd37];
	setp.lt.f64 	%p54, %fd307, %fd121;
	selp.f64 	%fd122, %fd121, %fd307, %p54;
	ld.global.f64 	%fd123, [%rd37+2048];
	setp.lt.f64 	%p55, %fd122, %fd123;
	selp.f64 	%fd124, %fd123, %fd122, %p55;
	ld.global.f64 	%fd125, [%rd37+4096];
	setp.lt.f64 	%p56, %fd124, %fd125;
	selp.f64 	%fd126, %fd125, %fd124, %p56;
	ld.global.f64 	%fd127, [%rd37+6144];
	setp.lt.f64 	%p57, %fd126, %fd127;
	selp.f64 	%fd307, %fd127, %fd126, %p57;
	add.s32 	%r242, %r242, 1024;
$L__BB6_42:
	setp.eq.s32 	%p58, %r36, 0;
	@%p58 bra 	$L__BB6_45;
	cvt.u64.u32 	%rd38, %r242;
	add.s64 	%rd39, %rd83, %rd38;
	shl.b64 	%rd40, %rd39, 3;
	add.s64 	%rd85, %rd2, %rd40;
	neg.s32 	%r245, %r36;
$L__BB6_44:
	.pragma "nounroll";
	ld.global.f64 	%fd128, [%rd85];
	setp.lt.f64 	%p59, %fd307, %fd128;
	selp.f64 	%fd307, %fd128, %fd307, %p59;
	add.s64 	%rd85, %rd85, 2048;
	add.s32 	%r245, %r245, 1;
	setp.ne.s32 	%p60, %r245, 0;
	@%p60 bra 	$L__BB6_44;
$L__BB6_45:
	// begin inline asm
	mov.u32 %r53, %laneid;
	// end inline asm
	mov.b64 	%rd41, %fd307;
	mov.b64 	{%r55, %r60}, %rd41;
	mov.b32 	%r61, 1;
	mov.b32 	%r102, 31;
	mov.b32 	%r103, -1;
	// begin inline asm
	shfl.sync.down.b32 %r54, %r55, %r61, %r102, %r103;
	// end inline asm
	// begin inline asm
	shfl.sync.down.b32 %r59, %r60, %r61, %r102, %r103;
	// end inline asm
	mov.b64 	%rd42, {%r54, %r59};
	mov.b64 	%fd129, %rd42;
	setp.gt.s32 	%p61, %r53, 30;
	setp.lt.f64 	%p62, %fd307, %fd129;
	selp.f64 	%fd130, %fd129, %fd307, %p62;
	selp.f64 	%fd131, %fd307, %fd130, %p61;
	mov.b64 	%rd43, %fd131;
	mov.b64 	{%r65, %r70}, %rd43;
	mov.b32 	%r71, 2;
	// begin inline asm
	shfl.sync.down.b32 %r64, %r65, %r71, %r102, %r103;
	// end inline asm
	// begin inline asm
	shfl.sync.down.b32 %r69, %r70, %r71, %r102, %r103;
	// end inline asm
	mov.b64 	%rd44, {%r64, %r69};
	mov.b64 	%fd132, %rd44;
	setp.gt.s32 	%p63, %r53, 29;
	setp.lt.f64 	%p64, %fd131, %fd132;
	selp.f64 	%fd133, %fd132, %fd131, %p64;
	selp.f64 	%fd134, %fd131, %fd133, %p63;
	mov.b64 	%rd45, %fd134;
	mov.b64 	{%r75, %r80}, %rd45;
	mov.b32 	%r81, 4;
	// begin inline asm
	shfl.sync.down.b32 %r74, %r75, %r81, %r102, %r103;
	// end inline asm
	// begin inline asm
	shfl.sync.down.b32 %r79, %r80, %r81, %r102, %r103;
	// end inline asm
	mov.b64 	%rd46, {%r74, %r79};
	mov.b64 	%fd135, %rd46;
	setp.gt.s32 	%p65, %r53, 27;
	setp.lt.f64 	%p66, %fd134, %fd135;
	selp.f64 	%fd136, %fd135, %fd134, %p66;
	selp.f64 	%fd137, %fd134, %fd136, %p65;
	mov.b64 	%rd47, %fd137;
	mov.b64 	{%r85, %r90}, %rd47;
	mov.b32 	%r91, 8;
	// begin inline asm
	shfl.sync.down.b32 %r84, %r85, %r91, %r102, %r103;
	// end inline asm
	// begin inline asm
	shfl.sync.down.b32 %r89, %r90, %r91, %r102, %r103;
	// end inline asm
	mov.b64 	%rd48, {%r84, %r89};
	mov.b64 	%fd138, %rd48;
	setp.gt.s32 	%p67, %r53, 23;
	setp.lt.f64 	%p68, %fd137, %fd138;
	selp.f64 	%fd139, %fd138, %fd137, %p68;
	selp.f64 	%fd140, %fd137, %fd139, %p67;
	mov.b64 	%rd49, %fd140;
	mov.b64 	{%r95, %r100}, %rd49;
	mov.b32 	%r101, 16;
	// begin inline asm
	shfl.sync.down.b32 %r94, %r95, %r101, %r102, %r103;
	// end inline asm
	// begin inline asm
	shfl.sync.down.b32 %r99, %r100, %r101, %r102, %r103;
	// end inline asm
	mov.b64 	%rd50, {%r94, %r99};
	mov.b64 	%fd141, %rd50;
	setp.gt.s32 	%p69, %r53, 15;
	setp.lt.f64 	%p70, %fd140, %fd141;
	selp.f64 	%fd38, %fd141, %fd140, %p70;
	selp.f64 	%fd308, %fd140, %fd38, %p69;
	setp.ne.s32 	%p71, %r53, 0;
	@%p71 bra 	$L__BB6_47;
	shr.u32 	%r104, %r24, 2;
	and.b32  	%r105, %r104, 248;
	mov.u32 	%r106, _ZZN3cub18CUB_300001_SM_10006detail6reduce28DeviceReduceSingleTileKernelINS2_10policy_hubIdyN4cuda3__47maximumIdEEE10Policy1000EN6thrust24THRUST_300001_SM_1000_NS6detail15normal_iteratorINSC_10device_ptrIdEEEEPdyS8_ddNS5_3std3__410__identityEEEvT0_T1_T2_T3_T4_T6_E12temp_storage;
	add.s32 	%r107, %r106, %r105;
	st.shared.f64 	[%r107+8], %fd38;
$L__BB6_47:
	bar.sync 	0;
	setp.ne.s32 	%p72, %r24, 0;
	@%p72 bra 	$L__BB6_49;
	ld.shared.f64 	%fd142, [_ZZN3cub18CUB_300001_SM_10006detail6reduce28DeviceReduceSingleTileKernelINS2_10policy_hubIdyN4cuda3__47maximumIdEEE10Policy1000EN6thrust24THRUST_300001_SM_1000_NS6detail15normal_iteratorINSC_10device_ptrIdEEEEPdyS8_ddNS5_3std3__410__identityEEEvT0_T1_T2_T3_T4_T6_E12temp_storage+16];
	setp.lt.f64 	%p73, %fd308, %fd142;
	selp.f64 	%fd143, %fd142, %fd308, %p73;
	ld.shared.f64 	%fd144, [_ZZN3cub18CUB_300001_SM_10006detail6reduce28DeviceReduceSingleTileKernelINS2_10policy_hubIdyN4cuda3__47maximumIdEEE10Policy1000EN6thrust24THRUST_300001_SM_1000_NS6detail15normal_iteratorINSC_10device_ptrIdEEEEPdyS8_ddNS5_3std3__410__identityEEEvT0_T1_T2_T3_T4_T6_E12temp_storage+24];
	setp.lt.f64 	%p74, %fd143, %fd144;
	selp.f64 	%fd145, %fd144, %fd143, %p74;
	ld.shared.f64 	%fd146, [_ZZN3cub18CUB_300001_SM_10006detail6reduce28DeviceReduceSingleTileKernelINS2_10policy_hubIdyN4cuda3__47maximumIdEEE10Policy1000EN6thrust24THRUST_300001_SM_1000_NS6detail15normal_iteratorINSC_10device_ptrIdEEEEPdyS8_ddNS5_3std3__410__identityEEEvT0_T1_T2_T3_T4_T6_E12temp_storage+32];
	setp.lt.f64 	%p75, %fd145, %fd146;
	selp.f64 	%fd147, %fd146, %fd145, %p75;
	ld.shared.f64 	%fd148, [_ZZN3cub18CUB_300001_SM_10006detail6reduce28DeviceReduceSingleTileKernelINS2_10policy_hubIdyN4cuda3__47maximumIdEEE10Policy1000EN6thrust24THRUST_300001_SM_1000_NS6detail15normal_iteratorINSC_10device_ptrIdEEEEPdyS8_ddNS5_3std3__410__identityEEEvT0_T1_T2_T3_T4_T6_E12temp_storage+40];
	setp.lt.f64 	%p76, %fd147, %fd148;
	selp.f64 	%fd149, %fd148, %fd147, %p76;
	ld.shared.f64 	%fd150, [_ZZN3cub18CUB_300001_SM_10006detail6reduce28DeviceReduceSingleTileKernelINS2_10policy_hubIdyN4cuda3__47maximumIdEEE10Policy1000EN6thrust24THRUST_300001_SM_1000_NS6detail15normal_iteratorINSC_10device_ptrIdEEEEPdyS8_ddNS5_3std3__410__identityEEEvT0_T1_T2_T3_T4_T6_E12temp_storage+48];
	setp.lt.f64 	%p77, %fd149, %fd150;
	selp.f64 	%fd151, %fd150, %fd149, %p77;
	ld.shared.f64 	%fd152, [_ZZN3cub18CUB_300001_SM_10006detail6reduce28DeviceReduceSingleTileKernelINS2_10policy_hubIdyN4cuda3__47maximumIdEEE10Policy1000EN6thrust24THRUST_300001_SM_1000_NS6detail15normal_iteratorINSC_10device_ptrIdEEEEPdyS8_ddNS5_3std3__410__identityEEEvT0_T1_T2_T3_T4_T6_E12temp_storage+56];
	setp.lt.f64 	%p78, %fd151, %fd152;
	selp.f64 	%fd153, %fd152, %fd151, %p78;
	ld.shared.f64 	%fd154, [_ZZN3cub18CUB_300001_SM_10006detail6reduce28DeviceReduceSingleTileKernelINS2_10policy_hubIdyN4cuda3__47maximumIdEEE10Policy1000EN6thrust24THRUST_300001_SM_1000_NS6detail15normal_iteratorINSC_10device_ptrIdEEEEPdyS8_ddNS5_3std3__410__identityEEEvT0_T1_T2_T3_T4_T6_E12temp_storage+64];
	setp.lt.f64 	%p79, %fd153, %fd154;
	selp.f64 	%fd308, %fd154, %fd153, %p79;
$L__BB6_49:
	mov.u32 	%r230, %tid.x;
	setp.ne.s32 	%p166, %r230, 0;
	@%p166 bra 	$L__BB6_51;
	setp.lt.f64 	%p167, %fd42, %fd308;
	selp.f64 	%fd286, %fd308, %fd42, %p167;
	st.global.f64 	[%rd1], %fd286;
$L__BB6_51:
	ret;

}
	// .globl	_ZN3cub18CUB_300001_SM_10006detail6reduce18DeviceReduceKernelINS2_10policy_hubIdyN4cuda3__47maximumIdEEE10Policy1000EN6thrust24THRUST_300001_SM_1000_NS6detail15normal_iteratorINSC_10device_ptrIdEEEEyS8_dNS5_3std3__410__identityEEEvT0_PT3_T1_NS0_13GridEvenShareISO_EET2_T4_
.visible .entry _ZN3cub18CUB_300001_SM_10006detail6reduce18DeviceReduceKernelINS2_10policy_hubIdyN4cuda3__47maximumIdEEE10Policy1000EN6thrust24THRUST_300001_SM_1000_NS6detail15normal_iteratorINSC_10device_ptrIdEEEEyS8_dNS5_3std3__410__identityEEEvT0_PT3_T1_NS0_13GridEvenShareISO_EET2_T4_(
	.param .align 8 .b8 _ZN3cub18CUB_300001_SM_10006detail6reduce18DeviceReduceKernelINS2_10policy_hubIdyN4cuda3__47maximumIdEEE10Policy1000EN6thrust24THRUST_300001_SM_1000_NS6detail15normal_iteratorINSC_10device_ptrIdEEEEyS8_dNS5_3std3__410__identityEEEvT0_PT3_T1_NS0_13GridEvenShareISO_EET2_T4__param_0[8],
	.param .u64 .ptr .align 1 _ZN3cub18CUB_300001_SM_10006detail6reduce18DeviceReduceKernelINS2_10policy_hubIdyN4cuda3__47maximumIdEEE10Policy1000EN6thrust24THRUST_300001_SM_1000_NS6detail15normal_iteratorINSC_10device_ptrIdEEEEyS8_dNS5_3std3__410__identityEEEvT0_PT3_T1_NS0_13GridEvenShareISO_EET2_T4__param_1,
	.param .u64 _ZN3cub18CUB_300001_SM_10006detail6reduce18DeviceReduceKernelINS2_10policy_hubIdyN4cuda3__47maximumIdEEE10Policy1000EN6thrust24THRUST_300001_SM_1000_NS6detail15normal_iteratorINSC_10device_ptrIdEEEEyS8_dNS5_3std3__410__identityEEEvT0_PT3_T1_NS0_13GridEvenShareISO_EET2_T4__param_2,
	.param .align 8 .b8 _ZN3cub18CUB_300001_SM_10006detail6reduce18DeviceReduceKernelINS2_10policy_hubIdyN4cuda3__47maximumIdEEE10Policy1000EN6thrust24THRUST_300001_SM_1000_NS6detail15normal_iteratorINSC_10device_ptrIdEEEEyS8_dNS5_3std3__410__identityEEEvT0_PT3_T1_NS0_13GridEvenShareISO_EET2_T4__param_3[72],
	.param .align 1 .b8 _ZN3cub18CUB_300001_SM_10006detail6reduce18DeviceReduceKernelINS2_10policy_hubIdyN4cuda3__47maximumIdEEE10Policy1000EN6thrust24THRUST_300001_SM_1000_NS6detail15normal_iteratorINSC_10device_ptrIdEEEEyS8_dNS5_3std3__410__identityEEEvT0_PT3_T1_NS0_13GridEvenShareISO_EET2_T4__param_4[1],
	.param .align 1 .b8 _ZN3cub18CUB_300001_SM_10006detail6reduce18DeviceReduceKernelINS2_10policy_hubIdyN4cuda3__47maximumIdEEE10Policy1000EN6thrust24THRUST_300001_SM_1000_NS6detail15normal_iteratorINSC_10device_ptrIdEEEEyS8_dNS5_3std3__410__identityEEEvT0_PT3_T1_NS0_13GridEvenShareISO_EET2_T4__param_5[1]
)
.maxntid 256
{
	.reg .pred 	%p<166>;
	.reg .b16 	%rs<4>;
	.reg .b32 	%r<281>;
	.reg .b64 	%rd<108>;
	.reg .b64 	%fd<305>;
	// demoted variable
	.shared .align 8 .b8 _ZZN3cub18CUB_300001_SM_10006detail6reduce18DeviceReduceKernelINS2_10policy_hubIdyN4cuda3__47maximumIdEEE10Policy1000EN6thrust24THRUST_300001_SM_1000_NS6detail15normal_iteratorINSC_10device_ptrIdEEEEyS8_dNS5_3std3__410__identityEEEvT0_PT3_T1_NS0_13GridEvenShareISO_EET2_T4_E12temp_storage[80];
	ld.param.u64 	%rd1, [_ZN3cub18CUB_300001_SM_10006detail6reduce18DeviceReduceKernelINS2_10policy_hubIdyN4cuda3__47maximumIdEEE10Policy1000EN6thrust24THRUST_300001_SM_1000_NS6detail15normal_iteratorINSC_10device_ptrIdEEEEyS8_dNS5_3std3__410__identityEEEvT0_PT3_T1_NS0_13GridEvenShareISO_EET2_T4__param_3+32];
	ld.param.u32 	%r1, [_ZN3cub18CUB_300001_SM_10006detail6reduce18DeviceReduceKernelINS2_10policy_hubIdyN4cuda3__47maximumIdEEE10Policy1000EN6thrust24THRUST_300001_SM_1000_NS6detail15normal_iteratorINSC_10device_ptrIdEEEEyS8_dNS5_3std3__410__identityEEEvT0_PT3_T1_NS0_13GridEvenShareISO_EET2_T4__param_3+40];
	ld.param.u64 	%rd25, [_ZN3cub18CUB_300001_SM_10006detail6reduce18DeviceReduceKernelINS2_10policy_hubIdyN4cuda3__47maximumIdEEE10Policy1000EN6thrust24THRUST_300001_SM_1000_NS6detail15normal_iteratorINSC_10device_ptrIdEEEEyS8_dNS5_3std3__410__identityEEEvT0_PT3_T1_NS0_13GridEvenShareISO_EET2_T4__param_0];
	cvta.to.global.u64 	%rd2, %rd25;
	mov.u32 	%r2, %ctaid.x;
	shl.b32 	%r50, %r1, 11;
	cvt.s64.s32 	%rd3, %r50;
	shl.b32 	%r51, %r2, 11;
	cvt.u64.u32 	%rd4, %r51;
	sub.s64 	%rd5, %rd1, %rd4;
	setp.gt.u64 	%p1, %rd5, 2047;
	@%p1 bra 	$L__BB7_25;
	cvt.u32.u64 	%r137, %rd4;
	cvt.u32.u64 	%r3, %rd1;
	sub.s32 	%r4, %r3, %r137;
	mov.u32 	%r5, %tid.x;
	setp.ge.s32 	%p79, %r5, %r4;
	mov.f64 	%fd293, 0d0000000000000000;
	mov.u32 	%r268, %r5;
	@%p79 bra 	$L__BB7_3;
	add.s32 	%r139, %r137, %r5;
	mul.wide.u32 	%rd61, %r139, 8;
	add.s64 	%rd62, %rd2, %rd61;
	ld.global.f64 	%fd293, [%rd62];
	add.s32 	%r268, %r5, 256;
$L__BB7_3:
	setp.ge.s32 	%p80, %r268, %r4;
	@%p80 bra 	$L__BB7_16;
	not.b32 	%r141, %r268;
	add.s32 	%r142, %r141, %r3;
	sub.s32 	%r143, %r142, %r137;
	shr.u32 	%r144, %r143, 8;
	add.s32 	%r8, %r144, 1;
	and.b32  	%r9, %r8, 15;
	setp.lt.u32 	%p81, %r143, 3840;
	@%p81 bra 	$L__BB7_7;
	and.b32  	%r145, %r8, 33554416;
	neg.s32 	%r266, %r145;
	mul.wide.u32 	%rd63, %r2, 16384;
	mul.wide.u32 	%rd64, %r268, 8;
	or.b64  	%rd65, %rd63, %rd64;
	add.s64 	%rd66, %rd65, %rd2;
	add.s64 	%rd102, %rd66, 16384;
$L__BB7_6:
	.pragma "nounroll";
	ld.global.f64 	%fd155, [%rd102+-16384];
	setp.lt.f64 	%p82, %fd293, %fd155;
	selp.f64 	%fd156, %fd155, %fd293, %p82;
	ld.global.f64 	%fd157, [%rd102+-14336];
	setp.lt.f64 	%p83, %fd156, %fd157;
	selp.f64 	%fd158, %fd157, %fd156, %p83;
	ld.global.f64 	%fd159, [%rd102+-12288];
	setp.lt.f64 	%p84, %fd158, %fd159;
	selp.f64 	%fd160, %fd159, %fd158, %p84;
	ld.global.f64 	%fd161, [%rd102+-10240];
	setp.lt.f64 	%p85, %fd160, %fd161;
	selp.f64 	%fd162, %fd161, %fd160, %p85;
	ld.global.f64 	%fd163, [%rd102+-8192];
	setp.lt.f64 	%p86, %fd162, %fd163;
	selp.f64 	%fd164, %fd163, %fd162, %p86;
	ld.global.f64 	%fd165, [%rd102+-6144];
	setp.lt.f64 	%p87, %fd164, %fd165;
	selp.f64 	%fd166, %fd165, %fd164, %p87;
	ld.global.f64 	%fd167, [%rd102+-4096];
	setp.lt.f64 	%p88, %fd166, %fd167;
	selp.f64 	%fd168, %fd167, %fd166, %p88;
	ld.global.f64 	%fd169, [%rd102+-2048];
	setp.lt.f64 	%p89, %fd168, %fd169;
	selp.f64 	%fd170, %fd169, %fd168, %p89;
	ld.global.f64 	%fd171, [%rd102];
	setp.lt.f64 	%p90, %fd170, %fd171;
	selp.f64 	%fd172, %fd171, %fd170, %p90;
	ld.global.f64 	%fd173, [%rd102+2048];
	setp.lt.f64 	%p91, %fd172, %fd173;
	selp.f64 	%fd174, %fd173, %fd172, %p91;
	ld.global.f64 	%fd175, [%rd102+4096];
	setp.lt.f64 	%p92, %fd174, %fd175;
	selp.f64 	%fd176, %fd175, %fd174, %p92;
	ld.global.f64 	%fd177, [%rd102+6144];
	setp.lt.f64 	%p93, %fd176, %fd177;
	selp.f64 	%fd178, %fd177, %fd176, %p93;
	ld.global.f64 	%fd179, [%rd102+8192];
	setp.lt.f64 	%p94, %fd178, %fd179;
	selp.f64 	%fd180, %fd179, %fd178, %p94;
	ld.global.f64 	%fd181, [%rd102+10240];
	setp.lt.f64 	%p95, %fd180, %fd181;
	selp.f64 	%fd182, %fd181, %fd180, %p95;
	ld.global.f64 	%fd183, [%rd102+12288];
	setp.lt.f64 	%p96, %fd182, %fd183;
	selp.f64 	%fd184, %fd183, %fd182, %p96;
	ld.global.f64 	%fd185, [%rd102+14336];
	setp.lt.f64 	%p97, %fd184, %fd185;
	selp.f64 	%fd293, %fd185, %fd184, %p97;
	add.s32 	%r268, %r268, 4096;
	add.s32 	%r266, %r266, 16;
	add.s64 	%rd102, %rd102, 32768;
	setp.ne.s32 	%p98, %r266, 0;
	@%p98 bra 	$L__BB7_6;
$L__BB7_7:
	setp.eq.s32 	%p99, %r9, 0;
	@%p99 bra 	$L__BB7_16;
	and.b32  	%r16, %r8, 7;
	setp.lt.u32 	%p100, %r9, 8;
	@%p100 bra 	$L__BB7_10;
	cvt.s64.s32 	%rd67, %r268;
	add.s64 	%rd68, %rd67, %rd4;
	shl.b64 	%rd69, %rd68, 3;
	add.s64 	%rd70, %rd2, %rd69;
	ld.global.f64 	%fd187, [%rd70];
	setp.lt.f64 	%p101, %fd293, %fd187;
	selp.f64 	%fd188, %fd187, %fd293, %p101;
	ld.global.f64 	%fd189, [%rd70+2048];
	setp.lt.f64 	%p102, %fd188, %fd189;
	selp.f64 	%fd190, %fd189, %fd188, %p102;
	ld.global.f64 	%fd191, [%rd70+4096];
	setp.lt.f64 	%p103, %fd190, %fd191;
	selp.f64 	%fd192, %fd191, %fd190, %p103;
	ld.global.f64 	%fd193, [%rd70+6144];
	setp.lt.f64 	%p104, %fd192, %fd193;
	selp.f64 	%fd194, %fd193, %fd192, %p104;
	ld.global.f64 	%fd195, [%rd70+8192];
	setp.lt.f64 	%p105, %fd194, %fd195;
	selp.f64 	%fd196, %fd195, %fd194, %p105;
	ld.global.f64 	%fd197, [%rd70+10240];
	setp.lt.f64 	%p106, %fd196, %fd197;
	selp.f64 	%fd198, %fd197, %fd196, %p106;
	ld.global.f64 	%fd199, [%rd70+12288];
	setp.lt.f64 	%p107, %fd198, %fd199;
	selp.f64 	%fd200, %fd199, %fd198, %p107;
	ld.global.f64 	%fd201, [%rd70+14336];
	setp.lt.f64 	%p108, %fd200, %fd201;
	selp.f64 	%fd293, %fd201, %fd200, %p108;
	add.s32 	%r268, %r268, 2048;
$L__BB7_10:
	setp.eq.s32 	%p109, %r16, 0;
	@%p109 bra 	$L__BB7_16;
	and.b32  	%r19, %r8, 3;
	setp.lt.u32 	%p110, %r16, 4;
	@%p110 bra 	$L__BB7_13;
	cvt.s64.s32 	%rd71, %r268;
	add.s64 	%rd72, %rd71, %rd4;
	shl.b64 	%rd73, %rd72, 3;
	add.s64 	%rd74, %rd2, %rd73;
	ld.global.f64 	%fd203, [%rd74];
	setp.lt.f64 	%p111, %fd293, %fd203;
	selp.f64 	%fd204, %fd203, %fd293, %p111;
	ld.global.f64 	%fd205, [%rd74+2048];
	setp.lt.f64 	%p112, %fd204, %fd205;
	selp.f64 	%fd206, %fd205, %fd204, %p112;
	ld.global.f64 	%fd207, [%rd74+4096];
	setp.lt.f64 	%p113, %fd206, %fd207;
	selp.f64 	%fd208, %fd207, %fd206, %p113;
	ld.global.f64 	%fd209, [%rd74+6144];
	setp.lt.f64 	%p114, %fd208, %fd209;
	selp.f64 	%fd293, %fd209, %fd208, %p114;
	add.s32 	%r268, %r268, 1024;
$L__BB7_13:
	setp.eq.s32 	%p115, %r19, 0;
	@%p115 bra 	$L__BB7_16;
	mul.wide.u32 	%rd75, %r2, 16384;
	add.s64 	%rd9, %rd2, %rd75;
	neg.s32 	%r271, %r19;
$L__BB7_15:
	.pragma "nounroll";
	mul.wide.s32 	%rd76, %r268, 8;
	add.s64 	%rd77, %rd9, %rd76;
	ld.global.f64 	%fd210, [%rd77];
	setp.lt.f64 	%p116, %fd293, %fd210;
	selp.f64 	%fd293, %fd210, %fd293, %p116;
	add.s32 	%r268, %r268, 256;
	add.s32 	%r271, %r271, 1;
	setp.ne.s32 	%p117, %r271, 0;
	@%p117 bra 	$L__BB7_15;
$L__BB7_16:
	setp.lt.s32 	%p118, %r4, 256;
	@%p118 bra 	$L__BB7_21;
	// begin inline asm
	mov.u32 %r209, %laneid;
	// end inline asm
	mov.b64 	%rd88, %fd293;
	mov.b64 	{%r211, %r216}, %rd88;
	mov.b32 	%r217, 1;
	mov.b32 	%r258, 31;
	mov.b32 	%r259, -1;
	// begin inline asm
	shfl.sync.down.b32 %r210, %r211, %r217, %r258, %r259;
	// end inline asm
	// begin inline asm
	shfl.sync.down.b32 %r215, %r216, %r217, %r258, %r259;
	// end inline asm
	mov.b64 	%rd89, {%r210, %r215};
	mov.b64 	%fd258, %rd89;
	setp.gt.s32 	%p146, %r209, 30;
	setp.lt.f64 	%p147, %fd293, %fd258;
	selp.f64 	%fd259, %fd258, %fd293, %p147;
	selp.f64 	%fd260, %fd293, %fd259, %p146;
	mov.b64 	%rd90, %fd260;
	mov.b64 	{%r221, %r226}, %rd90;
	mov.b32 	%r227, 2;
	// begin inline asm
	shfl.sync.down.b32 %r220, %r221, %r227, %r258, %r259;
	// end inline asm
	// begin inline asm
	shfl.sync.down.b32 %r225, %r226, %r227, %r258, %r259;
	// end inline asm
	mov.b64 	%rd91, {%r220, %r225};
	mov.b64 	%fd261, %rd91;
	setp.gt.s32 	%p148, %r209, 29;
	setp.lt.f64 	%p149, %fd260, %fd261;
	selp.f64 	%fd262, %fd261, %fd260, %p149;
	selp.f64 	%fd263, %fd260, %fd262, %p148;
	mov.b64 	%rd92, %fd263;
	mov.b64 	{%r231, %r236}, %rd92;
	mov.b32 	%r237, 4;
	// begin inline asm
	shfl.sync.down.b32 %r230, %r231, %r237, %r258, %r259;
	// end inline asm
	// begin inline asm
	shfl.sync.down.b32 %r235, %r236, %r237, %r258, %r259;
	// end inline asm
	mov.b64 	%rd93, {%r230, %r235};
	mov.b64 	%fd264, %rd93;
	setp.gt.s32 	%p150, %r209, 27;
	setp.lt.f64 	%p151, %fd263, %fd264;
	selp.f64 	%fd265, %fd264, %fd263, %p151;
	selp.f64 	%fd266, %fd263, %fd265, %p150;
	mov.b64 	%rd94, %fd266;
	mov.b64 	{%r241, %r246}, %rd94;
	mov.b32 	%r247, 8;
	// begin inline asm
	shfl.sync.down.b32 %r240, %r241, %r247, %r258, %r259;
	// end inline asm
	// begin inline asm
	shfl.sync.down.b32 %r245, %r246, %r247, %r258, %r259;
	// end inline asm
	mov.b64 	%rd95, {%r240, %r245};
	mov.b64 	%fd267, %rd95;
	setp.gt.s32 	%p152, %r209, 23;
	setp.lt.f64 	%p153, %fd266, %fd267;
	selp.f64 	%fd268, %fd267, %fd266, %p153;
	selp.f64 	%fd269, %fd266, %fd268, %p152;
	mov.b64 	%rd96, %fd269;
	mov.b64 	{%r251, %r256}, %rd96;
	mov.b32 	%r257, 16;
	// begin inline asm
	shfl.sync.down.b32 %r250, %r251, %r257, %r258, %r259;
	// end inline asm
	// begin inline asm
	shfl.sync.down.b32 %r255, %r256, %r257, %r258, %r259;
	// end inline asm
	mov.b64 	%rd97, {%r250, %r255};
	mov.b64 	%fd270, %rd97;
	setp.gt.s32 	%p154, %r209, 15;
	setp.lt.f64 	%p155, %fd269, %fd270;
	selp.f64 	%fd16, %fd270, %fd269, %p155;
	selp.f64 	%fd304, %fd269, %fd16, %p154;
	setp.ne.s32 	%p156, %r209, 0;
	@%p156 bra 	$L__BB7_19;
	shr.u32 	%r260, %r5, 2;
	and.b32  	%r261, %r260, 248;
	mov.u32 	%r262, _ZZN3cub18CUB_300001_SM_10006detail6reduce18DeviceReduceKernelINS2_10policy_hubIdyN4cuda3__47maximumIdEEE10Policy1000EN6thrust24THRUST_300001_SM_1000_NS6detail15normal_iteratorINSC_10device_ptrIdEEEEyS8_dNS5_3std3__410__identityEEEvT0_PT3_T1_NS0_13GridEvenShareISO_EET2_T4_E12temp_storage;
	add.s32 	%r263, %r262, %r261;
	st.shared.f64 	[%r263+8], %fd16;
$L__BB7_19:
	bar.sync 	0;
	setp.ne.s32 	%p157, %r5, 0;
	@%p157 bra 	$L__BB7_46;
	ld.shared.f64 	%fd271, [_ZZN3cub18CUB_300001_SM_10006detail6reduce18DeviceReduceKernelINS2_10policy_hubIdyN4cuda3__47maximumIdEEE10Policy1000EN6thrust24THRUST_300001_SM_1000_NS6detail15normal_iteratorINSC_10device_ptrIdEEEEyS8_dNS5_3std3__410__identityEEEvT0_PT3_T1_NS0_13GridEvenShareISO_EET2_T4_E12temp_storage+16];
	setp.lt.f64 	%p158, %fd304, %fd271;
	selp.f64 	%fd272, %fd271, %fd304, %p158;
	ld.shared.f64 	%fd273, [_ZZN3cub18CUB_300001_SM_10006detail6reduce18DeviceReduceKernelINS2_10policy_hubIdyN4cuda3__47maximumIdEEE10Policy1000EN6thrust24THRUST_300001_SM_1000_NS6detail15normal_iteratorINSC_10device_ptrIdEEEEyS8_dNS5_3std3__410__identityEEEvT0_PT3_T1_NS0_13GridEvenShareISO_EET2_T4_E12temp_storage+24];
	setp.lt.f64 	%p159, %fd272, %fd273;
	selp.f64 	%fd274, %fd273, %fd272, %p159;
	ld.shared.f64 	%fd275, [_ZZN3cub18CUB_300001_SM_10006detail6reduce18DeviceReduceKernelINS2_10policy_hubIdyN4cuda3__47maximumIdEEE10Policy1000EN6thrust24THRUST_300001_SM_1000_NS6detail15normal_iteratorINSC_10device_ptrIdEEEEyS8_dNS5_3std3__410__identityEEEvT0_PT3_T1_NS0_13GridEvenShareISO_EET2_T4_E12temp_storage+32];
	setp.lt.f64 	%p160, %fd274, %fd275;
	selp.f64 	%fd276, %fd275, %fd274, %p160;
	ld.shared.f64 	%fd277, [_ZZN3cub18CUB_300001_SM_10006detail6reduce18DeviceReduceKernelINS2_10policy_hubIdyN4cuda3__47maximumIdEEE10Policy1000EN6thrust24THRUST_300001_SM_1000_NS6detail15normal_iteratorINSC_10device_ptrIdEEEEyS8_dNS5_3std3__410__identityEEEvT0_PT3_T1_NS0_13GridEvenShareISO_EET2_T4_E12temp_storage+40];
	setp.lt.f64 	%p161, %fd276, %fd277;
	selp.f64 	%fd278, %fd277, %fd276, %p161;
	ld.shared.f64 	%fd279, [_ZZN3cub18CUB_300001_SM_10006detail6reduce18DeviceReduceKernelINS2_10policy_hubIdyN4cuda3__47maximumIdEEE10Policy1000EN6thrust24THRUST_300001_SM_1000_NS6detail15normal_iteratorINSC_10device_ptrIdEEEEyS8_dNS5_3std3__410__identityEEEvT0_PT3_T1_NS0_13GridEvenShareISO_EET2_T4_E12temp_storage+48];
	setp.lt.f64 	%p162, %fd278, %fd279;
	selp.f64 	%fd280, %fd279, %fd278, %p162;
	ld.shared.f64 	%fd281, [_ZZN3cub18CUB_300001_SM_10006detail6reduce18DeviceReduceKernelINS2_10policy_hubIdyN4cuda3__47maximumIdEEE10Policy1000EN6thrust24THRUST_300001_SM_1000_NS6detail15normal_iteratorINSC_10device_ptrIdEEEEyS8_dNS5_3std3__410__identityEEEvT0_PT3_T1_NS0_13GridEvenShareISO_EET2_T4_E12temp_storage+56];
	setp.lt.f64 	%p163, %fd280, %fd281;
	selp.f64 	%fd282, %fd281, %fd280, %p163;
	ld.shared.f64 	%fd283, [_ZZN3cub18CUB_300001_SM_10006detail6reduce18DeviceReduceKernelINS2_10policy_hubIdyN4cuda3__47maximumIdEEE10Policy1000EN6thrust24THRUST_300001_SM_1000_NS6detail15normal_iteratorINSC_10device_ptrIdEEEEyS8_dNS5_3std3__410__identityEEEvT0_PT3_T1_NS0_13GridEvenShareISO_EET2_T4_E12temp_storage+64];
	setp.lt.f64 	%p164, %fd282, %fd283;
	selp.f64 	%fd304, %fd283, %fd282, %p164;
	bra.uni 	$L__BB7_46;
$L__BB7_21:
	// begin inline asm
	mov.u32 %r146, %laneid;
	// end inline asm
	and.b32  	%r197, %r5, 992;
	add.s32 	%r198, %r197, 32;
	setp.gt.s32 	%p119, %r198, %r4;
	not.b32 	%r199, %r197;
	add.s32 	%r200, %r4, %r199;
	selp.b32 	%r195, %r200, 31, %p119;
	mov.b64 	%rd78, %fd293;
	mov.b64 	{%r148, %r153}, %rd78;
	mov.b32 	%r154, 1;
	mov.b32 	%r196, -1;
	// begin inline asm
	shfl.sync.down.b32 %r147, %r148, %r154, %r195, %r196;
	// end inline asm
	// begin inline asm
	shfl.sync.down.b32 %r152, %r153, %r154, %r195, %r196;
	// end inline asm
	mov.b64 	%rd79, {%r147, %r152};
	mov.b64 	%fd211, %rd79;
	setp.lt.s32 	%p120, %r146, %r195;
	setp.lt.f64 	%p121, %fd293, %fd211;
	selp.f64 	%fd212, %fd211, %fd293, %p121;
	selp.f64 	%fd213, %fd212, %fd293, %p120;
	mov.b64 	%rd80, %fd213;
	mov.b64 	{%r158, %r163}, %rd80;
	mov.b32 	%r164, 2;
	// begin inline asm
	shfl.sync.down.b32 %r157, %r158, %r164, %r195, %r196;
	// end inline asm
	// begin inline asm
	shfl.sync.down.b32 %r162, %r163, %r164, %r195, %r196;
	// end inline asm
	mov.b64 	%rd81, {%r157, %r162};
	mov.b64 	%fd214, %rd81;
	add.s32 	%r201, %r146, 2;
	setp.gt.s32 	%p122, %r201, %r195;
	setp.lt.f64 	%p123, %fd213, %fd214;
	selp.f64 	%fd215, %fd214, %fd213, %p123;
	selp.f64 	%fd216, %fd213, %fd215, %p122;
	mov.b64 	%rd82, %fd216;
	mov.b64 	{%r168, %r173}, %rd82;
	mov.b32 	%r174, 4;
	// begin inline asm
	shfl.sync.down.b32 %r167, %r168, %r174, %r195, %r196;
	// end inline asm
	// begin inline asm
	shfl.sync.down.b32 %r172, %r173, %r174, %r195, %r196;
	// end inline asm
	mov.b64 	%rd83, {%r167, %r172};
	mov.b64 	%fd217, %rd83;
	add.s32 	%r202, %r146, 4;
	setp.gt.s32 	%p124, %r202, %r195;
	setp.lt.f64 	%p125, %fd216, %fd217;
	selp.f64 	%fd218, %fd217, %fd216, %p125;
	selp.f64 	%fd219, %fd216, %fd218, %p124;
	mov.b64 	%rd84, %fd219;
	mov.b64 	{%r178, %r183}, %rd84;
	mov.b32 	%r184, 8;
	// begin inline asm
	shfl.sync.down.b32 %r177, %r178, %r184, %r195, %r196;
	// end inline asm
	// begin inline asm
	shfl.sync.down.b32 %r182, %r183, %r184, %r195, %r196;
	// end inline asm
	mov.b64 	%rd85, {%r177, %r182};
	mov.b64 	%fd220, %rd85;
	add.s32 	%r203, %r146, 8;
	setp.gt.s32 	%p126, %r203, %r195;
	setp.lt.f64 	%p127, %fd219, %fd220;
	selp.f64 	%fd221, %fd220, %fd219, %p127;
	selp.f64 	%fd222, %fd219, %fd221, %p126;
	mov.b64 	%rd86, %fd222;
	mov.b64 	{%r188, %r193}, %rd86;
	mov.b32 	%r194, 16;
	// begin inline asm
	shfl.sync.down.b32 %r187, %r188, %r194, %r195, %r196;
	// end inline asm
	// begin inline asm
	shfl.sync.down.b32 %r192, %r193, %r194, %r195, %r196;
	// end inline asm
	mov.b64 	%rd87, {%r187, %r192};
	mov.b64 	%fd223, %rd87;
	add.s32 	%r204, %r146, 16;
	setp.gt.s32 	%p128, %r204, %r195;
	setp.lt.f64 	%p129, %fd222, %fd223;
	selp.f64 	%fd224, %fd223, %fd222, %p129;
	selp.f64 	%fd304, %fd222, %fd224, %p128;
	setp.ne.s32 	%p130, %r146, 0;
	@%p130 bra 	$L__BB7_23;
	shr.u32 	%r205, %r5, 2;
	and.b32  	%r206, %r205, 248;
	mov.u32 	%r207, _ZZN3cub18CUB_300001_SM_10006detail6reduce18DeviceReduceKernelINS2_10policy_hubIdyN4cuda3__47maximumIdEEE10Policy1000EN6thrust24THRUST_300001_SM_1000_NS6detail15normal_iteratorINSC_10device_ptrIdEEEEyS8_dNS5_3std3__410__identityEEEvT0_PT3_T1_NS0_13GridEvenShareISO_EET2_T4_E12temp_storage;
	add.s32 	%r208, %r207, %r206;
	st.shared.f64 	[%r208+8], %fd304;
$L__BB7_23:
	bar.sync 	0;
	setp.ne.s32 	%p131, %r5, 0;
	@%p131 bra 	$L__BB7_46;
	setp.gt.s32 	%p132, %r4, 32;
	ld.shared.f64 	%fd225, [_ZZN3cub18CUB_300001_SM_10006detail6reduce18DeviceReduceKernelINS2_10policy_hubIdyN4cuda3__47maximumIdEEE10Policy1000EN6thrust24THRUST_300001_SM_1000_NS6detail15normal_iteratorINSC_10device_ptrIdEEEEyS8_dNS5_3std3__410__identityEEEvT0_PT3_T1_NS0_13GridEvenShareISO_EET2_T4_E12temp_storage+16];
	setp.lt.f64 	%p133, %fd304, %fd225;
	selp.f64 	%fd227, %fd225, %fd304, %p133;
	selp.f64 	%fd228, %fd227, %fd304, %p132;
	setp.gt.s32 	%p134, %r4, 64;
	ld.shared.f64 	%fd230, [_ZZN3cub18CUB_300001_SM_10006detail6reduce18DeviceReduceKernelINS2_10policy_hubIdyN4cuda3__47maximumIdEEE10Policy1000EN6thrust24THRUST_300001_SM_1000_NS6detail15normal_iteratorINSC_10device_ptrIdEEEEyS8_dNS5_3std3__410__identityEEEvT0_PT3_T1_NS0_13GridEvenShareISO_EET2_T4_E12temp_storage+24];
	setp.lt.f64 	%p135, %fd228, %fd230;
	selp.f64 	%fd232, %fd230, %fd228, %p135;
	selp.f64 	%fd233, %fd232, %fd228, %p134;
	setp.gt.s32 	%p136, %r4, 96;
	ld.shared.f64 	%fd235, [_ZZN3cub18CUB_300001_SM_10006detail6reduce18DeviceReduceKernelINS2_10policy_hubIdyN4cuda3__47maximumIdEEE10Policy1000EN6thrust24THRUST_300001_SM_1000_NS6detail15normal_iteratorINSC_10device_ptrIdEEEEyS8_dNS5_3std3__410__identityEEEvT0_PT3_T1_NS0_13GridEvenShareISO_EET2_T4_E12temp_storage+32];
	setp.lt.f64 	%p137, %fd233, %fd235;
	selp.f64 	%fd237, %fd235, %fd233, %p137;
	selp.f64 	%fd238, %fd237, %fd233, %p136;
	setp.gt.s32 	%p138, %r4, 128;
	ld.shared.f64 	%fd240, [_ZZN3cub18CUB_300001_SM_10006detail6reduce18DeviceReduceKernelINS2_10policy_hubIdyN4cuda3__47maximumIdEEE10Policy1000EN6thrust24THRUST_300001_SM_1000_NS6detail15normal_iteratorINSC_10device_ptrIdEEEEyS8_dNS5_3std3__410__identityEEEvT0_PT3_T1_NS0_13GridEvenShareISO_EET2_T4_E12temp_storage+40];
	setp.lt.f64 	%p139, %fd238, %fd240;
	selp.f64 	%fd242, %fd240, %fd238, %p139;
	selp.f64 	%fd243, %fd242, %fd238, %p138;
	setp.gt.s32 	%p140, %r4, 160;
	ld.shared.f64 	%fd245, [_ZZN3cub18CUB_300001_SM_10006detail6reduce18DeviceReduceKernelINS2_10policy_hubIdyN4cuda3__47maximumIdEEE10Policy1000EN6thrust24THRUST_300001_SM_1000_NS6detail15normal_iteratorINSC_10device_ptrIdEEEEyS8_dNS5_3std3__410__identityEEEvT0_PT3_T1_NS0_13GridEvenShareISO_EET2_T4_E12temp_storage+48];
	setp.lt.f64 	%p141, %fd243, %fd245;
	selp.f64 	%fd247, %fd245, %fd243, %p141;
	selp.f64 	%fd248, %fd247, %fd243, %p140;
	setp.gt.s32 	%p142, %r4, 192;
	ld.shared.f64 	%fd250, [_ZZN3cub18CUB_300001_SM_10006detail6reduce18DeviceReduceKernelINS2_10policy_hubIdyN4cuda3__47maximumIdEEE10Policy1000EN6thrust24THRUST_300001_SM_1000_NS6detail15normal_iteratorINSC_10device_ptrIdEEEEyS8_dNS5_3std3__410__identityEEEvT0_PT3_T1_NS0_13GridEvenShareISO_EET2_T4_E12temp_storage+56];
	setp.lt.f64 	%p143, %fd248, %fd250;
	selp.f64 	%fd252, %fd250, %fd248, %p143;
	selp.f64 	%fd253, %fd252, %fd248, %p142;
	setp.gt.s32 	%p144, %r4, 224;
	ld.shared.f64 	%fd255, [_ZZN3cub18CUB_300001_SM_10006detail6reduce18DeviceReduceKernelINS2_10policy_hubIdyN4cuda3__47maximumIdEEE10Policy1000EN6thrust24THRUST_300001_SM_1000_NS6detail15normal_iteratorINSC_10device_ptrIdEEEEyS8_dNS5_3std3__410__identityEEEvT0_PT3_T1_NS0_13GridEvenShareISO_EET2_T4_E12temp_storage+64];
	setp.lt.f64 	%p145, %fd253, %fd255;
	selp.f64 	%fd257, %fd255, %fd253, %p145;
	selp.f64 	%fd304, %fd257, %fd253, %p144;
	bra.uni 	$L__BB7_46;
$L__BB7_25:
	cvt.u32.u64 	%r52, %rd4;
	mov.u32 	%r27, %tid.x;
	add.s32 	%r53, %r27, %r52;
	mul.wide.u32 	%rd26, %r53, 8;
	add.s64 	%rd27, %rd2, %rd26;
	ld.global.f64 	%fd41, [%rd27];
	ld.global.f64 	%fd42, [%rd27+2048];
	ld.global.f64 	%fd43, [%rd27+4096];
	ld.global.f64 	%fd44, [%rd27+6144];
	ld.global.f64 	%fd45, [%rd27+8192];
	ld.global.f64 	%fd46, [%rd27+10240];
	ld.global.f64 	%fd47, [%rd27+12288];
	ld.global.f64 	%fd48, [%rd27+14336];
	setp.lt.f64 	%p2, %fd41, %fd42;
	selp.f64 	%fd49, %fd42, %fd41, %p2;
	setp.lt.f64 	%p3, %fd49, %fd43;
	selp.f64 	%fd50, %fd43, %fd49, %p3;
	setp.lt.f64 	%p4, %fd50, %fd44;
	selp.f64 	%fd51, %fd44, %fd50, %p4;
	setp.lt.f64 	%p5, %fd51, %fd45;
	selp.f64 	%fd52, %fd45, %fd51, %p5;
	setp.lt.f64 	%p6, %fd52, %fd46;
	selp.f64 	%fd53, %fd46, %fd52, %p6;
	setp.lt.f64 	%p7, %fd53, %fd47;
	selp.f64 	%fd54, %fd47, %fd53, %p7;
	setp.lt.f64 	%p8, %fd54, %fd48;
	selp.f64 	%fd303, %fd48, %fd54, %p8;
	setp.lt.u64 	%p9, %rd5, %rd3;
	@%p9 bra 	$L__BB7_42;
	cvt.u32.u64 	%r55, %rd3;
	cvt.u64.u32 	%rd28, %r27;
	add.s64 	%rd104, %rd4, %rd3;
	cvt.u32.u64 	%r28, %rd1;
	not.b32 	%r57, %r27;
	add.s32 	%r58, %r57, %r28;
	sub.s32 	%r59, %r58, %r55;
	sub.s32 	%r273, %r59, %r52;
	add.s64 	%rd29, %rd104, %rd28;
	shl.b64 	%rd30, %rd29, 3;
	add.s64 	%rd31, %rd30, %rd2;
	add.s64 	%rd103, %rd31, 16384;
	mov.b32 	%r274, 0;
	mov.u64 	%rd105, %rd4;
$L__BB7_27:
	cvt.s64.s32 	%rd15, %r50;
	add.s64 	%rd105, %rd105, %rd15;
	add.s64 	%rd32, %rd1, -2048;
	setp.gt.u64 	%p10, %rd105, %rd32;
	@%p10 bra 	$L__BB7_29;
	shl.b32 	%r61, %r1, 11;
	cvt.s64.s32 	%rd33, %r61;
	cvt.u64.u32 	%rd34, %r27;
	add.s64 	%rd35, %rd105, %rd34;
	shl.b64 	%rd36, %rd35, 3;
	add.s64 	%rd37, %rd2, %rd36;
	ld.global.f64 	%fd55, [%rd37];
	ld.global.f64 	%fd56, [%rd37+2048];
	ld.global.f64 	%fd57, [%rd37+4096];
	ld.global.f64 	%fd58, [%rd37+6144];
	ld.global.f64 	%fd59, [%rd37+8192];
	ld.global.f64 	%fd60, [%rd37+10240];
	ld.global.f64 	%fd61, [%rd37+12288];
	ld.global.f64 	%fd62, [%rd37+14336];
	setp.lt.f64 	%p11, %fd303, %fd55;
	selp.f64 	%fd63, %fd55, %fd303, %p11;
	setp.lt.f64 	%p12, %fd63, %fd56;
	selp.f64 	%fd64, %fd56, %fd63, %p12;
	setp.lt.f64 	%p13, %fd64, %fd57;
	selp.f64 	%fd65, %fd57, %fd64, %p13;
	setp.lt.f64 	%p14, %fd65, %fd58;
	selp.f64 	%fd66, %fd58, %fd65, %p14;
	setp.lt.f64 	%p15, %fd66, %fd59;
	selp.f64 	%fd67, %fd59, %fd66, %p15;
	setp.lt.f64 	%p16, %fd67, %fd60;
	selp.f64 	%fd68, %fd60, %fd67, %p16;
	setp.lt.f64 	%p17, %fd68, %fd61;
	selp.f64 	%fd69, %fd61, %fd68, %p17;
	setp.lt.f64 	%p18, %fd69, %fd62;
	selp.f64 	%fd303, %fd62, %fd69, %p18;
	sub.s64 	%rd38, %rd1, %rd105;
	setp.lt.u64 	%p19, %rd38, %rd33;
	add.s32 	%r274, %r274, 1;
	add.s64 	%rd104, %rd104, %rd33;
	sub.s32 	%r273, %r273, %r61;
	mul.wide.s32 	%rd39, %r61, 8;
	add.s64 	%rd103, %rd103, %rd39;
	@%p19 bra 	$L__BB7_42;
	bra.uni 	$L__BB7_27;
$L__BB7_29:
	setp.le.u64 	%p20, %rd1, %rd105;
	cvt.u32.u64 	%r62, %rd105;
	cvt.u32.u64 	%r63, %rd1;
	sub.s32 	%r64, %r63, %r62;
	setp.ge.s32 	%p21, %r27, %r64;
	or.pred  	%p22, %p20, %p21;
	@%p22 bra 	$L__BB7_42;
	cvt.u32.u64 	%r66, %rd15;
	cvt.u32.u64 	%r67, %rd4;
	not.b32 	%r68, %r27;
	add.s32 	%r69, %r68, %r28;
	add.s32 	%r70, %r66, %r67;
	sub.s32 	%r71, %r69, %r70;
	mul.lo.s32 	%r72, %r1, %r274;
	shl.b32 	%r73, %r72, 11;
	sub.s32 	%r74, %r71, %r73;
	shr.u32 	%r75, %r74, 8;
	add.s32 	%r34, %r75, 1;
	and.b32  	%r35, %r34, 15;
	setp.lt.u32 	%p23, %r74, 3840;
	mov.u32 	%r277, %r27;
	@%p23 bra 	$L__BB7_33;
	shr.u32 	%r76, %r273, 8;
	add.s32 	%r77, %r76, 1;
	and.b32  	%r78, %r77, 33554416;
	neg.s32 	%r275, %r78;
	mov.u32 	%r277, %r27;
$L__BB7_32:
	.pragma "nounroll";
	ld.global.f64 	%fd71, [%rd103+-16384];
	setp.lt.f64 	%p24, %fd303, %fd71;
	selp.f64 	%fd72, %fd71, %fd303, %p24;
	ld.global.f64 	%fd73, [%rd103+-14336];
	setp.lt.f64 	%p25, %fd72, %fd73;
	selp.f64 	%fd74, %fd73, %fd72, %p25;
	ld.global.f64 	%fd75, [%rd103+-12288];
	setp.lt.f64 	%p26, %fd74, %fd75;
	selp.f64 	%fd76, %fd75, %fd74, %p26;
	ld.global.f64 	%fd77, [%rd103+-10240];
	setp.lt.f64 	%p27, %fd76, %fd77;
	selp.f64 	%fd78, %fd77, %fd76, %p27;
	ld.global.f64 	%fd79, [%rd103+-8192];
	setp.lt.f64 	%p28, %fd78, %fd79;
	selp.f64 	%fd80, %fd79, %fd78, %p28;
	ld.global.f64 	%fd81, [%rd103+-6144];
	setp.lt.f64 	%p29, %fd80, %fd81;
	selp.f64 	%fd82, %fd81, %fd80, %p29;
	ld.global.f64 	%fd83, [%rd103+-4096];
	setp.lt.f64 	%p30, %fd82, %fd83;
	selp.f64 	%fd84, %fd83, %fd82, %p30;
	ld.global.f64 	%fd85, [%rd103+-2048];
	setp.lt.f64 	%p31, %fd84, %fd85;
	selp.f64 	%fd86, %fd85, %fd84, %p31;
	ld.global.f64 	%fd87, [%rd103];
	setp.lt.f64 	%p32, %fd86, %fd87;
	selp.f64 	%fd88, %fd87, %fd86, %p32;
	ld.global.f64 	%fd89, [%rd103+2048];
	setp.lt.f64 	%p33, %fd88, %fd89;
	selp.f64 	%fd90, %fd89, %fd88, %p33;
	ld.global.f64 	%fd91, [%rd103+4096];
	setp.lt.f64 	%p34, %fd90, %fd91;
	selp.f64 	%fd92, %fd91, %fd90, %p34;
	ld.global.f64 	%fd93, [%rd103+6144];
	setp.lt.f64 	%p35, %fd92, %fd93;
	selp.f64 	%fd94, %fd93, %fd92, %p35;
	ld.global.f64 	%fd95, [%rd103+8192];
	setp.lt.f64 	%p36, %fd94, %fd95;
	selp.f64 	%fd96, %fd95, %fd94, %p36;
	ld.global.f64 	%fd97, [%rd103+10240];
	setp.lt.f64 	%p37, %fd96, %fd97;
	selp.f64 	%fd98, %fd97, %fd96, %p37;
	ld.global.f64 	%fd99, [%rd103+12288];
	setp.lt.f64 	%p38, %fd98, %fd99;
	selp.f64 	%fd100, %fd99, %fd98, %p38;
	ld.global.f64 	%fd101, [%rd103+14336];
	setp.lt.f64 	%p39, %fd100, %fd101;
	selp.f64 	%fd303, %fd101, %fd100, %p39;
	add.s32 	%r277, %r277, 4096;
	add.s32 	%r275, %r275, 16;
	add.s64 	%rd103, %rd103, 32768;
	setp.ne.s32 	%p40, %r275, 0;
	@%p40 bra 	$L__BB7_32;
$L__BB7_33:
	setp.eq.s32 	%p41, %r35, 0;
	@%p41 bra 	$L__BB7_42;
	and.b32  	%r42, %r34, 7;
	setp.lt.u32 	%p42, %r35, 8;
	@%p42 bra 	$L__BB7_36;
	cvt.u64.u32 	%rd40, %r277;
	add.s64 	%rd41, %rd105, %rd40;
	shl.b64 	%rd42, %rd41, 3;
	add.s64 	%rd43, %rd2, %rd42;
	ld.global.f64 	%fd103, [%rd43];
	setp.lt.f64 	%p43, %fd303, %fd103;
	selp.f64 	%fd104, %fd103, %fd303, %p43;
	ld.global.f64 	%fd105, [%rd43+2048];
	setp.lt.f64 	%p44, %fd104, %fd105;
	selp.f64 	%fd106, %fd105, %fd104, %p44;
	ld.global.f64 	%fd107, [%rd43+4096];
	setp.lt.f64 	%p45, %fd106, %fd107;
	selp.f64 	%fd108, %fd107, %fd106, %p45;
	ld.global.f64 	%fd109, [%rd43+6144];
	setp.lt.f64 	%p46, %fd108, %fd109;
	selp.f64 	%fd110, %fd109, %fd108, %p46;
	ld.global.f64 	%fd111, [%rd43+8192];
	setp.lt.f64 	%p47, %fd110, %fd111;
	selp.f64 	%fd112, %fd111, %fd110, %p47;
	ld.global.f64 	%fd113, [%rd43+10240];
	setp.lt.f64 	%p48, %fd112, %fd113;
	selp.f64 	%fd114, %fd113, %fd112, %p48;
	ld.global.f64 	%fd115, [%rd43+12288];
	setp.lt.f64 	%p49, %fd114, %fd115;
	selp.f64 	%fd116, %fd115, %fd114, %p49;
	ld.global.f64 	%fd117, [%rd43+14336];
	setp.lt.f64 	%p50, %fd116, %fd117;
	selp.f64 	%fd303, %fd117, %fd116, %p50;
	add.s32 	%r277, %r277, 2048;
$L__BB7_36:
	setp.eq.s32 	%p51, %r42, 0;
	@%p51 bra 	$L__BB7_42;
	setp.lt.u32 	%p52, %r42, 4;
	@%p52 bra 	$L__BB7_39;
	cvt.u64.u32 	%rd44, %r277;
	add.s64 	%rd45, %rd105, %rd44;
	shl.b64 	%rd46, %rd45, 3;
	add.s64 	%rd47, %rd2, %rd46;
	ld.global.f64 	%fd119, [%rd47];
	setp.lt.f64 	%p53, %fd303, %fd119;
	selp.f64 	%fd120, %fd119, %fd303, %p53;
	ld.global.f64 	%fd121, [%rd47+2048];
	setp.lt.f64 	%p54, %fd120, %fd121;
	selp.f64 	%fd122, %fd121, %fd120, %p54;
	ld.global.f64 	%fd123, [%rd47+4096];
	setp.lt.f64 	%p55, %fd122, %fd123;
	selp.f64 	%fd124, %fd123, %fd122, %p55;
	ld.global.f64 	%fd125, [%rd47+6144];
	setp.lt.f64 	%p56, %fd124, %fd125;
	selp.f64 	%fd303, %fd125, %fd124, %p56;
	add.s32 	%r277, %r277, 1024;
$L__BB7_39:
	and.b32  	%r79, %r34, 3;
	setp.eq.s32 	%p57, %r79, 0;
	@%p57 bra 	$L__BB7_42;
	cvt.u64.u32 	%rd48, %r277;
	add.s64 	%rd49, %rd48, %rd104;
	shl.b64 	%rd50, %rd49, 3;
	add.s64 	%rd107, %rd2, %rd50;
	cvt.u16.u32 	%rs1, %r273;
	shr.u16 	%rs2, %rs1, 8;
	add.s16 	%rs3, %rs2, 1;
	cvt.u32.u16 	%r80, %rs3;
	and.b32  	%r81, %r80, 3;
	neg.s32 	%r280, %r81;
$L__BB7_41:
	.pragma "nounroll";
	ld.global.f64 	%fd126, [%rd107];
	setp.lt.f64 	%p58, %fd303, %fd126;
	selp.f64 	%fd303, %fd126, %fd303, %p58;
	add.s64 	%rd107, %rd107, 2048;
	add.s32 	%r280, %r280, 1;
	setp.ne.s32 	%p59, %r280, 0;
	@%p59 bra 	$L__BB7_41;
$L__BB7_42:
	// begin inline asm
	mov.u32 %r82, %laneid;
	// end inline asm
	mov.b64 	%rd51, %fd303;
	mov.b64 	{%r84, %r89}, %rd51;
	mov.b32 	%r90, 1;
	mov.b32 	%r131, 31;
	mov.b32 	%r132, -1;
	// begin inline asm
	shfl.sync.down.b32 %r83, %r84, %r90, %r131, %r132;
	// end inline asm
	// begin inline asm
	shfl.sync.down.b32 %r88, %r89, %r90, %r131, %r132;
	// end inline asm
	mov.b64 	%rd52, {%r83, %r88};
	mov.b64 	%fd127, %rd52;
	setp.gt.s32 	%p60, %r82, 30;
	setp.lt.f64 	%p61, %fd303, %fd127;
	selp.f64 	%fd128, %fd127, %fd303, %p61;
	selp.f64 	%fd129, %fd303, %fd128, %p60;
	mov.b64 	%rd53, %fd129;
	mov.b64 	{%r94, %r99}, %rd53;
	mov.b32 	%r100, 2;
	// begin inline asm
	shfl.sync.down.b32 %r93, %r94, %r100, %r131, %r132;
	// end inline asm
	// begin inline asm
	shfl.sync.down.b32 %r98, %r99, %r100, %r131, %r132;
	// end inline asm
	mov.b64 	%rd54, {%r93, %r98};
	mov.b64 	%fd130, %rd54;
	setp.gt.s32 	%p62, %r82, 29;
	setp.lt.f64 	%p63, %fd129, %fd130;
	selp.f64 	%fd131, %fd130, %fd129, %p63;
	selp.f64 	%fd132, %fd129, %fd131, %p62;
	mov.b64 	%rd55, %fd132;
	mov.b64 	{%r104, %r109}, %rd55;
	mov.b32 	%r110, 4;
	// begin inline asm
	shfl.sync.down.b32 %r103, %r104, %r110, %r131, %r132;
	// end inline asm
	// begin inline asm
	shfl.sync.down.b32 %r108, %r109, %r110, %r131, %r132;
	// end inline asm
	mov.b64 	%rd56, {%r103, %r108};
	mov.b64 	%fd133, %rd56;
	setp.gt.s32 	%p64, %r82, 27;
	setp.lt.f64 	%p65, %fd132, %fd133;
	selp.f64 	%fd134, %fd133, %fd132, %p65;
	selp.f64 	%fd135, %fd132, %fd134, %p64;
	mov.b64 	%rd57, %fd135;
	mov.b64 	{%r114, %r119}, %rd57;
	mov.b32 	%r120, 8;
	// begin inline asm
	shfl.sync.down.b32 %r113, %r114, %r120, %r131, %r132;
	// end inline asm
	// begin inline asm
	shfl.sync.down.b32 %r118, %r119, %r120, %r131, %r132;
	// end inline asm
	mov.b64 	%rd58, {%r113, %r118};
	mov.b64 	%fd136, %rd58;
	setp.gt.s32 	%p66, %r82, 23;
	setp.lt.f64 	%p67, %fd135, %fd136;
	selp.f64 	%fd137, %fd136, %fd135, %p67;
	selp.f64 	%fd138, %fd135, %fd137, %p66;
	mov.b64 	%rd59, %fd138;
	mov.b64 	{%r124, %r129}, %rd59;
	mov.b32 	%r130, 16;
	// begin inline asm
	shfl.sync.down.b32 %r123, %r124, %r130, %r131, %r132;
	// end inline asm
	// begin inline asm
	shfl.sync.down.b32 %r128, %r129, %r130, %r131, %r132;
	// end inline asm
	mov.b64 	%rd60, {%r123, %r128};
	mov.b64 	%fd139, %rd60;
	setp.gt.s32 	%p68, %r82, 15;
	setp.lt.f64 	%p69, %fd138, %fd139;
	selp.f64 	%fd37, %fd139, %fd138, %p69;
	selp.f64 	%fd304, %fd138, %fd37, %p68;
	setp.ne.s32 	%p70, %r82, 0;
	@%p70 bra 	$L__BB7_44;
	shr.u32 	%r133, %r27, 2;
	and.b32  	%r134, %r133, 248;
	mov.u32 	%r135, _ZZN3cub18CUB_300001_SM_10006detail6reduce18DeviceReduceKernelINS2_10policy_hubIdyN4cuda3__47maximumIdEEE10Policy1000EN6thrust24THRUST_300001_SM_1000_NS6detail15normal_iteratorINSC_10device_ptrIdEEEEyS8_dNS5_3std3__410__identityEEEvT0_PT3_T1_NS0_13GridEvenShareISO_EET2_T4_E12temp_storage;
	add.s32 	%r136, %r135, %r134;
	st.shared.f64 	[%r136+8], %fd37;
$L__BB7_44:
	bar.sync 	0;
	setp.ne.s32 	%p71, %r27, 0;
	@%p71 bra 	$L__BB7_46;
	ld.shared.f64 	%fd140, [_ZZN3cub18CUB_300001_SM_10006detail6reduce18DeviceReduceKernelINS2_10policy_hubIdyN4cuda3__47maximumIdEEE10Policy1000EN6thrust24THRUST_300001_SM_1000_NS6detail15normal_iteratorINSC_10device_ptrIdEEEEyS8_dNS5_3std3__410__identityEEEvT0_PT3_T1_NS0_13GridEvenShareISO_EET2_T4_E12temp_storage+16];
	setp.lt.f64 	%p72, %fd304, %fd140;
	selp.f64 	%fd141, %fd140, %fd304, %p72;
	ld.shared.f64 	%fd142, [_ZZN3cub18CUB_300001_SM_10006detail6reduce18DeviceReduceKernelINS2_10policy_hubIdyN4cuda3__47maximumIdEEE10Policy1000EN6thrust24THRUST_300001_SM_1000_NS6detail15normal_iteratorINSC_10device_ptrIdEEEEyS8_dNS5_3std3__410__identityEEEvT0_PT3_T1_NS0_13GridEvenShareISO_EET2_T4_E12temp_storage+24];
	setp.lt.f64 	%p73, %fd141, %fd142;
	selp.f64 	%fd143, %fd142, %fd141, %p73;
	ld.shared.f64 	%fd144, [_ZZN3cub18CUB_300001_SM_10006detail6reduce18DeviceReduceKernelINS2_10policy_hubIdyN4cuda3__47maximumIdEEE10Policy1000EN6thrust24THRUST_300001_SM_1000_NS6detail15normal_iteratorINSC_10device_ptrIdEEEEyS8_dNS5_3std3__410__identityEEEvT0_PT3_T1_NS0_13GridEvenShareISO_EET2_T4_E12temp_storage+32];
	setp.lt.f64 	%p74, %fd143, %fd144;
	selp.f64 	%fd145, %fd144, %fd143, %p74;
	ld.shared.f64 	%fd146, [_ZZN3cub18CUB_300001_SM_10006detail6reduce18DeviceReduceKernelINS2_10policy_hubIdyN4cuda3__47maximumIdEEE10Policy1000EN6thrust24THRUST_300001_SM_1000_NS6detail15normal_iteratorINSC_10device_ptrIdEEEEyS8_dNS5_3std3__410__identityEEEvT0_PT3_T1_NS0_13GridEvenShareISO_EET2_T4_E12temp_storage+40];
	setp.lt.f64 	%p75, %fd145, %fd146;
	selp.f64 	%fd147, %fd146, %fd145, %p75;
	ld.shared.f64 	%fd148, [_ZZN3cub18CUB_300001_SM_10006detail6reduce18DeviceReduceKernelINS2_10policy_hubIdyN4cuda3__47maximumIdEEE10Policy1000EN6thrust24THRUST_300001_SM_1000_NS6detail15normal_iteratorINSC_10device_ptrIdEEEEyS8_dNS5_3std3__410__identityEEEvT0_PT3_T1_NS0_13GridEvenShareISO_EET2_T4_E12temp_storage+48];
	setp.lt.f64 	%p76, %fd147, %fd148;
	selp.f64 	%fd149, %fd148, %fd147, %p76;
	ld.shared.f64 	%fd150, [_ZZN3cub18CUB_300001_SM_10006detail6reduce18DeviceReduceKernelINS2_10policy_hubIdyN4cuda3__47maximumIdEEE10Policy1000EN6thrust24THRUST_300001_SM_1000_NS6detail15normal_iteratorINSC_10device_ptrIdEEEEyS8_dNS5_3std3__410__identityEEEvT0_PT3_T1_NS0_13GridEvenShareISO_EET2_T4_E12temp_storage+56];
	setp.lt.f64 	%p77, %fd149, %fd150;
	selp.f64 	%fd151, %fd150, %fd149, %p77;
	ld.shared.f64 	%fd152, [_ZZN3cub18CUB_300001_SM_10006detail6reduce18DeviceReduceKernelINS2_10policy_hubIdyN4cuda3__47maximumIdEEE10Policy1000EN6thrust24THRUST_300001_SM_1000_NS6detail15normal_iteratorINSC_10device_ptrIdEEEEyS8_dNS5_3std3__410__identityEEEvT0_PT3_T1_NS0_13GridEvenShareISO_EET2_T4_E12temp_storage+64];
	setp.lt.f64 	%p78, %fd151, %fd152;
	selp.f64 	%fd304, %fd152, %fd151, %p78;
$L__BB7_46:
	mov.u32 	%r264, %tid.x;
	setp.ne.s32 	%p165, %r264, 0;
	@%p165 bra 	$L__BB7_48;
	ld.param.u64 	%rd101, [_ZN3cub18CUB_300001_SM_10006detail6reduce18DeviceReduceKernelINS2_10policy_hubIdyN4cuda3__47maximumIdEEE10Policy1000EN6thrust24THRUST_300001_SM_1000_NS6detail15normal_iteratorINSC_10device_ptrIdEEEEyS8_dNS5_3std3__410__identityEEEvT0_PT3_T1_NS0_13GridEvenShareISO_EET2_T4__param_1];
	cvta.to.global.u64 	%rd98, %rd101;
	mul.wide.u32 	%rd99, %r2, 8;
	add.s64 	%rd100, %rd98, %rd99;
	st.global.f64 	[%rd100], %fd304;
$L__BB7_48:
	ret;

}
	// .globl	_ZN3cub18CUB_300001_SM_10006detail6reduce28DeviceReduceSingleTileKernelINS2_10policy_hubIdyN4cuda3__47maximumIdEEE10Policy1000EPdSB_iS8_ddNS5_3std3__410__identityEEEvT0_T1_T2_T3_T4_T6_
.visible .entry _ZN3cub18CUB_300001_SM_10006detail6reduce28DeviceReduceSingleTileKernelINS2_10policy_hubIdyN4cuda3__47maximumIdEEE10Policy1000EPdSB_iS8_ddNS5_3std3__410__identityEEEvT0_T1_T2_T3_T4_T6_(
	.param .u64 .ptr .align 1 _ZN3cub18CUB_300001_SM_10006detail6reduce28DeviceReduceSingleTileKernelINS2_10policy_hubIdyN4cuda3__47maximumIdEEE10Policy1000EPdSB_iS8_ddNS5_3std3__410__identityEEEvT0_T1_T2_T3_T4_T6__param_0,
	.param .u64 .ptr .align 1 _ZN3cub18CUB_300001_SM_10006detail6reduce28DeviceReduceSingleTileKernelINS2_10policy_hubIdyN4cuda3__47maximumIdEEE10Policy1000EPdSB_iS8_ddNS5_3std3__410__identityEEEvT0_T1_T2_T3_T4_T6__param_1,
	.param .u32 _ZN3cub18CUB_300001_SM_10006detail6reduce28DeviceReduceSingleTileKernelINS2_10policy_hubIdyN4cuda3__47maximumIdEEE10Policy1000EPdSB_iS8_ddNS5_3std3__410__identityEEEvT0_T1_T2_T3_T4_T6__param_2,
	.param .align 1 .b8 _ZN3cub18CUB_300001_SM_10006detail6reduce28DeviceReduceSingleTileKernelINS2_10policy_hubIdyN4cuda3__47maximumIdEEE10Policy1000EPdSB_iS8_ddNS5_3std3__410__identityEEEvT0_T1_T2_T3_T4_T6__param_3[1],
	.param .f64 _ZN3cub18CUB_300001_SM_10006detail6reduce28DeviceReduceSingleTileKernelINS2_10policy_hubIdyN4cuda3__47maximumIdEEE10Policy1000EPdSB_iS8_ddNS5_3std3__410__identityEEEvT0_T1_T2_T3_T4_T6__param_4,
	.param .align 1 .b8 _ZN3cub18CUB_300001_SM_10006detail6reduce28DeviceReduceSingleTileKernelINS2_10policy_hubIdyN4cuda3__47maximumIdEEE10Policy1000EPdSB_iS8_ddNS5_3std3__410__identityEEEvT0_T1_T2_T3_T4_T6__param_5[1]
)
.maxntid 256
.minnctapersm 1
{
	.reg .pred 	%p<220>;
	.reg .b32 	%r<472>;
	.reg .b64 	%rd<206>;
	.reg .b64 	%fd<381>;
	// demoted variable
	.shared .align 8 .b8 _ZZN3cub18CUB_300001_SM_10006detail6reduce28DeviceReduceSingleTileKernelINS2_10policy_hubIdyN4cuda3__47maximumIdEEE10Policy1000EPdSB_iS8_ddNS5_3std3__410__identityEEEvT0_T1_T2_T3_T4_T6_E12temp_storage[80];
	ld.param.u64 	%rd15, [_ZN3cub18CUB_300001_SM_10006detail6reduce28DeviceReduceSingleTileKernelINS2_10policy_hubIdyN4cuda3__47maximumIdEEE10Policy1000EPdSB_iS8_ddNS5_3std3__410__identityEEEvT0_T1_T2_T3_T4_T6__param_0];
	ld.param.u64 	%rd16, [_ZN3cub18CUB_300001_SM_10006detail6reduce28DeviceReduceSingleTileKernelINS2_10policy_hubIdyN4cuda3__47maximumIdEEE10Policy1000EPdSB_iS8_ddNS5_3std3__410__identityEEEvT0_T1_T2_T3_T4_T6__param_1];
	ld.param.u32 	%r68, [_ZN3cub18CUB_300001_SM_10006detail6reduce28DeviceReduceSingleTileKernelINS2_10policy_hubIdyN4cuda3__47maximumIdEEE10Policy1000EPdSB_iS8_ddNS5_3std3__410__identityEEEvT0_T1_T2_T3_T4_T6__param_2];
	ld.param.f64 	%fd58, [_ZN3cub18CUB_300001_SM_10006detail6reduce28DeviceReduceSingleTileKernelINS2_10policy_hubIdyN4cuda3__47maximumIdEEE10Policy1000EPdSB_iS8_ddNS5_3std3__410__identityEEEvT0_T1_T2_T3_T4_T6__param_4];
	cvta.to.global.u64 	%rd1, %rd16;
	setp.ne.s32 	%p1, %r68, 0;
	@%p1 bra 	$L__BB8_3;
	mov.u32 	%r445, %tid.x;
	setp.ne.s32 	%p219, %r445, 0;
	@%p219 bra 	$L__BB8_74;
	st.global.f64 	[%rd1], %fd58;
	bra.uni 	$L__BB8_74;
$L__BB8_3:
	and.b64  	%rd17, %rd15, 31;
	setp.ne.s64 	%p2, %rd17, 0;
	@%p2 bra 	$L__BB8_38;
	setp.gt.s32 	%p110, %r68, 2047;
	@%p110 bra 	$L__BB8_22;
	mov.u32 	%r1, %tid.x;
	setp.ge.s32 	%p159, %r1, %r68;
	mov.f64 	%fd359, 0d0000000000000000;
	mov.u32 	%r449, %r1;
	@%p159 bra 	$L__BB8_7;
	mul.wide.u32 	%rd169, %r1, 8;
	add.s64 	%rd168, %rd15, %rd169;
	// begin inline asm
	ld.global.nc.u64 %rd167, [%rd168];
	// end inline asm
	mov.b64 	%fd359, %rd167;
	add.s32 	%r449, %r1, 256;
$L__BB8_7:
	setp.ge.s32 	%p160, %r449, %r68;
	@%p160 bra 	$L__BB8_13;
	not.b32 	%r321, %r449;
	add.s32 	%r4, %r68, %r321;
	and.b32  	%r322, %r4, 768;
	setp.eq.s32 	%p161, %r322, 768;
	@%p161 bra 	$L__BB8_11;
	mul.wide.u32 	%rd170, %r449, 8;
	add.s64 	%rd202, %rd15, %rd170;
	shr.u32 	%r323, %r4, 8;
	add.s32 	%r324, %r323, 1;
	and.b32  	%r325, %r324, 3;
	neg.s32 	%r447, %r325;
$L__BB8_10:
	.pragma "nounroll";
	// begin inline asm
	ld.global.nc.u64 %rd171, [%rd202];
	// end inline asm
	mov.b64 	%fd272, %rd171;
	setp.lt.f64 	%p162, %fd359, %fd272;
	selp.f64 	%fd359, %fd272, %fd359, %p162;
	add.s32 	%r449, %r449, 256;
	add.s64 	%rd202, %rd202, 2048;
	add.s32 	%r447, %r447, 1;
	setp.ne.s32 	%p163, %r447, 0;
	@%p163 bra 	$L__BB8_10;
$L__BB8_11:
	setp.lt.u32 	%p164, %r4, 768;
	@%p164 bra 	$L__BB8_13;
$L__BB8_12:
	mul.wide.s32 	%rd181, %r449, 8;
	add.s64 	%rd174, %rd15, %rd181;
	// begin inline asm
	ld.global.nc.u64 %rd173, [%rd174];
	// end inline asm
	mov.b64 	%fd273, %rd173;
	setp.lt.f64 	%p165, %fd359, %fd273;
	selp.f64 	%fd274, %fd273, %fd359, %p165;
	add.s64 	%rd176, %rd174, 2048;
	// begin inline asm
	ld.global.nc.u64 %rd175, [%rd176];
	// end inline asm
	mov.b64 	%fd275, %rd175;
	setp.lt.f64 	%p166, %fd274, %fd275;
	selp.f64 	%fd276, %fd275, %fd274, %p166;
	add.s64 	%rd178, %rd174, 4096;
	// begin inline asm
	ld.global.nc.u64 %rd177, [%rd178];
	// end inline asm
	mov.b64 	%fd277, %rd177;
	setp.lt.f64 	%p167, %fd276, %fd277;
	selp.f64 	%fd278, %fd277, %fd276, %p167;
	add.s64 	%rd180, %rd174, 6144;
	// begin inline asm
	ld.global.nc.u64 %rd179, [%rd180];
	// end inline asm
	mov.b64 	%fd279, %rd179;
	setp.lt.f64 	%p168, %fd278, %fd279;
	selp.f64 	%fd359, %fd279, %fd278, %p168;
	add.s32 	%r449, %r449, 1024;
	setp.lt.s32 	%p169, %r449, %r68;
	@%p169 bra 	$L__BB8_12;
$L__BB8_13:
	setp.lt.s32 	%p170, %r68, 256;
	@%p170 bra 	$L__BB8_18;
	// begin inline asm
	mov.u32 %r389, %laneid;
	// end inline asm
	mov.b64 	%rd192, %fd359;
	mov.b64 	{%r391, %r396}, %rd192;
	mov.b32 	%r397, 1;
	mov.b32 	%r438, 31;
	mov.b32 	%r439, -1;
	// begin inline asm
	shfl.sync.down.b32 %r390, %r391, %r397, %r438, %r439;
	// end inline asm
	// begin inline asm
	shfl.sync.down.b32 %r395, %r396, %r397, %r438, %r439;
	// end inline asm
	mov.b64 	%rd193, {%r390, %r395};
	mov.b64 	%fd327, %rd193;
	setp.gt.s32 	%p198, %r389, 30;
	setp.lt.f64 	%p199, %fd359, %fd327;
	selp.f64 	%fd328, %fd327, %fd359, %p199;
	selp.f64 	%fd329, %fd359, %fd328, %p198;
	mov.b64 	%rd194, %fd329;
	mov.b64 	{%r401, %r406}, %rd194;
	mov.b32 	%r407, 2;
	// begin inline asm
	shfl.sync.down.b32 %r400, %r401, %r407, %r438, %r439;
	// end inline asm
	// begin inline asm
	shfl.sync.down.b32 %r405, %r406, %r407, %r438, %r439;
	// end inline asm
	mov.b64 	%rd195, {%r400, %r405};
	mov.b64 	%fd330, %rd195;
	setp.gt.s32 	%p200, %r389, 29;
	setp.lt.f64 	%p201, %fd329, %fd330;
	selp.f64 	%fd331, %fd330, %fd329, %p201;
	selp.f64 	%fd332, %fd329, %fd331, %p200;
	mov.b64 	%rd196, %fd332;
	mov.b64 	{%r411, %r416}, %rd196;
	mov.b32 	%r417, 4;
	// begin inline asm
	shfl.sync.down.b32 %r410, %r411, %r417, %r438, %r439;
	// end inline asm
	// begin inline asm
	shfl.sync.down.b32 %r415, %r416, %r417, %r438, %r439;
	// end inline asm
	mov.b64 	%rd197, {%r410, %r415};
	mov.b64 	%fd333, %rd197;
	setp.gt.s32 	%p202, %r389, 27;
	setp.lt.f64 	%p203, %fd332, %fd333;
	selp.f64 	%fd334, %fd333, %fd332, %p203;
	selp.f64 	%fd335, %fd332, %fd334, %p202;
	mov.b64 	%rd198, %fd335;
	mov.b64 	{%r421, %r426}, %rd198;
	mov.b32 	%r427, 8;
	// begin inline asm
	shfl.sync.down.b32 %r420, %r421, %r427, %r438, %r439;
	// end inline asm
	// begin inline asm
	shfl.sync.down.b32 %r425, %r426, %r427, %r438, %r439;
	// end inline asm
	mov.b64 	%rd199, {%r420, %r425};
	mov.b64 	%fd336, %rd199;
	setp.gt.s32 	%p204, %r389, 23;
	setp.lt.f64 	%p205, %fd335, %fd336;
	selp.f64 	%fd337, %fd336, %fd335, %p205;
	selp.f64 	%fd338, %fd335, %fd337, %p204;
	mov.b64 	%rd200, %fd338;
	mov.b64 	{%r431, %r436}, %rd200;
	mov.b32 	%r437, 16;
	// begin inline asm
	shfl.sync.down.b32 %r430, %r431, %r437, %r438, %r439;
	// end inline asm
	// begin inline asm
	shfl.sync.down.b32 %r435, %r436, %r437, %r438, %r439;
	// end inline asm
	mov.b64 	%rd201, {%r430, %r435};
	mov.b64 	%fd339, %rd201;
	setp.gt.s32 	%p206, %r389, 15;
	setp.lt.f64 	%p207, %fd338, %fd339;
	selp.f64 	%fd10, %fd339, %fd338, %p207;
	selp.f64 	%fd380, %fd338, %fd10, %p206;
	setp.ne.s32 	%p208, %r389, 0;
	@%p208 bra 	$L__BB8_16;
	shr.u32 	%r440, %r1, 2;
	and.b32  	%r441, %r440, 248;
	mov.u32 	%r442, _ZZN3cub18CUB_300001_SM_10006detail6reduce28DeviceReduceSingleTileKernelINS2_10policy_hubIdyN4cuda3__47maximumIdEEE10Policy1000EPdSB_iS8_ddNS5_3std3__410__identityEEEvT0_T1_T2_T3_T4_T6_E12temp_storage;
	add.s32 	%r443, %r442, %r441;
	st.shared.f64 	[%r443+8], %fd10;
$L__BB8_16:
	bar.sync 	0;
	setp.ne.s32 	%p209, %r1, 0;
	@%p209 bra 	$L__BB8_72;
	ld.shared.f64 	%fd340, [_ZZN3cub18CUB_300001_SM_10006detail6reduce28DeviceReduceSingleTileKernelINS2_10policy_hubIdyN4cuda3__47maximumIdEEE10Policy1000EPdSB_iS8_ddNS5_3std3__410__identityEEEvT0_T1_T2_T3_T4_T6_E12temp_storage+16];
	setp.lt.f64 	%p210, %fd380, %fd340;
	selp.f64 	%fd341, %fd340, %fd380, %p210;
	ld.shared.f64 	%fd342, [_ZZN3cub18CUB_300001_SM_10006detail6reduce28DeviceReduceSingleTileKernelINS2_10policy_hubIdyN4cuda3__47maximumIdEEE10Policy1000EPdSB_iS8_ddNS5_3std3__410__identityEEEvT0_T1_T2_T3_T4_T6_E12temp_storage+24];
	setp.lt.f64 	%p211, %fd341, %fd342;
	selp.f64 	%fd343, %fd342, %fd341, %p211;
	ld.shared.f64 	%fd344, [_ZZN3cub18CUB_300001_SM_10006detail6reduce28DeviceReduceSingleTileKernelINS2_10policy_hubIdyN4cuda3__47maximumIdEEE10Policy1000EPdSB_iS8_ddNS5_3std3__410__identityEEEvT0_T1_T2_T3_T4_T6_E12temp_storage+32];
	setp.lt.f64 	%p212, %fd343, %fd344;
	selp.f64 	%fd345, %fd344, %fd343, %p212;
	ld.shared.f64 	%fd346, [_ZZN3cub18CUB_300001_SM_10006detail6reduce28DeviceReduceSingleTileKernelINS2_10policy_hubIdyN4cuda3__47maximumIdEEE10Policy1000EPdSB_iS8_ddNS5_3std3__410__identityEEEvT0_T1_T2_T3_T4_T6_E12temp_storage+40];
	setp.lt.f64 	%p213, %fd345, %fd346;
	selp.f64 	%fd347, %fd346, %fd345, %p213;
	ld.shared.f64 	%fd348, [_ZZN3cub18CUB_300001_SM_10006detail6reduce28DeviceReduceSingleTileKernelINS2_10policy_hubIdyN4cuda3__47maximumIdEEE10Policy1000EPdSB_iS8_ddNS5_3std3__410__identityEEEvT0_T1_T2_T3_T4_T6_E12temp_storage+48];
	setp.lt.f64 	%p214, %fd347, %fd348;
	selp.f64 	%fd349, %fd348, %fd347, %p214;
	ld.shared.f64 	%fd350, [_ZZN3cub18CUB_300001_SM_10006detail6reduce28DeviceReduceSingleTileKernelINS2_10policy_hubIdyN4cuda3__47maximumIdEEE10Policy1000EPdSB_iS8_ddNS5_3std3__410__identityEEEvT0_T1_T2_T3_T4_T6_E12temp_storage+56];
	setp.lt.f64 	%p215, %fd349, %fd350;
	selp.f64 	%fd351, %fd350, %fd349, %p215;
	ld.shared.f64 	%fd352, [_ZZN3cub18CUB_300001_SM_10006detail6reduce28DeviceReduceSingleTileKernelINS2_10policy_hubIdyN4cuda3__47maximumIdEEE10Policy1000EPdSB_iS8_ddNS5_3std3__410__identityEEEvT0_T1_T2_T3_T4_T6_E12temp_storage+64];
	setp.lt.f64 	%p216, %fd351, %fd352;
	selp.f64 	%fd380, %fd352, %fd351, %p216;
	bra.uni 	$L__BB8_72;
$L__BB8_18:
	// begin inline asm
	mov.u32 %r326, %laneid;
	// end inline asm
	and.b32  	%r377, %r1, 992;
	add.s32 	%r378, %r377, 32;
	setp.gt.s32 	%p171, %r378, %r68;
	not.b32 	%r379, %r377;
	add.s32 	%r380, %r68, %r379;
	selp.b32 	%r375, %r380, 31, %p171;
	mov.b64 	%rd182, %fd359;
	mov.b64 	{%r328, %r333}, %rd182;
	mov.b32 	%r334, 1;
	mov.b32 	%r376, -1;
	// begin inline asm
	shfl.sync.down.b32 %r327, %r328, %r334, %r375, %r376;
	// end inline asm
	// begin inline asm
	shfl.sync.down.b32 %r332, %r333, %r334, %r375, %r376;
	// end inline asm
	mov.b64 	%rd183, {%r327, %r332};
	mov.b64 	%fd280, %rd183;
	setp.lt.s32 	%p172, %r326, %r375;
	setp.lt.f64 	%p173, %fd359, %fd280;
	selp.f64 	%fd281, %fd280, %fd359, %p173;
	selp.f64 	%fd282, %fd281, %fd359, %p172;
	mov.b64 	%rd184, %fd282;
	mov.b64 	{%r338, %r343}, %rd184;
	mov.b32 	%r344, 2;
	// begin inline asm
	shfl.sync.down.b32 %r337, %r338, %r344, %r375, %r376;
	// end inline asm
	// begin inline asm
	shfl.sync.down.b32 %r342, %r343, %r344, %r375, %r376;
	// end inline asm
	mov.b64 	%rd185, {%r337, %r342};
	mov.b64 	%fd283, %rd185;
	add.s32 	%r381, %r326, 2;
	setp.gt.s32 	%p174, %r381, %r375;
	setp.lt.f64 	%p175, %fd282, %fd283;
	selp.f64 	%fd284, %fd283, %fd282, %p175;
	selp.f64 	%fd285, %fd282, %fd284, %p174;
	mov.b64 	%rd186, %fd285;
	mov.b64 	{%r348, %r353}, %rd186;
	mov.b32 	%r354, 4;
	// begin inline asm
	shfl.sync.down.b32 %r347, %r348, %r354, %r375, %r376;
	// end inline asm
	// begin inline asm
	shfl.sync.down.b32 %r352, %r353, %r354, %r375, %r376;
	// end inline asm
	mov.b64 	%rd187, {%r347, %r352};
	mov.b64 	%fd286, %rd187;
	add.s32 	%r382, %r326, 4;
	setp.gt.s32 	%p176, %r382, %r375;
	setp.lt.f64 	%p177, %fd285, %fd286;
	selp.f64 	%fd287, %fd286, %fd285, %p177;
	selp.f64 	%fd288, %fd285, %fd287, %p176;
	mov.b64 	%rd188, %fd288;
	mov.b64 	{%r358, %r363}, %rd188;
	mov.b32 	%r364, 8;
	// begin inline asm
	shfl.sync.down.b32 %r357, %r358, %r364, %r375, %r376;
	// end inline asm
	// begin inline asm
	shfl.sync.down.b32 %r362, %r363, %r364, %r375, %r376;
	// end inline asm
	mov.b64 	%rd189, {%r357, %r362};
	mov.b64 	%fd289, %rd189;
	add.s32 	%r383, %r326, 8;
	setp.gt.s32 	%p178, %r383, %r375;
	setp.lt.f64 	%p179, %fd288, %fd289;
	selp.f64 	%fd290, %fd289, %fd288, %p179;
	selp.f64 	%fd291, %fd288, %fd290, %p178;
	mov.b64 	%rd190, %fd291;
	mov.b64 	{%r368, %r373}, %rd190;
	mov.b32 	%r374, 16;
	// begin inline asm
	shfl.sync.down.b32 %r367, %r368, %r374, %r375, %r376;
	// end inline asm
	// begin inline asm
	shfl.sync.down.b32 %r372, %r373, %r374, %r375, %r376;
	// end inline asm
	mov.b64 	%rd191, {%r367, %r372};
	mov.b64 	%fd292, %rd191;
	add.s32 	%r384, %r326, 16;
	setp.gt.s32 	%p180, %r384, %r375;
	setp.lt.f64 	%p181, %fd291, %fd292;
	selp.f64 	%fd293, %fd292, %fd291, %p181;
	selp.f64 	%fd380, %fd291, %fd293, %p180;
	setp.ne.s32 	%p182, %r326, 0;
	@%p182 bra 	$L__BB8_20;
	shr.u32 	%r385, %r1, 2;
	and.b32  	%r386, %r385, 248;
	mov.u32 	%r387, _ZZN3cub18CUB_300001_SM_10006detail6reduce28DeviceReduceSingleTileKernelINS2_10policy_hubIdyN4cuda3__47maximumIdEEE10Policy1000EPdSB_iS8_ddNS5_3std3__410__identityEEEvT0_T1_T2_T3_T4_T6_E12temp_storage;
	add.s32 	%r388, %r387, %r386;
	st.shared.f64 	[%r388+8], %fd380;
$L__BB8_20:
	bar.sync 	0;
	setp.ne.s32 	%p183, %r1, 0;
	@%p183 bra 	$L__BB8_72;
	setp.gt.s32 	%p184, %r68, 32;
	ld.shared.f64 	%fd294, [_ZZN3cub18CUB_300001_SM_10006detail6reduce28DeviceReduceSingleTileKernelINS2_10policy_hubIdyN4cuda3__47maximumIdEEE10Policy1000EPdSB_iS8_ddNS5_3std3__410__identityEEEvT0_T1_T2_T3_T4_T6_E12temp_storage+16];
	setp.lt.f64 	%p185, %fd380, %fd294;
	selp.f64 	%fd296, %fd294, %fd380, %p185;
	selp.f64 	%fd297, %fd296, %fd380, %p184;
	setp.gt.s32 	%p186, %r68, 64;
	ld.shared.f64 	%fd299, [_ZZN3cub18CUB_300001_SM_10006detail6reduce28DeviceReduceSingleTileKernelINS2_10policy_hubIdyN4cuda3__47maximumIdEEE10Policy1000EPdSB_iS8_ddNS5_3std3__410__identityEEEvT0_T1_T2_T3_T4_T6_E12temp_storage+24];
	setp.lt.f64 	%p187, %fd297, %fd299;
	selp.f64 	%fd301, %fd299, %fd297, %p187;
	selp.f64 	%fd302, %fd301, %fd297, %p186;
	setp.gt.s32 	%p188, %r68, 96;
	ld.shared.f64 	%fd304, [_ZZN3cub18CUB_300001_SM_10006detail6reduce28DeviceReduceSingleTileKernelINS2_10policy_hubIdyN4cuda3__47maximumIdEEE10Policy1000EPdSB_iS8_ddNS5_3std3__410__identityEEEvT0_T1_T2_T3_T4_T6_E12temp_storage+32];
	setp.lt.f64 	%p189, %fd302, %fd304;
	selp.f64 	%fd306, %fd304, %fd302, %p189;
	selp.f64 	%fd307, %fd306, %fd302, %p188;
	setp.gt.s32 	%p190, %r68, 128;
	ld.shared.f64 	%fd309, [_ZZN3cub18CUB_300001_SM_10006detail6reduce28DeviceReduceSingleTileKernelINS2_10policy_hubIdyN4cuda3__47maximumIdEEE10Policy1000EPdSB_iS8_ddNS5_3std3__410__identityEEEvT0_T1_T2_T3_T4_T6_E12temp_storage+40];
	setp.lt.f64 	%p191, %fd307, %fd309;
	selp.f64 	%fd311, %fd309, %fd307, %p191;
	selp.f64 	%fd312, %fd311, %fd307, %p190;
	setp.gt.s32 	%p192, %r68, 160;
	ld.shared.f64 	%fd314, [_ZZN3cub18CUB_300001_SM_10006detail6reduce28DeviceReduceSingleTileKernelINS2_10policy_hubIdyN4cuda3__47maximumIdEEE10Policy1000EPdSB_iS8_ddNS5_3std3__410__identityEEEvT0_T1_T2_T3_T4_T6_E12temp_storage+48];
	setp.lt.f64 	%p193, %fd312, %fd314;
	selp.f64 	%fd316, %fd314, %fd312, %p193;
	selp.f64 	%fd317, %fd316, %fd312, %p192;
	setp.gt.s32 	%p194, %r68, 192;
	ld.shared.f64 	%fd319, [_ZZN3cub18CUB_300001_SM_10006detail6reduce28DeviceReduceSingleTileKernelINS2_10policy_hubIdyN4cuda3__47maximumIdEEE10Policy1000EPdSB_iS8_ddNS5_3std3__410__identityEEEvT0_T1_T2_T3_T4_T6_E12temp_storage+56];
	setp.lt.f64 	%p195, %fd317, %fd319;
	selp.f64 	%fd321, %fd319, %fd317, %p195;
	selp.f64 	%fd322, %fd321, %fd317, %p194;
	setp.gt.s32 	%p196, %r68, 224;
	ld.shared.f64 	%fd324, [_ZZN3cub18CUB_300001_SM_10006detail6reduce28DeviceReduceSingleTileKernelINS2_10policy_hubIdyN4cuda3__47maximumIdEEE10Policy1000EPdSB_iS8_ddNS5_3std3__410__identityEEEvT0_T1_T2_T3_T4_T6_E12temp_storage+64];
	setp.lt.f64 	%p197, %fd322, %fd324;
	selp.f64 	%fd326, %fd324, %fd322, %p197;
	selp.f64 	%fd380, %fd326, %fd322, %p196;
	bra.uni 	$L__BB8_72;
$L__BB8_22:
	mov.u32 	%r13, %tid.x;
	shl.b32 	%r14, %r13, 2;
	mul.wide.u32 	%rd126, %r14, 8;
	add.s64 	%rd116, %rd15, %rd126;
	// begin inline asm
	ld.global.nc.v2.u64 {%rd114, %rd115}, [%rd116];
	// end inline asm
	add.s64 	%rd119, %rd116, 16;
	// begin inline asm
	ld.global.nc.v2.u64 {%rd117, %rd118}, [%rd119];
	// end inline asm
	mov.b64 	%fd206, %rd114;
	mov.b64 	%fd207, %rd115;
	mov.b64 	%fd208, %rd117;
	mov.b64 	%fd209, %rd118;
	add.s64 	%rd122, %rd116, 8192;
	// begin inline asm
	ld.global.nc.v2.u64 {%rd120, %rd121}, [%rd122];
	// end inline asm
	add.s64 	%rd125, %rd116, 8208;
	// begin inline asm
	ld.global.nc.v2.u64 {%rd123, %rd124}, [%rd125];
	// end inline asm
	mov.b64 	%fd210, %rd120;
	mov.b64 	%fd211, %rd121;
	mov.b64 	%fd212, %rd123;
	mov.b64 	%fd213, %rd124;
	setp.lt.f64 	%p111, %fd206, %fd207;
	selp.f64 	%fd214, %fd207, %fd206, %p111;
	setp.lt.f64 	%p112, %fd214, %fd208;
	selp.f64 	%fd215, %fd208, %fd214, %p112;
	setp.lt.f64 	%p113, %fd215, %fd209;
	selp.f64 	%fd216, %fd209, %fd215, %p113;
	setp.lt.f64 	%p114, %fd216, %fd210;
	selp.f64 	%fd217, %fd210, %fd216, %p114;
	setp.lt.f64 	%p115, %fd217, %fd211;
	selp.f64 	%fd218, %fd211, %fd217, %p115;
	setp.lt.f64 	%p116, %fd218, %fd212;
	selp.f64 	%fd219, %fd212, %fd218, %p116;
	setp.lt.f64 	%p117, %fd219, %fd213;
	selp.f64 	%fd366, %fd213, %fd219, %p117;
	setp.lt.u32 	%p118, %r68, 4096;
	mov.b32 	%r452, 2048;
	@%p118 bra 	$L__BB8_26;
	add.s32 	%r15, %r68, -2048;
	mov.b32 	%r452, 2048;
$L__BB8_24:
	add.s32 	%r258, %r452, %r14;
	mul.wide.u32 	%rd139, %r258, 8;
	add.s64 	%rd129, %rd15, %rd139;
	// begin inline asm
	ld.global.nc.v2.u64 {%rd127, %rd128}, [%rd129];
	// end inline asm
	add.s64 	%rd132, %rd129, 16;
	// begin inline asm
	ld.global.nc.v2.u64 {%rd130, %rd131}, [%rd132];
	// end inline asm
	mov.b64 	%fd220, %rd127;
	mov.b64 	%fd221, %rd128;
	mov.b64 	%fd222, %rd130;
	mov.b64 	%fd223, %rd131;
	add.s64 	%rd135, %rd129, 8192;
	// begin inline asm
	ld.global.nc.v2.u64 {%rd133, %rd134}, [%rd135];
	// end inline asm
	add.s64 	%rd138, %rd129, 8208;
	// begin inline asm
	ld.global.nc.v2.u64 {%rd136, %rd137}, [%rd138];
	// end inline asm
	mov.b64 	%fd224, %rd133;
	mov.b64 	%fd225, %rd134;
	mov.b64 	%fd226, %rd136;
	mov.b64 	%fd227, %rd137;
	setp.lt.f64 	%p119, %fd366, %fd220;
	selp.f64 	%fd228, %fd220, %fd366, %p119;
	setp.lt.f64 	%p120, %fd228, %fd221;
	selp.f64 	%fd229, %fd221, %fd228, %p120;
	setp.lt.f64 	%p121, %fd229, %fd222;
	selp.f64 	%fd230, %fd222, %fd229, %p121;
	setp.lt.f64 	%p122, %fd230, %fd223;
	selp.f64 	%fd231, %fd223, %fd230, %p122;
	setp.lt.f64 	%p123, %fd231, %fd224;
	selp.f64 	%fd232, %fd224, %fd231, %p123;
	setp.lt.f64 	%p124, %fd232, %fd225;
	selp.f64 	%fd233, %fd225, %fd232, %p124;
	setp.lt.f64 	%p125, %fd233, %fd226;
	selp.f64 	%fd234, %fd226, %fd233, %p125;
	setp.lt.f64 	%p126, %fd234, %fd227;
	selp.f64 	%fd366, %fd227, %fd234, %p126;
	sub.s32 	%r259, %r68, %r452;
	setp.lt.s32 	%p127, %r259, 2048;
	@%p127 bra 	$L__BB8_34;
	add.s32 	%r452, %r452, 2048;
	setp.le.s32 	%p128, %r452, %r15;
	@%p128 bra 	$L__BB8_24;
$L__BB8_26:
	setp.le.s32 	%p129, %r68, %r452;
	@%p129 bra 	$L__BB8_34;
	sub.s32 	%r19, %r68, %r452;
	setp.ge.s32 	%p130, %r13, %r19;
	@%p130 bra 	$L__BB8_34;
	not.b32 	%r260, %r13;
	add.s32 	%r261, %r68, %r260;
	sub.s32 	%r20, %r261, %r452;
	and.b32  	%r262, %r20, 768;
	setp.eq.s32 	%p131, %r262, 768;
	mov.u32 	%r456, %r13;
	@%p131 bra 	$L__BB8_31;
	add.s32 	%r454, %r13, %r452;
	shr.u32 	%r263, %r20, 8;
	add.s32 	%r264, %r263, 1;
	and.b32  	%r265, %r264, 3;
	neg.s32 	%r453, %r265;
	mov.u32 	%r456, %r13;
$L__BB8_30:
	.pragma "nounroll";
	mul.wide.u32 	%rd142, %r454, 8;
	add.s64 	%rd141, %rd15, %rd142;
	// begin inline asm
	ld.global.nc.u64 %rd140, [%rd141];
	// end inline asm
	mov.b64 	%fd236, %rd140;
	setp.lt.f64 	%p132, %fd366, %fd236;
	selp.f64 	%fd366, %fd236, %fd366, %p132;
	add.s32 	%r456, %r456, 256;
	add.s32 	%r454, %r454, 256;
	add.s32 	%r453, %r453, 1;
	setp.ne.s32 	%p133, %r453, 0;
	@%p133 bra 	$L__BB8_30;
$L__BB8_31:
	setp.lt.u32 	%p134, %r20, 768;
	@%p134 bra 	$L__BB8_34;
	cvt.u64.u32 	%rd143, %r456;
	cvt.u64.u32 	%rd144, %r452;
	add.s64 	%rd145, %rd143, %rd144;
	shl.b64 	%rd146, %rd145, 3;
	add.s64 	%rd147, %rd146, %rd15;
	add.s64 	%rd203, %rd147, 4096;
	add.s32 	%r457, %r456, %r452;
$L__BB8_33:
	mul.wide.u32 	%rd156, %r457, 8;
	add.s64 	%rd149, %rd15, %rd156;
	// begin inline asm
	ld.global.nc.u64 %rd148, [%rd149];
	// end inline asm
	mov.b64 	%fd237, %rd148;
	setp.lt.f64 	%p135, %fd366, %fd237;
	selp.f64 	%fd238, %fd237, %fd366, %p135;
	add.s64 	%rd151, %rd203, -2048;
	// begin inline asm
	ld.global.nc.u64 %rd150, [%rd151];
	// end inline asm
	mov.b64 	%fd239, %rd150;
	setp.lt.f64 	%p136, %fd238, %fd239;
	selp.f64 	%fd240, %fd239, %fd238, %p136;
	// begin inline asm
	ld.global.nc.u64 %rd152, [%rd203];
	// end inline asm
	mov.b64 	%fd241, %rd152;
	setp.lt.f64 	%p137, %fd240, %fd241;
	selp.f64 	%fd242, %fd241, %fd240, %p137;
	add.s64 	%rd155, %rd203, 2048;
	// begin inline asm
	ld.global.nc.u64 %rd154, [%rd155];
	// end inline asm
	mov.b64 	%fd243, %rd154;
	setp.lt.f64 	%p138, %fd242, %fd243;
	selp.f64 	%fd366, %fd243, %fd242, %p138;
	add.s32 	%r456, %r456, 1024;
	add.s64 	%rd203, %rd203, 8192;
	add.s32 	%r457, %r457, 1024;
	setp.lt.s32 	%p139, %r456, %r19;
	@%p139 bra 	$L__BB8_33;
$L__BB8_34:
	// begin inline asm
	mov.u32 %r266, %laneid;
	// end inline asm
	mov.b64 	%rd157, %fd366;
	mov.b64 	{%r268, %r273}, %rd157;
	mov.b32 	%r274, 1;
	mov.b32 	%r315, 31;
	mov.b32 	%r316, -1;
	// begin inline asm
	shfl.sync.down.b32 %r267, %r268, %r274, %r315, %r316;
	// end inline asm
	// begin inline asm
	shfl.sync.down.b32 %r272, %r273, %r274, %r315, %r316;
	// end inline asm
	mov.b64 	%rd158, {%r267, %r272};
	mov.b64 	%fd244, %rd158;
	setp.gt.s32 	%p140, %r266, 30;
	setp.lt.f64 	%p141, %fd366, %fd244;
	selp.f64 	%fd245, %fd244, %fd366, %p141;
	selp.f64 	%fd246, %fd366, %fd245, %p140;
	mov.b64 	%rd159, %fd246;
	mov.b64 	{%r278, %r283}, %rd159;
	mov.b32 	%r284, 2;
	// begin inline asm
	shfl.sync.down.b32 %r277, %r278, %r284, %r315, %r316;
	// end inline asm
	// begin inline asm
	shfl.sync.down.b32 %r282, %r283, %r284, %r315, %r316;
	// end inline asm
	mov.b64 	%rd160, {%r277, %r282};
	mov.b64 	%fd247, %rd160;
	setp.gt.s32 	%p142, %r266, 29;
	setp.lt.f64 	%p143, %fd246, %fd247;
	selp.f64 	%fd248, %fd247, %fd246, %p143;
	selp.f64 	%fd249, %fd246, %fd248, %p142;
	mov.b64 	%rd161, %fd249;
	mov.b64 	{%r288, %r293}, %rd161;
	mov.b32 	%r294, 4;
	// begin inline asm
	shfl.sync.down.b32 %r287, %r288, %r294, %r315, %r316;
	// end inline asm
	// begin inline asm
	shfl.sync.down.b32 %r292, %r293, %r294, %r315, %r316;
	// end inline asm
	mov.b64 	%rd162, {%r287, %r292};
	mov.b64 	%fd250, %rd162;
	setp.gt.s32 	%p144, %r266, 27;
	setp.lt.f64 	%p145, %fd249, %fd250;
	selp.f64 	%fd251, %fd250, %fd249, %p145;
	selp.f64 	%fd252, %fd249, %fd251, %p144;
	mov.b64 	%rd163, %fd252;
	mov.b64 	{%r298, %r303}, %rd163;
	mov.b32 	%r304, 8;
	// begin inline asm
	shfl.sync.down.b32 %r297, %r298, %r304, %r315, %r316;
	// end inline asm
	// begin inline asm
	shfl.sync.down.b32 %r302, %r303, %r304, %r315, %r316;
	// end inline asm
	mov.b64 	%rd164, {%r297, %r302};
	mov.b64 	%fd253, %rd164;
	setp.gt.s32 	%p146, %r266, 23;
	setp.lt.f64 	%p147, %fd252, %fd253;
	selp.f64 	%fd254, %fd253, %fd252, %p147;
	selp.f64 	%fd255, %fd252, %fd254, %p146;
	mov.b64 	%rd165, %fd255;
	mov.b64 	{%r308, %r313}, %rd165;
	mov.b32 	%r314, 16;
	// begin inline asm
	shfl.sync.down.b32 %r307, %r308, %r314, %r315, %r316;
	// end inline asm
	// begin inline asm
	shfl.sync.down.b32 %r312, %r313, %r314, %r315, %r316;
	// end inline asm
	mov.b64 	%rd166, {%r307, %r312};
	mov.b64 	%fd256, %rd166;
	setp.gt.s32 	%p148, %r266, 15;
	setp.lt.f64 	%p149, %fd255, %fd256;
	selp.f64 	%fd26, %fd256, %fd255, %p149;
	selp.f64 	%fd380, %fd255, %fd26, %p148;
	setp.ne.s32 	%p150, %r266, 0;
	@%p150 bra 	$L__BB8_36;
	shr.u32 	%r317, %r13, 2;
	and.b32  	%r318, %r317, 248;
	mov.u32 	%r319, _ZZN3cub18CUB_300001_SM_10006detail6reduce28DeviceReduceSingleTileKernelINS2_10policy_hubIdyN4cuda3__47maximumIdEEE10Policy1000EPdSB_iS8_ddNS5_3std3__410__identityEEEvT0_T1_T2_T3_T4_T6_E12temp_storage;
	add.s32 	%r320, %r319, %r318;
	st.shared.f64 	[%r320+8], %fd26;
$L__BB8_36:
	bar.sync 	0;
	setp.ne.s32 	%p151, %r13, 0;
	@%p151 bra 	$L__BB8_72;
	ld.shared.f64 	%fd257, [_ZZN3cub18CUB_300001_SM_10006detail6reduce28DeviceReduceSingleTileKernelINS2_10policy_hubIdyN4cuda3__47maximumIdEEE10Policy1000EPdSB_iS8_ddNS5_3std3__410__identityEEEvT0_T1_T2_T3_T4_T6_E12temp_storage+16];
	setp.lt.f64 	%p152, %fd380, %fd257;
	selp.f64 	%fd258, %fd257, %fd380, %p152;
	ld.shared.f64 	%fd259, [_ZZN3cub18CUB_300001_SM_10006detail6reduce28DeviceReduceSingleTileKernelINS2_10policy_hubIdyN4cuda3__47maximumIdEEE10Policy1000EPdSB_iS8_ddNS5_3std3__410__identityEEEvT0_T1_T2_T3_T4_T6_E12temp_storage+24];
	setp.lt.f64 	%p153, %fd258, %fd259;
	selp.f64 	%fd260, %fd259, %fd258, %p153;
	ld.shared.f64 	%fd261, [_ZZN3cub18CUB_300001_SM_10006detail6reduce28DeviceReduceSingleTileKernelINS2_10policy_hubIdyN4cuda3__47maximumIdEEE10Policy1000EPdSB_iS8_ddNS5_3std3__410__identityEEEvT0_T1_T2_T3_T4_T6_E12temp_storage+32];
	setp.lt.f64 	%p154, %fd260, %fd261;
	selp.f64 	%fd262, %fd261, %fd260, %p154;
	ld.shared.f64 	%fd263, [_ZZN3cub18CUB_300001_SM_10006detail6reduce28DeviceReduceSingleTileKernelINS2_10policy_hubIdyN4cuda3__47maximumIdEEE10Policy1000EPdSB_iS8_ddNS5_3std3__410__identityEEEvT0_T1_T2_T3_T4_T6_E12temp_storage+40];
	setp.lt.f64 	%p155, %fd262, %fd263;
	selp.f64 	%fd264, %fd263, %fd262, %p155;
	ld.shared.f64 	%fd265, [_ZZN3cub18CUB_300001_SM_10006detail6reduce28DeviceReduceSingleTileKernelINS2_10policy_hubIdyN4cuda3__47maximumIdEEE10Policy1000EPdSB_iS8_ddNS5_3std3__410__identityEEEvT0_T1_T2_T3_T4_T6_E12temp_storage+48];
	setp.lt.f64 	%p156, %fd264, %fd265;
	selp.f64 	%fd266, %fd265, %fd264, %p156;
	ld.shared.f64 	%fd267, [_ZZN3cub18CUB_300001_SM_10006detail6reduce28DeviceReduceSingleTileKernelINS2_10policy_hubIdyN4cuda3__47maximumIdEEE10Policy1000EPdSB_iS8_ddNS5_3std3__410__identityEEEvT0_T1_T2_T3_T4_T6_E12temp_storage+56];
	setp.lt.f64 	%p157, %fd266, %fd267;
	selp.f64 	%fd268, %fd267, %fd266, %p157;
	ld.shared.f64 	%fd269, [_ZZN3cub18CUB_300001_SM_10006detail6reduce28DeviceReduceSingleTileKernelINS2_10policy_hubIdyN4cuda3__47maximumIdEEE10Policy1000EPdSB_iS8_ddNS5_3std3__410__identityEEEvT0_T1_T2_T3_T4_T6_E12temp_storage+64];
	setp.lt.f64 	%p158, %fd268, %fd269;
	selp.f64 	%fd380, %fd269, %fd268, %p158;
	bra.uni 	$L__BB8_72;
$L__BB8_38:
	setp.gt.s32 	%p3, %r68, 2047;
	@%p3 bra 	$L__BB8_56;
	mov.u32 	%r35, %tid.x;
	setp.ge.s32 	%p52, %r35, %r68;
	mov.f64 	%fd372, 0d0000000000000000;
	mov.u32 	%r462, %r35;
	@%p52 bra 	$L__BB8_41;
	mul.wide.u32 	%rd81, %r35, 8;
	add.s64 	%rd80, %rd15, %rd81;
	// begin inline asm
	ld.global.nc.u64 %rd79, [%rd80];
	// end inline asm
	mov.b64 	%fd372, %rd79;
	add.s32 	%r462, %r35, 256;
$L__BB8_41:
	setp.ge.s32 	%p53, %r462, %r68;
	@%p53 bra 	$L__BB8_47;
	not.b32 	%r133, %r462;
	add.s32 	%r38, %r68, %r133;
	and.b32  	%r134, %r38, 768;
	setp.eq.s32 	%p54, %r134, 768;
	@%p54 bra 	$L__BB8_45;
	mul.wide.u32 	%rd82, %r462, 8;
	add.s64 	%rd204, %rd15, %rd82;
	shr.u32 	%r135, %r38, 8;
	add.s32 	%r136, %r135, 1;
	and.b32  	%r137, %r136, 3;
	neg.s32 	%r460, %r137;
$L__BB8_44:
	.pragma "nounroll";
	// begin inline asm
	ld.global.nc.u64 %rd83, [%rd204];
	// end inline asm
	mov.b64 	%fd125, %rd83;
	setp.lt.f64 	%p55, %fd372, %fd125;
	selp.f64 	%fd372, %fd125, %fd372, %p55;
	add.s32 	%r462, %r462, 256;
	add.s64 	%rd204, %rd204, 2048;
	add.s32 	%r460, %r460, 1;
	setp.ne.s32 	%p56, %r460, 0;
	@%p56 bra 	$L__BB8_44;
$L__BB8_45:
	setp.lt.u32 	%p57, %r38, 768;
	@%p57 bra 	$L__BB8_47;
$L__BB8_46:
	mul.wide.s32 	%rd93, %r462, 8;
	add.s64 	%rd86, %rd15, %rd93;
	// begin inline asm
	ld.global.nc.u64 %rd85, [%rd86];
	// end inline asm
	mov.b64 	%fd126, %rd85;
	setp.lt.f64 	%p58, %fd372, %fd126;
	selp.f64 	%fd127, %fd126, %fd372, %p58;
	add.s64 	%rd88, %rd86, 2048;
	// begin inline asm
	ld.global.nc.u64 %rd87, [%rd88];
	// end inline asm
	mov.b64 	%fd128, %rd87;
	setp.lt.f64 	%p59, %fd127, %fd128;
	selp.f64 	%fd129, %fd128, %fd127, %p59;
	add.s64 	%rd90, %rd86, 4096;
	// begin inline asm
	ld.global.nc.u64 %rd89, [%rd90];
	// end inline asm
	mov.b64 	%fd130, %rd89;
	setp.lt.f64 	%p60, %fd129, %fd130;
	selp.f64 	%fd131, %fd130, %fd129, %p60;
	add.s64 	%rd92, %rd86, 6144;
	// begin inline asm
	ld.global.nc.u64 %rd91, [%rd92];
	// end inline asm
	mov.b64 	%fd132, %rd91;
	setp.lt.f64 	%p61, %fd131, %fd132;
	selp.f64 	%fd372, %fd132, %fd131, %p61;
	add.s32 	%r462, %r462, 1024;
	setp.lt.s32 	%p62, %r462, %r68;
	@%p62 bra 	$L__BB8_46;
$L__BB8_47:
	setp.lt.s32 	%p63, %r68, 256;
	@%p63 bra 	$L__BB8_52;
	// begin inline asm
	mov.u32 %r201, %laneid;
	// end inline asm
	mov.b64 	%rd104, %fd372;
	mov.b64 	{%r203, %r208}, %rd104;
	mov.b32 	%r209, 1;
	mov.b32 	%r250, 31;
	mov.b32 	%r251, -1;
	// begin inline asm
	shfl.sync.down.b32 %r202, %r203, %r209, %r250, %r251;
	// end inline asm
	// begin inline asm
	shfl.sync.down.b32 %r207, %r208, %r209, %r250, %r251;
	// end inline asm
	mov.b64 	%rd105, {%r202, %r207};
	mov.b64 	%fd180, %rd105;
	setp.gt.s32 	%p91, %r201, 30;
	setp.lt.f64 	%p92, %fd372, %fd180;
	selp.f64 	%fd181, %fd180, %fd372, %p92;
	selp.f64 	%fd182, %fd372, %fd181, %p91;
	mov.b64 	%rd106, %fd182;
	mov.b64 	{%r213, %r218}, %rd106;
	mov.b32 	%r219, 2;
	// begin inline asm
	shfl.sync.down.b32 %r212, %r213, %r219, %r250, %r251;
	// end inline asm
	// begin inline asm
	shfl.sync.down.b32 %r217, %r218, %r219, %r250, %r251;
	// end inline asm
	mov.b64 	%rd107, {%r212, %r217};
	mov.b64 	%fd183, %rd107;
	setp.gt.s32 	%p93, %r201, 29;
	setp.lt.f64 	%p94, %fd182, %fd183;
	selp.f64 	%fd184, %fd183, %fd182, %p94;
	selp.f64 	%fd185, %fd182, %fd184, %p93;
	mov.b64 	%rd108, %fd185;
	mov.b64 	{%r223, %r228}, %rd108;
	mov.b32 	%r229, 4;
	// begin inline asm
	shfl.sync.down.b32 %r222, %r223, %r229, %r250, %r251;
	// end inline asm
	// begin inline asm
	shfl.sync.down.b32 %r227, %r228, %r229, %r250, %r251;
	// end inline asm
	mov.b64 	%rd109, {%r222, %r227};
	mov.b64 	%fd186, %rd109;
	setp.gt.s32 	%p95, %r201, 27;
	setp.lt.f64 	%p96, %fd185, %fd186;
	selp.f64 	%fd187, %fd186, %fd185, %p96;
	selp.f64 	%fd188, %fd185, %fd187, %p95;
	mov.b64 	%rd110, %fd188;
	mov.b64 	{%r233, %r238}, %rd110;
	mov.b32 	%r239, 8;
	// begin inline asm
	shfl.sync.down.b32 %r232, %r233, %r239, %r250, %r251;
	// end inline asm
	// begin inline asm
	shfl.sync.down.b32 %r237, %r238, %r239, %r250, %r251;
	// end inline asm
	mov.b64 	%rd111, {%r232, %r237};
	mov.b64 	%fd189, %rd111;
	setp.gt.s32 	%p97, %r201, 23;
	setp.lt.f64 	%p98, %fd188, %fd189;
	selp.f64 	%fd190, %fd189, %fd188, %p98;
	selp.f64 	%fd191, %fd188, %fd190, %p97;
	mov.b64 	%rd112, %fd191;
	mov.b64 	{%r243, %r248}, %rd112;
	mov.b32 	%r249, 16;
	// begin inline asm
	shfl.sync.down.b32 %r242, %r243, %r249, %r250, %r251;
	// end inline asm
	// begin inline asm
	shfl.sync.down.b32 %r247, %r248, %r249, %r250, %r251;
	// end inline asm
	mov.b64 	%rd113, {%r242, %r247};
	mov.b64 	%fd192, %rd113;
	setp.gt.s32 	%p99, %r201, 15;
	setp.lt.f64 	%p100, %fd191, %fd192;
	selp.f64 	%fd38, %fd192, %fd191, %p100;
	selp.f64 	%fd380, %fd191, %fd38, %p99;
	setp.ne.s32 	%p101, %r201, 0;
	@%p101 bra 	$L__BB8_50;
	shr.u32 	%r252, %r35, 2;
	and.b32  	%r253, %r252, 248;
	mov.u32 	%r254, _ZZN3cub18CUB_300001_SM_10006detail6reduce28DeviceReduceSingleTileKernelINS2_10policy_hubIdyN4cuda3__47maximumIdEEE10Policy1000EPdSB_iS8_ddNS5_3std3__410__identityEEEvT0_T1_T2_T3_T4_T6_E12temp_storage;
	add.s32 	%r255, %r254, %r253;
	st.shared.f64 	[%r255+8], %fd38;
$L__BB8_50:
	bar.sync 	0;
	setp.ne.s32 	%p102, %r35, 0;
	@%p102 bra 	$L__BB8_72;
	ld.shared.f64 	%fd193, [_ZZN3cub18CUB_300001_SM_10006detail6reduce28DeviceReduceSingleTileKernelINS2_10policy_hubIdyN4cuda3__47maximumIdEEE10Policy1000EPdSB_iS8_ddNS5_3std3__410__identityEEEvT0_T1_T2_T3_T4_T6_E12temp_storage+16];
	setp.lt.f64 	%p103, %fd380, %fd193;
	selp.f64 	%fd194, %fd193, %fd380, %p103;
	ld.shared.f64 	%fd195, [_ZZN3cub18CUB_300001_SM_10006detail6reduce28DeviceReduceSingleTileKernelINS2_10policy_hubIdyN4cuda3__47maximumIdEEE10Policy1000EPdSB_iS8_ddNS5_3std3__410__identityEEEvT0_T1_T2_T3_T4_T6_E12temp_storage+24];
	setp.lt.f64 	%p104, %fd194, %fd195;
	selp.f64 	%fd196, %fd195, %fd194, %p104;
	ld.shared.f64 	%fd197, [_ZZN3cub18CUB_300001_SM_10006detail6reduce28DeviceReduceSingleTileKernelINS2_10policy_hubIdyN4cuda3__47maximumIdEEE10Policy1000EPdSB_iS8_ddNS5_3std3__410__identityEEEvT0_T1_T2_T3_T4_T6_E12temp_storage+32];
	setp.lt.f64 	%p105, %fd196, %fd197;
	selp.f64 	%fd198, %fd197, %fd196, %p105;
	ld.shared.f64 	%fd199, [_ZZN3cub18CUB_300001_SM_10006detail6reduce28DeviceReduceSingleTileKernelINS2_10policy_hubIdyN4cuda3__47maximumIdEEE10Policy1000EPdSB_iS8_ddNS5_3std3__410__identityEEEvT0_T1_T2_T3_T4_T6_E12temp_storage+40];
	setp.lt.f64 	%p106, %fd198, %fd199;
	selp.f64 	%fd200, %fd199, %fd198, %p106;
	ld.shared.f64 	%fd201, [_ZZN3cub18CUB_300001_SM_10006detail6reduce28DeviceReduceSingleTileKernelINS2_10policy_hubIdyN4cuda3__47maximumIdEEE10Policy1000EPdSB_iS8_ddNS5_3std3__410__identityEEEvT0_T1_T2_T3_T4_T6_E12temp_storage+48];
	setp.lt.f64 	%p107, %fd200, %fd201;
	selp.f64 	%fd202, %fd201, %fd200, %p107;
	ld.shared.f64 	%fd203, [_ZZN3cub18CUB_300001_SM_10006detail6reduce28DeviceReduceSingleTileKernelINS2_10policy_hubIdyN4cuda3__47maximumIdEEE10Policy1000EPdSB_iS8_ddNS5_3std3__410__identityEEEvT0_T1_T2_T3_T4_T6_E12temp_storage+56];
	setp.lt.f64 	%p108, %fd202, %fd203;
	selp.f64 	%fd204, %fd203, %fd202, %p108;
	ld.shared.f64 	%fd205, [_ZZN3cub18CUB_300001_SM_10006detail6reduce28DeviceReduceSingleTileKernelINS2_10policy_hubIdyN4cuda3__47maximumIdEEE10Policy1000EPdSB_iS8_ddNS5_3std3__410__identityEEEvT0_T1_T2_T3_T4_T6_E12temp_storage+64];
	setp.lt.f64 	%p109, %fd204, %fd205;
	selp.f64 	%fd380, %fd205, %fd204, %p109;
	bra.uni 	$L__BB8_72;
$L__BB8_52:
	// begin inline asm
	mov.u32 %r138, %laneid;
	// end inline asm
	and.b32  	%r189, %r35, 992;
	add.s32 	%r190, %r189, 32;
	setp.gt.s32 	%p64, %r190, %r68;
	not.b32 	%r191, %r189;
	add.s32 	%r192, %r68, %r191;
	selp.b32 	%r187, %r192, 31, %p64;
	mov.b64 	%rd94, %fd372;
	mov.b64 	{%r140, %r145}, %rd94;
	mov.b32 	%r146, 1;
	mov.b32 	%r188, -1;
	// begin inline asm
	shfl.sync.down.b32 %r139, %r140, %r146, %r187, %r188;
	// end inline asm
	// begin inline asm
	shfl.sync.down.b32 %r144, %r145, %r146, %r187, %r188;
	// end inline asm
	mov.b64 	%rd95, {%r139, %r144};
	mov.b64 	%fd133, %rd95;
	setp.lt.s32 	%p65, %r138, %r187;
	setp.lt.f64 	%p66, %fd372, %fd133;
	selp.f64 	%fd134, %fd133, %fd372, %p66;
	selp.f64 	%fd135, %fd134, %fd372, %p65;
	mov.b64 	%rd96, %fd135;
	mov.b64 	{%r150, %r155}, %rd96;
	mov.b32 	%r156, 2;
	// begin inline asm
	shfl.sync.down.b32 %r149, %r150, %r156, %r187, %r188;
	// end inline asm
	// begin inline asm
	shfl.sync.down.b32 %r154, %r155, %r156, %r187, %r188;
	// end inline asm
	mov.b64 	%rd97, {%r149, %r154};
	mov.b64 	%fd136, %rd97;
	add.s32 	%r193, %r138, 2;
	setp.gt.s32 	%p67, %r193, %r187;
	setp.lt.f64 	%p68, %fd135, %fd136;
	selp.f64 	%fd137, %fd136, %fd135, %p68;
	selp.f64 	%fd138, %fd135, %fd137, %p67;
	mov.b64 	%rd98, %fd138;
	mov.b64 	{%r160, %r165}, %rd98;
	mov.b32 	%r166, 4;
	// begin inline asm
	shfl.sync.down.b32 %r159, %r160, %r166, %r187, %r188;
	// end inline asm
	// begin inline asm
	shfl.sync.down.b32 %r164, %r165, %r166, %r187, %r188;
	// end inline asm
	mov.b64 	%rd99, {%r159, %r164};
	mov.b64 	%fd139, %rd99;
	add.s32 	%r194, %r138, 4;
	setp.gt.s32 	%p69, %r194, %r187;
	setp.lt.f64 	%p70, %fd138, %fd139;
	selp.f64 	%fd140, %fd139, %fd138, %p70;
	selp.f64 	%fd141, %fd138, %fd140, %p69;
	mov.b64 	%rd100, %fd141;
	mov.b64 	{%r170, %r175}, %rd100;
	mov.b32 	%r176, 8;
	// begin inline asm
	shfl.sync.down.b32 %r169, %r170, %r176, %r187, %r188;
	// end inline asm
	// begin inline asm
	shfl.sync.down.b32 %r174, %r175, %r176, %r187, %r188;
	// end inline asm
	mov.b64 	%rd101, {%r169, %r174};
	mov.b64 	%fd142, %rd101;
	add.s32 	%r195, %r138, 8;
	setp.gt.s32 	%p71, %r195, %r187;
	setp.lt.f64 	%p72, %fd141, %fd142;
	selp.f64 	%fd143, %fd142, %fd141, %p72;
	selp.f64 	%fd144, %fd141, %fd143, %p71;
	mov.b64 	%rd102, %fd144;
	mov.b64 	{%r180, %r185}, %rd102;
	mov.b32 	%r186, 16;
	// begin inline asm
	shfl.sync.down.b32 %r179, %r180, %r186, %r187, %r188;
	// end inline asm
	// begin inline asm
	shfl.sync.down.b32 %r184, %r185, %r186, %r187, %r188;
	// end inline asm
	mov.b64 	%rd103, {%r179, %r184};
	mov.b64 	%fd145, %rd103;
	add.s32 	%r196, %r138, 16;
	setp.gt.s32 	%p73, %r196, %r187;
	setp.lt.f64 	%p74, %fd144, %fd145;
	selp.f64 	%fd146, %fd145, %fd144, %p74;
	selp.f64 	%fd380, %fd144, %fd146, %p73;
	setp.ne.s32 	%p75, %r138, 0;
	@%p75 bra 	$L__BB8_54;
	shr.u32 	%r197, %r35, 2;
	and.b32  	%r198, %r197, 248;
	mov.u32 	%r199, _ZZN3cub18CUB_300001_SM_10006detail6reduce28DeviceReduceSingleTileKernelINS2_10policy_hubIdyN4cuda3__47maximumIdEEE10Policy1000EPdSB_iS8_ddNS5_3std3__410__identityEEEvT0_T1_T2_T3_T4_T6_E12temp_storage;
	add.s32 	%r200, %r199, %r198;
	st.shared.f64 	[%r200+8], %fd380;
$L__BB8_54:
	bar.sync 	0;
	setp.ne.s32 	%p76, %r35, 0;
	@%p76 bra 	$L__BB8_72;
	setp.gt.s32 	%p77, %r68, 32;
	ld.shared.f64 	%fd147, [_ZZN3cub18CUB_300001_SM_10006detail6reduce28DeviceReduceSingleTileKernelINS2_10policy_hubIdyN4cuda3__47maximumIdEEE10Policy1000EPdSB_iS8_ddNS5_3std3__410__identityEEEvT0_T1_T2_T3_T4_T6_E12temp_storage+16];
	setp.lt.f64 	%p78, %fd380, %fd147;
	selp.f64 	%fd149, %fd147, %fd380, %p78;
	selp.f64 	%fd150, %fd149, %fd380, %p77;
	setp.gt.s32 	%p79, %r68, 64;
	ld.shared.f64 	%fd152, [_ZZN3cub18CUB_300001_SM_10006detail6reduce28DeviceReduceSingleTileKernelINS2_10policy_hubIdyN4cuda3__47maximumIdEEE10Policy1000EPdSB_iS8_ddNS5_3std3__410__identityEEEvT0_T1_T2_T3_T4_T6_E12temp_storage+24];
	setp.lt.f64 	%p80, %fd150, %fd152;
	selp.f64 	%fd154, %fd152, %fd150, %p80;
	selp.f64 	%fd155, %fd154, %fd150, %p79;
	setp.gt.s32 	%p81, %r68, 96;
	ld.shared.f64 	%fd157, [_ZZN3cub18CUB_300001_SM_10006detail6reduce28DeviceReduceSingleTileKernelINS2_10policy_hubIdyN4cuda3__47maximumIdEEE10Policy1000EPdSB_iS8_ddNS5_3std3__410__identityEEEvT0_T1_T2_T3_T4_T6_E12temp_storage+32];
	setp.lt.f64 	%p82, %fd155, %fd157;
	selp.f64 	%fd159, %fd157, %fd155, %p82;
	selp.f64 	%fd160, %fd159, %fd155, %p81;
	setp.gt.s32 	%p83, %r68, 128;
	ld.shared.f64 	%fd162, [_ZZN3cub18CUB_300001_SM_10006detail6reduce28DeviceReduceSingleTileKernelINS2_10policy_hubIdyN4cuda3__47maximumIdEEE10Policy1000EPdSB_iS8_ddNS5_3std3__410__identityEEEvT0_T1_T2_T3_T4_T6_E12temp_storage+40];
	setp.lt.f64 	%p84, %fd160, %fd162;
	selp.f64 	%fd164, %fd162, %fd160, %p84;
	selp.f64 	%fd165, %fd164, %fd160, %p83;
	setp.gt.s32 	%p85, %r68, 160;
	ld.shared.f64 	%fd167, [_ZZN3cub18CUB_300001_SM_10006detail6reduce28DeviceReduceSingleTileKernelINS2_10policy_hubIdyN4cuda3__47maximumIdEEE10Policy1000EPdSB_iS8_ddNS5_3std3__410__identityEEEvT0_T1_T2_T3_T4_T6_E12temp_storage+48];
	setp.lt.f64 	%p86, %fd165, %fd167;
	selp.f64 	%fd169, %fd167, %fd165, %p86;
	selp.f64 	%fd170, %fd169, %fd165, %p85;
	setp.gt.s32 	%p87, %r68, 192;
	ld.shared.f64 	%fd172, [_ZZN3cub18CUB_300001_SM_10006detail6reduce28DeviceReduceSingleTileKernelINS2_10policy_hubIdyN4cuda3__47maximumIdEEE10Policy1000EPdSB_iS8_ddNS5_3std3__410__identityEEEvT0_T1_T2_T3_T4_T6_E12temp_storage+56];
	setp.lt.f64 	%p88, %fd170, %fd172;
	selp.f64 	%fd174, %fd172, %fd170, %p88;
	selp.f64 	%fd175, %fd174, %fd170, %p87;
	setp.gt.s32 	%p89, %r68, 224;
	ld.shared.f64 	%fd177, [_ZZN3cub18CUB_300001_SM_10006detail6reduce28DeviceReduceSingleTileKernelINS2_10policy_hubIdyN4cuda3__47maximumIdEEE10Policy1000EPdSB_iS8_ddNS5_3std3__410__identityEEEvT0_T1_T2_T3_T4_T6_E12temp_storage+64];
	setp.lt.f64 	%p90, %fd175, %fd177;
	selp.f64 	%fd179, %fd177, %fd175, %p90;
	selp.f64 	%fd380, %fd179, %fd175, %p89;
	bra.uni 	$L__BB8_72;
$L__BB8_56:
	mov.u32 	%r47, %tid.x;
	mul.wide.u32 	%rd34, %r47, 8;
	add.s64 	%rd19, %rd15, %rd34;
	// begin inline asm
	ld.global.nc.u64 %rd18, [%rd19];
	// end inline asm
	mov.b64 	%fd59, %rd18;
	add.s64 	%rd21, %rd19, 2048;
	// begin inline asm
	ld.global.nc.u64 %rd20, [%rd21];
	// end inline asm
	mov.b64 	%fd60, %rd20;
	add.s64 	%rd23, %rd19, 4096;
	// begin inline asm
	ld.global.nc.u64 %rd22, [%rd23];
	// end inline asm
	mov.b64 	%fd61, %rd22;
	add.s64 	%rd25, %rd19, 6144;
	// begin inline asm
	ld.global.nc.u64 %rd24, [%rd25];
	// end inline asm
	mov.b64 	%fd62, %rd24;
	add.s64 	%rd27, %rd19, 8192;
	// begin inline asm
	ld.global.nc.u64 %rd26, [%rd27];
	// end inline asm
	mov.b64 	%fd63, %rd26;
	add.s64 	%rd29, %rd19, 10240;
	// begin inline asm
	ld.global.nc.u64 %rd28, [%rd29];
	// end inline asm
	mov.b64 	%fd64, %rd28;
	add.s64 	%rd31, %rd19, 12288;
	// begin inline asm
	ld.global.nc.u64 %rd30, [%rd31];
	// end inline asm
	mov.b64 	%fd65, %rd30;
	add.s64 	%rd33, %rd19, 14336;
	// begin inline asm
	ld.global.nc.u64 %rd32, [%rd33];
	// end inline asm
	mov.b64 	%fd66, %rd32;
	setp.lt.f64 	%p4, %fd59, %fd60;
	selp.f64 	%fd67, %fd60, %fd59, %p4;
	setp.lt.f64 	%p5, %fd67, %fd61;
	selp.f64 	%fd68, %fd61, %fd67, %p5;
	setp.lt.f64 	%p6, %fd68, %fd62;
	selp.f64 	%fd69, %fd62, %fd68, %p6;
	setp.lt.f64 	%p7, %fd69, %fd63;
	selp.f64 	%fd70, %fd63, %fd69, %p7;
	setp.lt.f64 	%p8, %fd70, %fd64;
	selp.f64 	%fd71, %fd64, %fd70, %p8;
	setp.lt.f64 	%p9, %fd71, %fd65;
	selp.f64 	%fd72, %fd65, %fd71, %p9;
	setp.lt.f64 	%p10, %fd72, %fd66;
	selp.f64 	%fd379, %fd66, %fd72, %p10;
	setp.lt.u32 	%p11, %r68, 4096;
	mov.b32 	%r465, 2048;
	@%p11 bra 	$L__BB8_60;
	add.s32 	%r48, %r68, -2048;
	mov.b32 	%r465, 2048;
$L__BB8_58:
	mul.wide.s32 	%rd51, %r465, 8;
	add.s64 	%rd36, %rd19, %rd51;
	// begin inline asm
	ld.global.nc.u64 %rd35, [%rd36];
	// end inline asm
	mov.b64 	%fd73, %rd35;
	add.s64 	%rd38, %rd36, 2048;
	// begin inline asm
	ld.global.nc.u64 %rd37, [%rd38];
	// end inline asm
	mov.b64 	%fd74, %rd37;
	add.s64 	%rd40, %rd36, 4096;
	// begin inline asm
	ld.global.nc.u64 %rd39, [%rd40];
	// end inline asm
	mov.b64 	%fd75, %rd39;
	add.s64 	%rd42, %rd36, 6144;
	// begin inline asm
	ld.global.nc.u64 %rd41, [%rd42];
	// end inline asm
	mov.b64 	%fd76, %rd41;
	add.s64 	%rd44, %rd36, 8192;
	// begin inline asm
	ld.global.nc.u64 %rd43, [%rd44];
	// end inline asm
	mov.b64 	%fd77, %rd43;
	add.s64 	%rd46, %rd36, 10240;
	// begin inline asm
	ld.global.nc.u64 %rd45, [%rd46];
	// end inline asm
	mov.b64 	%fd78, %rd45;
	add.s64 	%rd48, %rd36, 12288;
	// begin inline asm
	ld.global.nc.u64 %rd47, [%rd48];
	// end inline asm
	mov.b64 	%fd79, %rd47;
	add.s64 	%rd50, %rd36, 14336;
	// begin inline asm
	ld.global.nc.u64 %rd49, [%rd50];
	// end inline asm
	mov.b64 	%fd80, %rd49;
	setp.lt.f64 	%p12, %fd379, %fd73;
	selp.f64 	%fd81, %fd73, %fd379, %p12;
	setp.lt.f64 	%p13, %fd81, %fd74;
	selp.f64 	%fd82, %fd74, %fd81, %p13;
	setp.lt.f64 	%p14, %fd82, %fd75;
	selp.f64 	%fd83, %fd75, %fd82, %p14;
	setp.lt.f64 	%p15, %fd83, %fd76;
	selp.f64 	%fd84, %fd76, %fd83, %p15;
	setp.lt.f64 	%p16, %fd84, %fd77;
	selp.f64 	%fd85, %fd77, %fd84, %p16;
	setp.lt.f64 	%p17, %fd85, %fd78;
	selp.f64 	%fd86, %fd78, %fd85, %p17;
	setp.lt.f64 	%p18, %fd86, %fd79;
	selp.f64 	%fd87, %fd79, %fd86, %p18;
	setp.lt.f64 	%p19, %fd87, %fd80;
	selp.f64 	%fd379, %fd80, %fd87, %p19;
	sub.s32 	%r71, %r68, %r465;
	setp.lt.s32 	%p20, %r71, 2048;
	@%p20 bra 	$L__BB8_68;
	add.s32 	%r465, %r465, 2048;
	setp.le.s32 	%p21, %r465, %r48;
	@%p21 bra 	$L__BB8_58;
$L__BB8_60:
	setp.le.s32 	%p22, %r68, %r465;
	@%p22 bra 	$L__BB8_68;
	sub.s32 	%r52, %r68, %r465;
	setp.ge.s32 	%p23, %r47, %r52;
	@%p23 bra 	$L__BB8_68;
	not.b32 	%r72, %r47;
	add.s32 	%r73, %r68, %r72;
	sub.s32 	%r53, %r73, %r465;
	and.b32  	%r74, %r53, 768;
	setp.eq.s32 	%p24, %r74, 768;
	mov.u32 	%r469, %r47;
	@%p24 bra 	$L__BB8_65;
	add.s32 	%r467, %r47, %r465;
	shr.u32 	%r75, %r53, 8;
	add.s32 	%r76, %r75, 1;
	and.b32  	%r77, %r76, 3;
	neg.s32 	%r466, %r77;
	mov.u32 	%r469, %r47;
$L__BB8_64:
	.pragma "nounroll";
	mul.wide.u32 	%rd54, %r467, 8;
	add.s64 	%rd53, %rd15, %rd54;
	// begin inline asm
	ld.global.nc.u64 %rd52, [%rd53];
	// end inline asm
	mov.b64 	%fd89, %rd52;
	setp.lt.f64 	%p25, %fd379, %fd89;
	selp.f64 	%fd379, %fd89, %fd379, %p25;
	add.s32 	%r469, %r469, 256;
	add.s32 	%r467, %r467, 256;
	add.s32 	%r466, %r466, 1;
	setp.ne.s32 	%p26, %r466, 0;
	@%p26 bra 	$L__BB8_64;
$L__BB8_65:
	setp.lt.u32 	%p27, %r53, 768;
	@%p27 bra 	$L__BB8_68;
	cvt.u64.u32 	%rd55, %r469;
	cvt.u64.u32 	%rd56, %r465;
	add.s64 	%rd57, %rd55, %rd56;
	shl.b64 	%rd58, %rd57, 3;
	add.s64 	%rd59, %rd58, %rd15;
	add.s64 	%rd205, %rd59, 4096;
	add.s32 	%r470, %r469, %r465;
$L__BB8_67:
	mul.wide.u32 	%rd68, %r470, 8;
	add.s64 	%rd61, %rd15, %rd68;
	// begin inline asm
	ld.global.nc.u64 %rd60, [%rd61];
	// end inline asm
	mov.b64 	%fd90, %rd60;
	setp.lt.f64 	%p28, %fd379, %fd90;
	selp.f64 	%fd91, %fd90, %fd379, %p28;
	add.s64 	%rd63, %rd205, -2048;
	// begin inline asm
	ld.global.nc.u64 %rd62, [%rd63];
	// end inline asm
	mov.b64 	%fd92, %rd62;
	setp.lt.f64 	%p29, %fd91, %fd92;
	selp.f64 	%fd93, %fd92, %fd91, %p29;
	// begin inline asm
	ld.global.nc.u64 %rd64, [%rd205];
	// end inline asm
	mov.b64 	%fd94, %rd64;
	setp.lt.f64 	%p30, %fd93, %fd94;
	selp.f64 	%fd95, %fd94, %fd93, %p30;
	add.s64 	%rd67, %rd205, 2048;
	// begin inline asm
	ld.global.nc.u64 %rd66, [%rd67];
	// end inline asm
	mov.b64 	%fd96, %rd66;
	setp.lt.f64 	%p31, %fd95, %fd96;
	selp.f64 	%fd379, %fd96, %fd95, %p31;
	add.s32 	%r469, %r469, 1024;
	add.s64 	%rd205, %rd205, 8192;
	add.s32 	%r470, %r470, 1024;
	setp.lt.s32 	%p32, %r469, %r52;
	@%p32 bra 	$L__BB8_67;
$L__BB8_68:
	// begin inline asm
	mov.u32 %r78, %laneid;
	// end inline asm
	mov.b64 	%rd69, %fd379;
	mov.b64 	{%r80, %r85}, %rd69;
	mov.b32 	%r86, 1;
	mov.b32 	%r127, 31;
	mov.b32 	%r128, -1;
	// begin inline asm
	shfl.sync.down.b32 %r79, %r80, %r86, %r127, %r128;
	// end inline asm
	// begin inline asm
	shfl.sync.down.b32 %r84, %r85, %r86, %r127, %r128;
	// end inline asm
	mov.b64 	%rd70, {%r79, %r84};
	mov.b64 	%fd97, %rd70;
	setp.gt.s32 	%p33, %r78, 30;
	setp.lt.f64 	%p34, %fd379, %fd97;
	selp.f64 	%fd98, %fd97, %fd379, %p34;
	selp.f64 	%fd99, %fd379, %fd98, %p33;
	mov.b64 	%rd71, %fd99;
	mov.b64 	{%r90, %r95}, %rd71;
	mov.b32 	%r96, 2;
	// begin inline asm
	shfl.sync.down.b32 %r89, %r90, %r96, %r127, %r128;
	// end inline asm
	// begin inline asm
	shfl.sync.down.b32 %r94, %r95, %r96, %r127, %r128;
	// end inline asm
	mov.b64 	%rd72, {%r89, %r94};
	mov.b64 	%fd100, %rd72;
	setp.gt.s32 	%p35, %r78, 29;
	setp.lt.f64 	%p36, %fd99, %fd100;
	selp.f64 	%fd101, %fd100, %fd99, %p36;
	selp.f64 	%fd102, %fd99, %fd101, %p35;
	mov.b64 	%rd73, %fd102;
	mov.b64 	{%r100, %r105}, %rd73;
	mov.b32 	%r106, 4;
	// begin inline asm
	shfl.sync.down.b32 %r99, %r100, %r106, %r127, %r128;
	// end inline asm
	// begin inline asm
	shfl.sync.down.b32 %r104, %r105, %r106, %r127, %r128;
	// end inline asm
	mov.b64 	%rd74, {%r99, %r104};
	mov.b64 	%fd103, %rd74;
	setp.gt.s32 	%p37, %r78, 27;
	setp.lt.f64 	%p38, %fd102, %fd103;
	selp.f64 	%fd104, %fd103, %fd102, %p38;
	selp.f64 	%fd105, %fd102, %fd104, %p37;
	mov.b64 	%rd75, %fd105;
	mov.b64 	{%r110, %r115}, %rd75;
	mov.b32 	%r116, 8;
	// begin inline asm
	shfl.sync.down.b32 %r109, %r110, %r116, %r127, %r128;
	// end inline asm
	// begin inline asm
	shfl.sync.down.b32 %r114, %r115, %r116, %r127, %r128;
	// end inline asm
	mov.b64 	%rd76, {%r109, %r114};
	mov.b64 	%fd106, %rd76;
	setp.gt.s32 	%p39, %r78, 23;
	setp.lt.f64 	%p40, %fd105, %fd106;
	selp.f64 	%fd107, %fd106, %fd105, %p40;
	selp.f64 	%fd108, %fd105, %fd107, %p39;
	mov.b64 	%rd77, %fd108;
	mov.b64 	{%r120, %r125}, %rd77;
	mov.b32 	%r126, 16;
	// begin inline asm
	shfl.sync.down.b32 %r119, %r120, %r126, %r127, %r128;
	// end inline asm
	// begin inline asm
	shfl.sync.down.b32 %r124, %r125, %r126, %r127, %r128;
	// end inline asm
	mov.b64 	%rd78, {%r119, %r124};
	mov.b64 	%fd109, %rd78;
	setp.gt.s32 	%p41, %r78, 15;
	setp.lt.f64 	%p42, %fd108, %fd109;
	selp.f64 	%fd54, %fd109, %fd108, %p42;
	selp.f64 	%fd380, %fd108, %fd54, %p41;
	setp.ne.s32 	%p43, %r78, 0;
	@%p43 bra 	$L__BB8_70;
	shr.u32 	%r129, %r47, 2;
	and.b32  	%r130, %r129, 248;
	mov.u32 	%r131, _ZZN3cub18CUB_300001_SM_10006detail6reduce28DeviceReduceSingleTileKernelINS2_10policy_hubIdyN4cuda3__47maximumIdEEE10Policy1000EPdSB_iS8_ddNS5_3std3__410__identityEEEvT0_T1_T2_T3_T4_T6_E12temp_storage;
	add.s32 	%r132, %r131, %r130;
	st.shared.f64 	[%r132+8], %fd54;
$L__BB8_70:
	bar.sync 	0;
	setp.ne.s32 	%p44, %r47, 0;
	@%p44 bra 	$L__BB8_72;
	ld.shared.f64 	%fd110, [_ZZN3cub18CUB_300001_SM_10006detail6reduce28DeviceReduceSingleTileKernelINS2_10policy_hubIdyN4cuda3__47maximumIdEEE10Policy1000EPdSB_iS8_ddNS5_3std3__410__identityEEEvT0_T1_T2_T3_T4_T6_E12temp_storage+16];
	setp.lt.f64 	%p45, %fd380, %fd110;
	selp.f64 	%fd111, %fd110, %fd380, %p45;
	ld.shared.f64 	%fd112, [_ZZN3cub18CUB_300001_SM_10006detail6reduce28DeviceReduceSingleTileKernelINS2_10policy_hubIdyN4cuda3__47maximumIdEEE10Policy1000EPdSB_iS8_ddNS5_3std3__410__identityEEEvT0_T1_T2_T3_T4_T6_E12temp_storage+24];
	setp.lt.f64 	%p46, %fd111, %fd112;
	selp.f64 	%fd113, %fd112, %fd111, %p46;
	ld.shared.f64 	%fd114, [_ZZN3cub18CUB_300001_SM_10006detail6reduce28DeviceReduceSingleTileKernelINS2_10policy_hubIdyN4cuda3__47maximumIdEEE10Policy1000EPdSB_iS8_ddNS5_3std3__410__identityEEEvT0_T1_T2_T3_T4_T6_E12temp_storage+32];
	setp.lt.f64 	%p47, %fd113, %fd114;
	selp.f64 	%fd115, %fd114, %fd113, %p47;
	ld.shared.f64 	%fd116, [_ZZN3cub18CUB_300001_SM_10006detail6reduce28DeviceReduceSingleTileKernelINS2_10policy_hubIdyN4cuda3__47maximumIdEEE10Policy1000EPdSB_iS8_ddNS5_3std3__410__identityEEEvT0_T1_T2_T3_T4_T6_E12temp_storage+40];
	setp.lt.f64 	%p48, %fd115, %fd116;
	selp.f64 	%fd117, %fd116, %fd115, %p48;
	ld.shared.f64 	%fd118, [_ZZN3cub18CUB_300001_SM_10006detail6reduce28DeviceReduceSingleTileKernelINS2_10policy_hubIdyN4cuda3__47maximumIdEEE10Policy1000EPdSB_iS8_ddNS5_3std3__410__identityEEEvT0_T1_T2_T3_T4_T6_E12temp_storage+48];
	setp.lt.f64 	%p49, %fd117, %fd118;
	selp.f64 	%fd119, %fd118, %fd117, %p49;
	ld.shared.f64 	%fd120, [_ZZN3cub18CUB_300001_SM_10006detail6reduce28DeviceReduceSingleTileKernelINS2_10policy_hubIdyN4cuda3__47maximumIdEEE10Policy1000EPdSB_iS8_ddNS5_3std3__410__identityEEEvT0_T1_T2_T3_T4_T6_E12temp_storage+56];
	setp.lt.f64 	%p50, %fd119, %fd120;
	selp.f64 	%fd121, %fd120, %fd119, %p50;
	ld.shared.f64 	%fd122, [_ZZN3cub18CUB_300001_SM_10006detail6reduce28DeviceReduceSingleTileKernelINS2_10policy_hubIdyN4cuda3__47maximumIdEEE10Policy1000EPdSB_iS8_ddNS5_3std3__410__identityEEEvT0_T1_T2_T3_T4_T6_E12temp_storage+64];
	setp.lt.f64 	%p51, %fd121, %fd122;
	selp.f64 	%fd380, %fd122, %fd121, %p51;
$L__BB8_72:
	mov.u32 	%r444, %tid.x;
	setp.ne.s32 	%p217, %r444, 0;
	@%p217 bra 	$L__BB8_74;
	setp.lt.f64 	%p218, %fd58, %fd380;
	selp.f64 	%fd353, %fd380, %fd58, %p218;
	st.global.f64 	[%rd1], %fd353;
$L__BB8_74:
	ret;

}


// ===== COMPILED SASS (sm_100) =====

	.target	sm_100

	.elftype	@"ET_EXEC"


//--------------------- .note.nv.tkinfo           --------------------------
	.section	.note.nv.tkinfo,"",@"SHT_NOTE"
	.sectionflags	@"SHF_NOTE_NV_TKINFO"
	.tkinfo
        /*0018*/ 	.word	0x00000002
        /*0030*/ 	.string	""
        /*0030*/ 	.string	"ptxas"
        /*0030*/ 	.string	"Cuda compilation tools, release 13.0, V13.0.88"
        /*0030*/ 	.string	"Build cuda_13.0.r13.0/compiler.36424714_0"
        /*0030*/ 	.string	"-arch sm_100 -m 64 "



//--------------------- .note.nv.cuinfo           --------------------------
	.section	.note.nv.cuinfo,"",@"SHT_NOTE"
	.sectionflags	@"SHF_NOTE_NV_CUINFO"
        /*0018*/ 	.short	0x0002
        /*001a*/ 	.short	0x0064
        /*001c*/ 	.short	0x0082
	.zero		2


//--------------------- .nv.info                  --------------------------
	.section	.nv.info,"",@"SHT_CUDA_INFO"
	.align	4


	//----- nvinfo : EIATTR_REGCOUNT
	.align		4
        /*0000*/ 	.byte	0x04, 0x2f
        /*0002*/ 	.short	(.L_48 - .L_47)
	.align		4
.L_47:
        /*0004*/ 	.word	index@(_Z8functionPdS_c)
        /*0008*/ 	.word	0x00000018


	//----- nvinfo : EIATTR_FRAME_SIZE
	.align		4
.L_48:
        /*000c*/ 	.byte	0x04, 0x11
        /*000e*/ 	.short	(.L_50 - .L_49)
	.align		4
.L_49:
        /*0010*/ 	.word	index@(_Z8functionPdS_c)
        /*0014*/ 	.word	0x00000008


	//----- nvinfo : EIATTR_REGCOUNT
	.align		4
.L_50:
        /*0018*/ 	.byte	0x04, 0x2f
        /*001a*/ 	.short	(.L_52 - .L_51)
	.align		4
.L_51:
        /*001c*/ 	.word	index@(_ZN3cub18CUB_300001_SM_10006detail11EmptyKernelIvEEvv)
        /*0020*/ 	.word	0x00000004


	//----- nvinfo : EIATTR_FRAME_SIZE
	.align		4
.L_52:
        /*0024*/ 	.byte	0x04, 0x11
        /*0026*/ 	.short	(.L_54 - .L_53)
	.align		4
.L_53:
        /*0028*/ 	.word	index@(_ZN3cub18CUB_300001_SM_10006detail11EmptyKernelIvEEvv)
        /*002c*/ 	.word	0x00000000


	//----- nvinfo : EIATTR_REGCOUNT
	.align		4
.L_54:
        /*0030*/ 	.byte	0x04, 0x2f
        /*0032*/ 	.short	(.L_56 - .L_55)
	.align		4
.L_55:
        /*0034*/ 	.word	index@(_ZN3cub18CUB_300001_SM_10006detail8for_each13static_kernelINS2_12policy_hub_t12policy_500_tEmN6thrust24THRUST_300001_SM_1000_NS8cuda_cub20__uninitialized_fill7functorINS7_10device_ptrIdEEdEEEEvT0_T1_)
        /*0038*/ 	.word	0x00000009


	//----- nvinfo : EIATTR_FRAME_SIZE
	.align		4
.L_56:
        /*003c*/ 	.byte	0x04, 0x11
        /*003e*/ 	.short	(.L_58 - .L_57)
	.align		4
.L_57:
        /*0040*/ 	.word	index@(_ZN3cub18CUB_300001_SM_10006detail8for_each13static_kernelINS2_12policy_hub_t12policy_500_tEmN6thrust24THRUST_300001_SM_1000_NS8cuda_cub20__uninitialized_fill7functorINS7_10device_ptrIdEEdEEEEvT0_T1_)
        /*0044*/ 	.word	0x00000000


	//----- nvinfo : EIATTR_REGCOUNT
	.align		4
.L_58:
        /*0048*/ 	.byte	0x04, 0x2f
        /*004a*/ 	.short	(.L_60 - .L_59)
	.align		4
.L_59:
        /*004c*/ 	.word	index@(_ZN3cub18CUB_300001_SM_10006detail6reduce28DeviceReduceSingleTileKernelINS2_10policy_hubIdjN4cuda3__47maximumIdEEE10Policy1000EN6thrust24THRUST_300001_SM_1000_NS6detail15normal_iteratorINSC_10device_ptrIdEEEEPdjS8_ddNS5_3std3__410__identityEEEvT0_T1_T2_T3_T4_T6_)
        /*0050*/ 	.word	0x0000002d


	//----- nvinfo : EIATTR_FRAME_SIZE
	.align		4
.L_60:
        /*0054*/ 	.byte	0x04, 0x11
        /*0056*/ 	.short	(.L_62 - .L_61)
	.align		4
.L_61:
        /*0058*/ 	.word	index@(_ZN3cub18CUB_300001_SM_10006detail6reduce28DeviceReduceSingleTileKernelINS2_10policy_hubIdjN4cuda3__47maximumIdEEE10Policy1000EN6thrust24THRUST_300001_SM_1000_NS6detail15normal_iteratorINSC_10device_ptrIdEEEEPdjS8_ddNS5_3std3__410__identityEEEvT0_T1_T2_T3_T4_T6_)
        /*005c*/ 	.word	0x00000000


	//----- nvinfo : EIATTR_REGCOUNT
	.align		4
.L_62:
        /*0060*/ 	.byte	0x04, 0x2f
        /*0062*/ 	.short	(.L_64 - .L_63)
	.align		4
.L_63:
        /*0064*/ 	.word	index@(_ZN3cub18CUB_300001_SM_10006detail6reduce18DeviceReduceKernelINS2_10policy_hubIdjN4cuda3__47maximumIdEEE10Policy1000EN6thrust24THRUST_300001_SM_1000_NS6detail15normal_iteratorINSC_10device_ptrIdEEEEjS8_dNS5_3std3__410__identityEEEvT0_PT3_T1_NS0_13GridEvenShareISO_EET2_T4_)
        /*0068*/ 	.word	0x0000001d


	//----- nvinfo : EIATTR_FRAME_SIZE
	.align		4
.L_64:
        /*006c*/ 	.byte	0x04, 0x11
        /*006e*/ 	.short	(.L_66 - .L_65)
	.align		4
.L_65:
        /*0070*/ 	.word	index@(_ZN3cub18CUB_300001_SM_10006detail6reduce18DeviceReduceKernelINS2_10policy_hubIdjN4cuda3__47maximumIdEEE10Policy1000EN6thrust24THRUST_300001_SM_1000_NS6detail15normal_iteratorINSC_10device_ptrIdEEEEjS8_dNS5_3std3__410__identityEEEvT0_PT3_T1_NS0_13GridEvenShareISO_EET2_T4_)
        /*0074*/ 	.word	0x00000000


	//----- nvinfo : EIATTR_REGCOUNT
	.align		4
.L_66:
        /*0078*/ 	.byte	0x04, 0x2f
        /*007a*/ 	.short	(.L_68 - .L_67)
	.align		4
.L_67:
        /*007c*/ 	.word	index@(_ZN3cub18CUB_300001_SM_10006detail6reduce28DeviceReduceSingleTileKernelINS2_10policy_hubIdjN4cuda3__47maximumIdEEE10Policy1000EPdSB_iS8_ddNS5_3std3__410__identityEEEvT0_T1_T2_T3_T4_T6_)
        /*0080*/ 	.word	0x00000030


	//----- nvinfo : EIATTR_FRAME_SIZE
	.align		4
.L_68:
        /*0084*/ 	.byte	0x04, 0x11
        /*0086*/ 	.short	(.L_70 - .L_69)
	.align		4
.L_69:
        /*0088*/ 	.word	index@(_ZN3cub18CUB_300001_SM_10006detail6reduce28DeviceReduceSingleTileKernelINS2_10policy_hubIdjN4cuda3__47maximumIdEEE10Policy1000EPdSB_iS8_ddNS5_3std3__410__identityEEEvT0_T1_T2_T3_T4_T6_)
        /*008c*/ 	.word	0x00000000


	//----- nvinfo : EIATTR_REGCOUNT
	.align		4
.L_70:
        /*0090*/ 	.byte	0x04, 0x2f
        /*0092*/ 	.short	(.L_72 - .L_71)
	.align		4
.L_71:
        /*0094*/ 	.word	index@(_ZN3cub18CUB_300001_SM_10006detail6reduce28DeviceReduceSingleTileKernelINS2_10policy_hubIdyN4cuda3__47maximumIdEEE10Policy1000EN6thrust24THRUST_300001_SM_1000_NS6detail15normal_iteratorINSC_10device_ptrIdEEEEPdyS8_ddNS5_3std3__410__identityEEEvT0_T1_T2_T3_T4_T6_)
        /*0098*/ 	.word	0x0000002e


	//----- nvinfo : EIATTR_FRAME_SIZE
	.align		4
.L_72:
        /*009c*/ 	.byte	0x04, 0x11
        /*009e*/ 	.short	(.L_74 - .L_73)
	.align		4
.L_73:
        /*00a0*/ 	.word	index@(_ZN3cub18CUB_300001_SM_10006detail6reduce28DeviceReduceSingleTileKernelINS2_10policy_hubIdyN4cuda3__47maximumIdEEE10Policy1000EN6thrust24THRUST_300001_SM_1000_NS6detail15normal_iteratorINSC_10device_ptrIdEEEEPdyS8_ddNS5_3std3__410__identityEEEvT0_T1_T2_T3_T4_T6_)
        /*00a4*/ 	.word	0x00000000


	//----- nvinfo : EIATTR_REGCOUNT
	.align		4
.L_74:
        /*00a8*/ 	.byte	0x04, 0x2f
        /*00aa*/ 	.short	(.L_76 - .L_75)
	.align		4
.L_75:
        /*00ac*/ 	.word	index@(_ZN3cub18CUB_300001_SM_10006detail6reduce18DeviceReduceKernelINS2_10policy_hubIdyN4cuda3__47maximumIdEEE10Policy1000EN6thrust24THRUST_300001_SM_1000_NS6detail15normal_iteratorINSC_10device_ptrIdEEEEyS8_dNS5_3std3__410__identityEEEvT0_PT3_T1_NS0_13GridEvenShareISO_EET2_T4_)
        /*00b0*/ 	.word	0x0000001e


	//----- nvinfo : EIATTR_FRAME_SIZE
	.align		4
.L_76:
        /*00b4*/ 	.byte	0x04, 0x11
        /*00b6*/ 	.short	(.L_78 - .L_77)
	.align		4
.L_77:
        /*00b8*/ 	.word	index@(_ZN3cub18CUB_300001_SM_10006detail6reduce18DeviceReduceKernelINS2_10policy_hubIdyN4cuda3__47maximumIdEEE10Policy1000EN6thrust24THRUST_300001_SM_1000_NS6detail15normal_iteratorINSC_10device_ptrIdEEEEyS8_dNS5_3std3__410__identityEEEvT0_PT3_T1_NS0_13GridEvenShareISO_EET2_T4_)
        /*00bc*/ 	.word	0x00000000


	//----- nvinfo : EIATTR_REGCOUNT
	.align		4
.L_78:
        /*00c0*/ 	.byte	0x04, 0x2f
        /*00c2*/ 	.short	(.L_80 - .L_79)
	.align		4
.L_79:
        /*00c4*/ 	.word	index@(_ZN3cub18CUB_300001_SM_10006detail6reduce28DeviceReduceSingleTileKernelINS2_10policy_hubIdyN4cuda3__47maximumIdEEE10Policy1000EPdSB_iS8_ddNS5_3std3__410__identityEEEvT0_T1_T2_T3_T4_T6_)
        /*00c8*/ 	.word	0x00000030


	//----- nvinfo : EIATTR_FRAME_SIZE
	.align		4
.L_80:
        /*00cc*/ 	.byte	0x04, 0x11
        /*00ce*/ 	.short	(.L_82 - .L_81)
	.align		4
.L_81:
        /*00d0*/ 	.word	index@(_ZN3cub18CUB_300001_SM_10006detail6reduce28DeviceReduceSingleTileKernelINS2_10policy_hubIdyN4cuda3__47maximumIdEEE10Policy1000EPdSB_iS8_ddNS5_3std3__410__identityEEEvT0_T1_T2_T3_T4_T6_)
        /*00d4*/ 	.word	0x00000000


	//----- nvinfo : EIATTR_MIN_STACK_SIZE
	.align		4
.L_82:
        /*00d8*/ 	.byte	0x04, 0x12
        /*00da*/ 	.short	(.L_84 - .L_83)
	.align		4
.L_83:
        /*00dc*/ 	.word	index@(_ZN3cub18CUB_300001_SM_10006detail6reduce28DeviceReduceSingleTileKernelINS2_10policy_hubIdyN4cuda3__47maximumIdEEE10Policy1000EPdSB_iS8_ddNS5_3std3__410__identityEEEvT0_T1_T2_T3_T4_T6_)
        /*00e0*/ 	.word	0x00000000


	//----- nvinfo : EIATTR_MIN_STACK_SIZE
	.align		4
.L_84:
        /*00e4*/ 	.byte	0x04, 0x12
        /*00e6*/ 	.short	(.L_86 - .L_85)
	.align		4
.L_85:
        /*00e8*/ 	.word	index@(_ZN3cub18CUB_300001_SM_10006detail6reduce18DeviceReduceKernelINS2_10policy_hubIdyN4cuda3__47maximumIdEEE10Policy1000EN6thrust24THRUST_300001_SM_1000_NS6detail15normal_iteratorINSC_10device_ptrIdEEEEyS8_dNS5_3std3__410__identityEEEvT0_PT3_T1_NS0_13GridEvenShareISO_EET2_T4_)
        /*00ec*/ 	.word	0x00000000


	//----- nvinfo : EIATTR_MIN_STACK_SIZE
	.align		4
.L_86:
        /*00f0*/ 	.byte	0x04, 0x12
        /*00f2*/ 	.short	(.L_88 - .L_87)
	.align		4
.L_87:
        /*00f4*/ 	.word	index@(_ZN3cub18CUB_300001_SM_10006detail6reduce28DeviceReduceSingleTileKernelINS2_10policy_hubIdyN4cuda3__47maximumIdEEE10Policy1000EN6thrust24THRUST_300001_SM_1000_NS6detail15normal_iteratorINSC_10device_ptrIdEEEEPdyS8_ddNS5_3std3__410__identityEEEvT0_T1_T2_T3_T4_T6_)
        /*00f8*/ 	.word	0x00000000


	//----- nvinfo : EIATTR_MIN_STACK_SIZE
	.align		4
.L_88:
        /*00fc*/ 	.byte	0x04, 0x12
        /*00fe*/ 	.short	(.L_90 - .L_89)
	.align		4
.L_89:
        /*0100*/ 	.word	index@(_ZN3cub18CUB_300001_SM_10006detail6reduce28DeviceReduceSingleTileKernelINS2_10policy_hubIdjN4cuda3__47maximumIdEEE10Policy1000EPdSB_iS8_ddNS5_3std3__410__identityEEEvT0_T1_T2_T3_T4_T6_)
        /*0104*/ 	.word	0x00000000


	//----- nvinfo : EIATTR_MIN_STACK_SIZE
	.align		4
.L_90:
        /*0108*/ 	.byte	0x04, 0x12
        /*010a*/ 	.short	(.L_92 - .L_91)
	.align		4
.L_91:
        /*010c*/ 	.word	index@(_ZN3cub18CUB_300001_SM_10006detail6reduce18DeviceReduceKernelINS2_10policy_hubIdjN4cuda3__47maximumIdEEE10Policy1000EN6thrust24THRUST_300001_SM_1000_NS6detail15normal_iteratorINSC_10device_ptrIdEEEEjS8_dNS5_3std3__410__identityEEEvT0_PT3_T1_NS0_13GridEvenShareISO_EET2_T4_)
        /*0110*/ 	.word	0x00000000


	//----- nvinfo : EIATTR_MIN_STACK_SIZE
	.align		4
.L_92:
        /*0114*/ 	.byte	0x04, 0x12
        /*0116*/ 	.short	(.L_94 - .L_93)
	.align		4
.L_93:
        /*0118*/ 	.word	index@(_ZN3cub18CUB_300001_SM_10006detail6reduce28DeviceReduceSingleTileKernelINS2_10policy_hubIdjN4cuda3__47maximumIdEEE10Policy1000EN6thrust24THRUST_300001_SM_1000_NS6detail15normal_iteratorINSC_10device_ptrIdEEEEPdjS8_ddNS5_3std3__410__identityEEEvT0_T1_T2_T3_T4_T6_)
        /*011c*/ 	.word	0x00000000


	//----- nvinfo : EIATTR_MIN_STACK_SIZE
	.align		4
.L_94:
        /*0120*/ 	.byte	0x04, 0x12
        /*0122*/ 	.short	(.L_96 - .L_95)
	.align		4
.L_95:
        /*0124*/ 	.word	index@(_ZN3cub18CUB_300001_SM_10006detail8for_each13static_kernelINS2_12policy_hub_t12policy_500_tEmN6thrust24THRUST_300001_SM_1000_NS8cuda_cub20__uninitialized_fill7functorINS7_10device_ptrIdEEdEEEEvT0_T1_)
        /*0128*/ 	.word	0x00000000


	//----- nvinfo : EIATTR_MIN_STACK_SIZE
	.align		4
.L_96:
        /*012c*/ 	.byte	0x04, 0x12
        /*012e*/ 	.short	(.L_98 - .L_97)
	.align		4
.L_97:
        /*0130*/ 	.word	index@(_ZN3cub18CUB_300001_SM_10006detail11EmptyKernelIvEEvv)
        /*0134*/ 	.word	0x00000000


	//----- nvinfo : EIATTR_MIN_STACK_SIZE
	.align		4
.L_98:
        /*0138*/ 	.byte	0x04, 0x12
        /*013a*/ 	.short	(.L_100 - .L_99)
	.align		4
.L_99:
        /*013c*/ 	.word	index@(_Z8functionPdS_c)
        /*0140*/ 	.word	0x00000008
.L_100:


//--------------------- .nv.compat                --------------------------
	.section	.nv.compat,"",@"SHT_CUDA_COMPAT_INFO"
	.align	4
        /*0000*/ 	.byte	0x02, 0x09, 0x00, 0x00, 0x02, 0x02, 0x01, 0x00, 0x02, 0x05, 0x05, 0x00, 0x03, 0x07, 0x01, 0x01
        /*0010*/ 	.byte	0x02, 0x03, 0x00, 0x00, 0x02, 0x06, 0x01, 0x00, 0x04, 0x0b, 0x08, 0x00, 0x01, 0x00, 0x00, 0x00
        /*0020*/ 	.byte	0x00, 0x00, 0x00, 0x00


//--------------------- .nv.info._ZN3cub18CUB_300001_SM_10006detail6reduce28DeviceReduceSingleTileKernelINS2_10policy_hubIdyN4cuda3__47maximumIdEEE10Policy1000EPdSB_iS8_ddNS5_3std3__410__identityEEEvT0_T1_T2_T3_T4_T6_ --------------------------
	.section	.nv.info._ZN3cub18CUB_300001_SM_10006detail6reduce28DeviceReduceSingleTileKernelINS2_10policy_hubIdyN4cuda3__47maximumIdEEE10Policy1000EPdSB_iS8_ddNS5_3std3__410__identityEEEvT0_T1_T2_T3_T4_T6_,"",@"SHT_CUDA_INFO"
	.sectionflags	@""
	.align	4


	//----- nvinfo : EIATTR_CUDA_API_VERSION
	.align		4
        /*0000*/ 	.byte	0x04, 0x37
        /*0002*/ 	.short	(.L_102 - .L_101)
.L_101:
        /*0004*/ 	.word	0x00000082


	//----- nvinfo : EIATTR_KPARAM_INFO
	.align		4
.L_102:
        /*0008*/ 	.byte	0x04, 0x17
        /*000a*/ 	.short	(.L_104 - .L_103)
.L_103:
        /*000c*/ 	.word	0x00000000
        /*0010*/ 	.short	0x0005
        /*0012*/ 	.short	0x0020
        /*0014*/ 	.byte	0x00, 0xf0, 0x05, 0x00


	//----- nvinfo : EIATTR_KPARAM_INFO
	.align		4
.L_104:
        /*0018*/ 	.byte	0x04, 0x17
        /*001a*/ 	.short	(.L_106 - .L_105)
.L_105:
        /*001c*/ 	.word	0x00000000
        /*0020*/ 	.short	0x0004
        /*0022*/ 	.short	0x0018
        /*0024*/ 	.byte	0x00, 0xf0, 0x21, 0x00


	//----- nvinfo : EIATTR_KPARAM_INFO
	.align		4
.L_106:
        /*0028*/ 	.byte	0x04, 0x17
        /*002a*/ 	.short	(.L_108 - .L_107)
.L_107:
        /*002c*/ 	.word	0x00000000
        /*0030*/ 	.short	0x0003
        /*0032*/ 	.short	0x0014
        /*0034*/ 	.byte	0x00, 0xf0, 0x05, 0x00


	//----- nvinfo : EIATTR_KPARAM_INFO
	.align		4
.L_108:
        /*0038*/ 	.byte	0x04, 0x17
        /*003a*/ 	.short	(.L_110 - .L_109)
.L_109:
        /*003c*/ 	.word	0x00000000
        /*0040*/ 	.short	0x0002
        /*0042*/ 	.short	0x0010
        /*0044*/ 	.byte	0x00, 0xf0, 0x11, 0x00


	//----- nvinfo : EIATTR_KPARAM_INFO
	.align		4
.L_110:
        /*0048*/ 	.byte	0x04, 0x17
        /*004a*/ 	.short	(.L_112 - .L_111)
.L_111:
        /*004c*/ 	.word	0x00000000
        /*0050*/ 	.short	0x0001
        /*0052*/ 	.short	0x0008
        /*0054*/ 	.byte	0x00, 0xf5, 0x21, 0x00


	//----- nvinfo : EIATTR_KPARAM_INFO
	.align		4
.L_112:
        /*0058*/ 	.byte	0x04, 0x17
        /*005a*/ 	.short	(.L_114 - .L_113)
.L_113:
        /*005c*/ 	.word	0x00000000
        /*0060*/ 	.short	0x0000
        /*0062*/ 	.short	0x0000
        /*0064*/ 	.byte	0x00, 0xf5, 0x21, 0x00


	//----- nvinfo : EIATTR_SPARSE_MMA_MASK
	.align		4
.L_114:
        /*0068*/ 	.byte	0x03, 0x50
        /*006a*/ 	.short	0x0000


	//----- nvinfo : EIATTR_MAXREG_COUNT
	.align		4
        /*006c*/ 	.byte	0x03, 0x1b
        /*006e*/ 	.short	0x00ff


	//----- nvinfo : EIATTR_NUM_BARRIERS
	.align		4
        /*0070*/ 	.byte	0x02, 0x4c
        /*0072*/ 	.byte	0x01
	.zero		1


	//----- nvinfo : EIATTR_MERCURY_ISA_VERSION
	.align		4
        /*0074*/ 	.byte	0x03, 0x5f
        /*0076*/ 	.short	0x0101


	//----- nvinfo : EIATTR_COOP_GROUP_MASK_REGIDS
	.align		4
        /*0078*/ 	.byte	0x04, 0x29
        /*007a*/ 	.short	(.L_116 - .L_115)


	//   ....[0]....
.L_115:
        /*007c*/ 	.word	0xffffffff


	//   ....[1]....
        /*0080*/ 	.word	0xffffffff


	//   ....[2]....
        /*0084*/ 	.word	0xffffffff


	//   ....[3]....
        /*0088*/ 	.word	0xffffffff


	//   ....[4]....
        /*008c*/ 	.word	0xffffffff


	//   ....[5]....
        /*0090*/ 	.word	0xffffffff


	//   ....[6]....
        /*0094*/ 	.word	0xffffffff


	//   ....[7]....
        /*0098*/ 	.word	0xffffffff


	//   ....[8]....
        /*009c*/ 	.word	0xffffffff


	//   ....[9]....
        /*00a0*/ 	.word	0xffffffff


	//   ....[10]....
        /*00a4*/ 	.word	0xffffffff


	//   ....[11]....
        /*00a8*/ 	.word	0xffffffff


	//   ....[12]....
        /*00ac*/ 	.word	0xffffffff


	//   ....[13]....
        /*00b0*/ 	.word	0xffffffff


	//   ....[14]....
        /*00b4*/ 	.word	0xffffffff


	//   ....[15]....
        /*00b8*/ 	.word	0xffffffff


	//   ....[16]....
        /*00bc*/ 	.word	0xffffffff


	//   ....[17]....
        /*00c0*/ 	.word	0xffffffff


	//   ....[18]....
        /*00c4*/ 	.word	0xffffffff


	//   ....[19]....
        /*00c8*/ 	.word	0xffffffff


	//   ....[20]....
        /*00cc*/ 	.word	0xffffffff


	//   ....[21]....
        /*00d0*/ 	.word	0xffffffff


	//   ....[22]....
        /*00d4*/ 	.word	0xffffffff


	//   ....[23]....
        /*00d8*/ 	.word	0xffffffff


	//   ....[24]....
        /*00dc*/ 	.word	0xffffffff


	//   ....[25]....
        /*00e0*/ 	.word	0xffffffff


	//   ....[26]....
        /*00e4*/ 	.word	0xffffffff


	//   ....[27]....
        /*00e8*/ 	.word	0xffffffff


	//   ....[28]....
        /*00ec*/ 	.word	0xffffffff


	//   ....[29]....
        /*00f0*/ 	.word	0xffffffff


	//   ....[30]....
        /*00f4*/ 	.word	0xffffffff


	//   ....[31]....
        /*00f8*/ 	.word	0xffffffff


	//   ....[32]....
        /*00fc*/ 	.word	0xffffffff


	//   ....[33]....
        /*0100*/ 	.word	0xffffffff


	//   ....[34]....
        /*0104*/ 	.word	0xffffffff


	//   ....[35]....
        /*0108*/ 	.word	0xffffffff


	//   ....[36]....
        /*010c*/ 	.word	0xffffffff


	//   ....[37]....
        /*0110*/ 	.word	0xffffffff


	//   ....[38]....
        /*0114*/ 	.word	0xffffffff


	//   ....[39]....
        /*0118*/ 	.word	0xffffffff


	//   ....[40]....
        /*011c*/ 	.word	0xffffffff


	//   ....[41]....
        /*0120*/ 	.word	0xffffffff


	//   ....[42]....
        /*0124*/ 	.word	0xffffffff


	//   ....[43]....
        /*0128*/ 	.word	0xffffffff


	//   ....[44]....
        /*012c*/ 	.word	0xffffffff


	//   ....[45]....
        /*0130*/ 	.word	0xffffffff


	//   ....[46]....
        /*0134*/ 	.word	0xffffffff


	//   ....[47]....
        /*0138*/ 	.word	0xffffffff


	//   ....[48]....
        /*013c*/ 	.word	0xffffffff


	//   ....[49]....
        /*0140*/ 	.word	0xffffffff


	//   ....[50]....
        /*0144*/ 	.word	0xffffffff


	//   ....[51]....
        /*0148*/ 	.word	0xffffffff


	//   ....[52]....
        /*014c*/ 	.word	0xffffffff


	//   ....[53]....
        /*0150*/ 	.word	0xffffffff


	//   ....[54]....
        /*0154*/ 	.word	0xffffffff


	//   ....[55]....
        /*0158*/ 	.word	0xffffffff


	//   ....[56]....
        /*015c*/ 	.word	0xffffffff


	//   ....[57]....
        /*0160*/ 	.word	0xffffffff


	//   ....[58]....
        /*0164*/ 	.word	0xffffffff


	//   ....[59]....
        /*0168*/ 	.word	0xffffffff


	//----- nvinfo : EIATTR_COOP_GROUP_INSTR_OFFSETS
	.align		4
.L_116:
        /*016c*/ 	.byte	0x04, 0x28
        /*016e*/ 	.short	(.L_118 - .L_117)


	//   ....[0]....
.L_117:
        /*0170*/ 	.word	0x00000d30


	//   ....[1]....
        /*0174*/ 	.word	0x00000d40


	//   ....[2]....
        /*0178*/ 	.word	0x00000dd0


	//   ....[3]....
        /*017c*/ 	.word	0x00000e10


	//   ....[4]....
        /*0180*/ 	.word	0x00000e80


	//   ....[5]....
        /*0184*/ 	.word	0x00000ea0


	//   ....[6]....
        /*0188*/ 	.word	0x00000ef0


	//   ....[7]....
        /*018c*/ 	.word	0x00000f10


	//   ....[8]....
        /*0190*/ 	.word	0x00000f60


	//   ....[9]....
        /*0194*/ 	.word	0x00000f80


	//   ....[10]....
        /*0198*/ 	.word	0x00001280


	//   ....[11]....
        /*019c*/ 	.word	0x00001290


	//   ....[12]....
        /*01a0*/ 	.word	0x00001320


	//   ....[13]....
        /*01a4*/ 	.word	0x00001350


	//   ....[14]....
        /*01a8*/ 	.word	0x000013b0


	//   ....[15]....
        /*01ac*/ 	.word	0x000013e0


	//   ....[16]....
        /*01b0*/ 	.word	0x00001440


	//   ....[17]....
        /*01b4*/ 	.word	0x00001480


	//   ....[18]....
        /*01b8*/ 	.word	0x000014f0


	//   ....[19]....
        /*01bc*/ 	.word	0x00001530


	//   ....[20]....
        /*01c0*/ 	.word	0x00002960


	//   ....[21]....
        /*01c4*/ 	.word	0x00002970


	//   ....[22]....
        /*01c8*/ 	.word	0x00002a00


	//   ....[23]....
        /*01cc*/ 	.word	0x00002a30


	//   ....[24]....
        /*01d0*/ 	.word	0x00002aa0


	//   ....[25]....
        /*01d4*/ 	.word	0x00002ac0


	//   ....[26]....
        /*01d8*/ 	.word	0x00002b20


	//   ....[27]....
        /*01dc*/ 	.word	0x00002b30


	//   ....[28]....
        /*01e0*/ 	.word	0x00002b80


	//   ....[29]....
        /*01e4*/ 	.word	0x00002b90


	//   ....[30]....
        /*01e8*/ 	.word	0x00003a20


	//   ....[31]....
        /*01ec*/ 	.word	0x00003a30


	//   ....[32]....
        /*01f0*/ 	.word	0x00003ac0


	//   ....[33]....
        /*01f4*/ 	.word	0x00003b00


	//   ....[34]....
        /*01f8*/ 	.word	0x00003b80


	//   ....[35]....
        /*01fc*/ 	.word	0x00003bc0


	//   ....[36]....
        /*0200*/ 	.word	0x00003c20


	//   ....[37]....
        /*0204*/ 	.word	0x00003c50


	//   ....[38]....
        /*0208*/ 	.word	0x00003ca0


	//   ....[39]....
        /*020c*/ 	.word	0x00003cd0


	//   ....[40]....
        /*0210*/ 	.word	0x00003fb0


	//   ....[41]....
        /*0214*/ 	.word	0x00003fc0


	//   ....[42]....
        /*0218*/ 	.word	0x00004050


	//   ....[43]....
        /*021c*/ 	.word	0x00004080


	//   ....[44]....
        /*0220*/ 	.word	0x000040d0


	//   ....[45]....
        /*0224*/ 	.word	0x00004100


	//   ....[46]....
        /*0228*/ 	.word	0x00004170


	//   ....[47]....
        /*022c*/ 	.word	0x000041b0


	//   ....[48]....
        /*0230*/ 	.word	0x00004220


	//   ....[49]....
        /*0234*/ 	.word	0x00004250


	//   ....[50]....
        /*0238*/ 	.word	0x00005700


	//   ....[51]....
        /*023c*/ 	.word	0x00005710


	//   ....[52]....
        /*0240*/ 	.word	0x000057a0


	//   ....[53]....
        /*0244*/ 	.word	0x000057e0


	//   ....[54]....
        /*0248*/ 	.word	0x00005860


	//   ....[55]....
        /*024c*/ 	.word	0x000058a0


	//   ....[56]....
        /*0250*/ 	.word	0x00005900


	//   ....[57]....
        /*0254*/ 	.word	0x00005930


	//   ....[58]....
        /*0258*/ 	.word	0x00005980


	//   ....[59]....
        /*025c*/ 	.word	0x000059b0


	//----- nvinfo : EIATTR_VRC_CTA_INIT_COUNT
	.align		4
.L_118:
        /*0260*/ 	.byte	0x02, 0x4a
	.zero		1
	.zero		1


	//----- nvinfo : EIATTR_EXIT_INSTR_OFFSETS
	.align		4
        /*0264*/ 	.byte	0x04, 0x1c
        /*0266*/ 	.short	(.L_120 - .L_119)


	//   ....[0]....
.L_119:
        /*0268*/ 	.word	0x00000080


	//   ....[1]....
        /*026c*/ 	.word	0x000000c0


	//   ....[2]....
        /*0270*/ 	.word	0x00005c20


	//   ....[3]....
        /*0274*/ 	.word	0x00005ca0


	//----- nvinfo : EIATTR_MAX_THREADS
	.align		4
.L_120:
        /*0278*/ 	.byte	0x04, 0x05
        /*027a*/ 	.short	(.L_122 - .L_121)
.L_121:
        /*027c*/ 	.word	0x00000100
        /*0280*/ 	.word	0x00000001
        /*0284*/ 	.word	0x00000001


	//----- nvinfo : EIATTR_CRS_STACK_SIZE
	.align		4
.L_122:
        /*0288*/ 	.byte	0x04, 0x1e
        /*028a*/ 	.short	(.L_124 - .L_123)
.L_123:
        /*028c*/ 	.word	0x00000000


	//----- nvinfo : EIATTR_CBANK_PARAM_SIZE
	.align		4
.L_124:
        /*0290*/ 	.byte	0x03, 0x19
        /*0292*/ 	.short	0x0021


	//----- nvinfo : EIATTR_PARAM_CBANK
	.align		4
        /*0294*/ 	.byte	0x04, 0x0a
        /*0296*/ 	.short	(.L_126 - .L_125)
	.align		4
.L_125:
        /*0298*/ 	.word	index@(.nv.constant0._ZN3cub18CUB_300001_SM_10006detail6reduce28DeviceReduceSingleTileKernelINS2_10policy_hubIdyN4cuda3__47maximumIdEEE10Policy1000EPdSB_iS8_ddNS5_3std3__410__identityEEEvT0_T1_T2_T3_T4_T6_)
        /*029c*/ 	.short	0x0380
        /*029e*/ 	.short	0x0021


	//----- nvinfo : EIATTR_SW_WAR
	.align		4
.L_126:
        /*02a0*/ 	.byte	0x04, 0x36
        /*02a2*/ 	.short	(.L_128 - .L_127)
.L_127:
        /*02a4*/ 	.word	0x00000008
.L_128:


//--------------------- .nv.info._ZN3cub18CUB_300001_SM_10006detail6reduce18DeviceReduceKernelINS2_10policy_hubIdyN4cuda3__47maximumIdEEE10Policy1000EN6thrust24THRUST_300001_SM_1000_NS6detail15normal_iteratorINSC_10device_ptrIdEEEEyS8_dNS5_3std3__410__identityEEEvT0_PT3_T1_NS0_13GridEvenShareISO_EET2_T4_ --------------------------
	.section	.nv.info._ZN3cub18CUB_300001_SM_10006detail6reduce18DeviceReduceKernelINS2_10policy_hubIdyN4cuda3__47maximumIdEEE10Policy1000EN6thrust24THRUST_300001_SM_1000_NS6detail15normal_iteratorINSC_10device_ptrIdEEEEyS8_dNS5_3std3__410__identityEEEvT0_PT3_T1_NS0_13GridEvenShareISO_EET2_T4_,"",@"SHT_CUDA_INFO"
	.sectionflags	@""
	.align	4


	//----- nvinfo : EIATTR_CUDA_API_VERSION
	.align		4
        /*0000*/ 	.byte	0x04, 0x37
        /*0002*/ 	.short	(.L_130 - .L_129)
.L_129:
        /*0004*/ 	.word	0x00000082


	//----- nvinfo : EIATTR_KPARAM_INFO
	.align		4
.L_130:
        /*0008*/ 	.byte	0x04, 0x17
        /*000a*/ 	.short	(.L_132 - .L_131)
.L_131:
        /*000c*/ 	.word	0x00000000
        /*0010*/ 	.short	0x0005
        /*0012*/ 	.short	0x0061
        /*0014*/ 	.byte	0x00, 0xf0, 0x05, 0x00


	//----- nvinfo : EIATTR_KPARAM_INFO
	.align		4
.L_132:
        /*0018*/ 	.byte	0x04, 0x17
        /*001a*/ 	.short	(.L_134 - .L_133)
.L_133:
        /*001c*/ 	.word	0x00000000
        /*0020*/ 	.short	0x0004
        /*0022*/ 	.short	0x0060
        /*0024*/ 	.byte	0x00, 0xf0, 0x05, 0x00


	//----- nvinfo : EIATTR_KPARAM_INFO
	.align		4
.L_134:
        /*0028*/ 	.byte	0x04, 0x17
        /*002a*/ 	.short	(.L_136 - .L_135)
.L_135:
        /*002c*/ 	.word	0x00000000
        /*0030*/ 	.short	0x0003
        /*0032*/ 	.short	0x0018
        /*0034*/ 	.byte	0x00, 0xf0, 0x21, 0x01


	//----- nvinfo : EIATTR_KPARAM_INFO
	.align		4
.L_136:
        /*0038*/ 	.byte	0x04, 0x17
        /*003a*/ 	.short	(.L_138 - .L_137)
.L_137:
        /*003c*/ 	.word	0x00000000
        /*0040*/ 	.short	0x0002
        /*0042*/ 	.short	0x0010
        /*0044*/ 	.byte	0x00, 0xf0, 0x21, 0x00


	//----- nvinfo : EIATTR_KPARAM_INFO
	.align		4
.L_138:
        /*0048*/ 	.byte	0x04, 0x17
        /*004a*/ 	.short	(.L_140 - .L_139)
.L_139:
        /*004c*/ 	.word	0x00000000
        /*0050*/ 	.short	0x0001
        /*0052*/ 	.short	0x0008
        /*0054*/ 	.byte	0x00, 0xf5, 0x21, 0x00


	//----- nvinfo : EIATTR_KPARAM_INFO
	.align		4
.L_140:
        /*0058*/ 	.byte	0x04, 0x17
        /*005a*/ 	.short	(.L_142 - .L_141)
.L_141:
        /*005c*/ 	.word	0x00000000
        /*0060*/ 	.short	0x0000
        /*0062*/ 	.short	0x0000
        /*0064*/ 	.byte	0x00, 0xf0, 0x21, 0x00


	//----- nvinfo : EIATTR_SPARSE_MMA_MASK
	.align		4
.L_142:
        /*0068*/ 	.byte	0x03, 0x50
        /*006a*/ 	.short	0x0000


	//----- nvinfo : EIATTR_MAXREG_COUNT
	.align		4
        /*006c*/ 	.byte	0x03, 0x1b
        /*006e*/ 	.short	0x00ff


	//----- nvinfo : EIATTR_NUM_BARRIERS
	.align		4
        /*0070*/ 	.byte	0x02, 0x4c
        /*0072*/ 	.byte	0x01
	.zero		1


	//----- nvinfo : EIATTR_MERCURY_ISA_VERSION
	.align		4
        /*0074*/ 	.byte	0x03, 0x5f
        /*0076*/ 	.short	0x0101


	//----- nvinfo : EIATTR_COOP_GROUP_MASK_REGIDS
	.align		4
        /*0078*/ 	.byte	0x04, 0x29
        /*007a*/ 	.short	(.L_144 - .L_143)


	//   ....[0]....
.L_143:
        /*007c*/ 	.word	0xffffffff


	//   ....[1]....
        /*0080*/ 	.word	0xffffffff


	//   ....[2]....
        /*0084*/ 	.word	0xffffffff


	//   ....[3]....
        /*0088*/ 	.word	0xffffffff


	//   ....[4]....
        /*008c*/ 	.word	0xffffffff


	//   ....[5]....
        /*0090*/ 	.word	0xffffffff


	//   ....[6]....
        /*0094*/ 	.word	0xffffffff


	//   ....[7]....
        /*0098*/ 	.word	0xffffffff


	//   ....[8]....
        /*009c*/ 	.word	0xffffffff


	//   ....[9]....
        /*00a0*/ 	.word	0xffffffff


	//   ....[10]....
        /*00a4*/ 	.word	0xffffffff


	//   ....[11]....
        /*00a8*/ 	.word	0xffffffff


	//   ....[12]....
        /*00ac*/ 	.word	0xffffffff


	//   ....[13]....
        /*00b0*/ 	.word	0xffffffff


	//   ....[14]....
        /*00b4*/ 	.word	0xffffffff


	//   ....[15]....
        /*00b8*/ 	.word	0xffffffff


	//   ....[16]....
        /*00bc*/ 	.word	0xffffffff


	//   ....[17]....
        /*00c0*/ 	.word	0xffffffff


	//   ....[18]....
        /*00c4*/ 	.word	0xffffffff


	//   ....[19]....
        /*00c8*/ 	.word	0xffffffff


	//   ....[20]....
        /*00cc*/ 	.word	0xffffffff


	//   ....[21]....
        /*00d0*/ 	.word	0xffffffff


	//   ....[22]....
        /*00d4*/ 	.word	0xffffffff


	//   ....[23]....
        /*00d8*/ 	.word	0xffffffff


	//   ....[24]....
        /*00dc*/ 	.word	0xffffffff


	//   ....[25]....
        /*00e0*/ 	.word	0xffffffff


	//   ....[26]....
        /*00e4*/ 	.word	0xffffffff


	//   ....[27]....
        /*00e8*/ 	.word	0xffffffff


	//   ....[28]....
        /*00ec*/ 	.word	0xffffffff


	//   ....[29]....
        /*00f0*/ 	.word	0xffffffff


	//----- nvinfo : EIATTR_COOP_GROUP_INSTR_OFFSETS
	.align		4
.L_144:
        /*00f4*/ 	.byte	0x04, 0x28
        /*00f6*/ 	.short	(.L_146 - .L_145)


	//   ....[0]....
.L_145:
        /*00f8*/ 	.word	0x00000d50


	//   ....[1]....
        /*00fc*/ 	.word	0x00000d60


	//   ....[2]....
        /*0100*/ 	.word	0x00000df0


	//   ....[3]....
        /*0104*/ 	.word	0x00000e20


	//   ....[4]....
        /*0108*/ 	.word	0x00000e80


	//   ....[5]....
        /*010c*/ 	.word	0x00000eb0


	//   ....[6]....
        /*0110*/ 	.word	0x00000f10


	//   ....[7]....
        /*0114*/ 	.word	0x00000f20


	//   ....[8]....
        /*0118*/ 	.word	0x00000f70


	//   ....[9]....
        /*011c*/ 	.word	0x00000f80


	//   ....[10]....
        /*0120*/ 	.word	0x00001260


	//   ....[11]....
        /*0124*/ 	.word	0x00001270


	//   ....[12]....
        /*0128*/ 	.word	0x00001300


	//   ....[13]....
        /*012c*/ 	.word	0x00001320


	//   ....[14]....
        /*0130*/ 	.word	0x00001380


	//   ....[15]....
        /*0134*/ 	.word	0x000013a0


	//   ....[16]....
        /*0138*/ 	.word	0x00001400


	//   ....[17]....
        /*013c*/ 	.word	0x00001440


	//   ....[18]....
        /*0140*/ 	.word	0x000014b0


	//   ....[19]....
        /*0144*/ 	.word	0x000014d0


	//   ....[20]....
        /*0148*/ 	.word	0x00002c00


	//   ....[21]....
        /*014c*/ 	.word	0x00002c10


	//   ....[22]....
        /*0150*/ 	.word	0x00002cb0


	//   ....[23]....
        /*0154*/ 	.word	0x00002ce0


	//   ....[24]....
        /*0158*/ 	.word	0x00002d40


	//   ....[25]....
        /*015c*/ 	.word	0x00002d70


	//   ....[26]....
        /*0160*/ 	.word	0x00002dc0


	//   ....[27]....
        /*0164*/ 	.word	0x00002de0


	//   ....[28]....
        /*0168*/ 	.word	0x00002e30


	//   ....[29]....
        /*016c*/ 	.word	0x00002e50


	//----- nvinfo : EIATTR_VRC_CTA_INIT_COUNT
	.align		4
.L_146:
        /*0170*/ 	.byte	0x02, 0x4a
	.zero		1
	.zero		1


	//----- nvinfo : EIATTR_EXIT_INSTR_OFFSETS
	.align		4
        /*0174*/ 	.byte	0x04, 0x1c
        /*0176*/ 	.short	(.L_148 - .L_147)


	//   ....[0]....
.L_147:
        /*0178*/ 	.word	0x000030f0


	//   ....[1]....
        /*017c*/ 	.word	0x00003150


	//----- nvinfo : EIATTR_MAX_THREADS
	.align		4
.L_148:
        /*0180*/ 	.byte	0x04, 0x05
        /*0182*/ 	.short	(.L_150 - .L_149)
.L_149:
        /*0184*/ 	.word	0x00000100
        /*0188*/ 	.word	0x00000001
        /*018c*/ 	.word	0x00000001


	//----- nvinfo : EIATTR_CRS_STACK_SIZE
	.align		4
.L_150:
        /*0190*/ 	.byte	0x04, 0x1e
        /*0192*/ 	.short	(.L_152 - .L_151)
.L_151:
        /*0194*/ 	.word	0x00000000


	//----- nvinfo : EIATTR_CBANK_PARAM_SIZE
	.align		4
.L_152:
        /*0198*/ 	.byte	0x03, 0x19
        /*019a*/ 	.short	0x0062


	//----- nvinfo : EIATTR_PARAM_CBANK
	.align		4
        /*019c*/ 	.byte	0x04, 0x0a
        /*019e*/ 	.short	(.L_154 - .L_153)
	.align		4
.L_153:
        /*01a0*/ 	.word	index@(.nv.constant0._ZN3cub18CUB_300001_SM_10006detail6reduce18DeviceReduceKernelINS2_10policy_hubIdyN4cuda3__47maximumIdEEE10Policy1000EN6thrust24THRUST_300001_SM_1000_NS6detail15normal_iteratorINSC_10device_ptrIdEEEEyS8_dNS5_3std3__410__identityEEEvT0_PT3_T1_NS0_13GridEvenShareISO_EET2_T4_)
        /*01a4*/ 	.short	0x0380
        /*01a6*/ 	.short	0x0062


	//----- nvinfo : EIATTR_SW_WAR
	.align		4
.L_154:
        /*01a8*/ 	.byte	0x04, 0x36
        /*01aa*/ 	.short	(.L_156 - .L_155)
.L_155:
        /*01ac*/ 	.word	0x00000008
.L_156:


//--------------------- .nv.info._ZN3cub18CUB_300001_SM_10006detail6reduce28DeviceReduceSingleTileKernelINS2_10policy_hubIdyN4cuda3__47maximumIdEEE10Policy1000EN6thrust24THRUST_300001_SM_1000_NS6detail15normal_iteratorINSC_10device_ptrIdEEEEPdyS8_ddNS5_3std3__410__identityEEEvT0_T1_T2_T3_T4_T6_ --------------------------
	.section	.nv.info._ZN3cub18CUB_300001_SM_10006detail6reduce28DeviceReduceSingleTileKernelINS2_10policy_hubIdyN4cuda3__47maximumIdEEE10Policy1000EN6thrust24THRUST_300001_SM_1000_NS6detail15normal_iteratorINSC_10device_ptrIdEEEEPdyS8_ddNS5_3std3__410__identityEEEvT0_T1_T2_T3_T4_T6_,"",@"SHT_CUDA_INFO"
	.sectionflags	@""
	.align	4


	//----- nvinfo : EIATTR_CUDA_API_VERSION
	.align		4
        /*0000*/ 	.byte	0x04, 0x37
        /*0002*/ 	.short	(.L_158 - .L_157)
.L_157:
        /*0004*/ 	.word	0x00000082


	//----- nvinfo : EIATTR_KPARAM_INFO
	.align		4
.L_158:
        /*0008*/ 	.byte	0x04, 0x17
        /*000a*/ 	.short	(.L_160 - .L_159)
.L_159:
        /*000c*/ 	.word	0x00000000
        /*0010*/ 	.short	0x0005
        /*0012*/ 	.short	0x0028
        /*0014*/ 	.byte	0x00, 0xf0, 0x05, 0x00


	//----- nvinfo : EIATTR_KPARAM_INFO
	.align		4
.L_160:
        /*0018*/ 	.byte	0x04, 0x17
        /*001a*/ 	.short	(.L_162 - .L_161)
.L_161:
        /*001c*/ 	.word	0x00000000
        /*0020*/ 	.short	0x0004
        /*0022*/ 	.short	0x0020
        /*0024*/ 	.byte	0x00, 0xf0, 0x21, 0x00


	//----- nvinfo : EIATTR_KPARAM_INFO
	.align		4
.L_162:
        /*0028*/ 	.byte	0x04, 0x17
        /*002a*/ 	.short	(.L_164 - .L_163)
.L_163:
        /*002c*/ 	.word	0x00000000
        /*0030*/ 	.short	0x0003
        /*0032*/ 	.short	0x0018
        /*0034*/ 	.byte	0x00, 0xf0, 0x05, 0x00


	//----- nvinfo : EIATTR_KPARAM_INFO
	.align		4
.L_164:
        /*0038*/ 	.byte	0x04, 0x17
        /*003a*/ 	.short	(.L_166 - .L_165)
.L_165:
        /*003c*/ 	.word	0x00000000
        /*0040*/ 	.short	0x0002
        /*0042*/ 	.short	0x0010
        /*0044*/ 	.byte	0x00, 0xf0, 0x21, 0x00


	//----- nvinfo : EIATTR_KPARAM_INFO
	.align		4
.L_166:
        /*0048*/ 	.byte	0x04, 0x17
        /*004a*/ 	.short	(.L_168 - .L_167)
.L_167:
        /*004c*/ 	.word	0x00000000
        /*0050*/ 	.short	0x0001
        /*0052*/ 	.short	0x0008
        /*0054*/ 	.byte	0x00, 0xf5, 0x21, 0x00


	//----- nvinfo : EIATTR_KPARAM_INFO
	.align		4
.L_168:
        /*0058*/ 	.byte	0x04, 0x17
        /*005a*/ 	.short	(.L_170 - .L_169)
.L_169:
        /*005c*/ 	.word	0x00000000
        /*0060*/ 	.short	0x0000
        /*0062*/ 	.short	0x0000
        /*0064*/ 	.byte	0x00, 0xf0, 0x21, 0x00


	//----- nvinfo : EIATTR_SPARSE_MMA_MASK
	.align		4
.L_170:
        /*0068*/ 	.byte	0x03, 0x50
        /*006a*/ 	.short	0x0000


	//----- nvinfo : EIATTR_MAXREG_COUNT
	.align		4
        /*006c*/ 	.byte	0x03, 0x1b
        /*006e*/ 	.short	0x00ff


	//----- nvinfo : EIATTR_NUM_BARRIERS
	.align		4
        /*0070*/ 	.byte	0x02, 0x4c
        /*0072*/ 	.byte	0x01
	.zero		1


	//----- nvinfo : EIATTR_MERCURY_ISA_VERSION
	.align		4
        /*0074*/ 	.byte	0x03, 0x5f
        /*0076*/ 	.short	0x0101


	//----- nvinfo : EIATTR_COOP_GROUP_MASK_REGIDS
	.align		4
        /*0078*/ 	.byte	0x04, 0x29
        /*007a*/ 	.short	(.L_172 - .L_171)


	//   ....[0]....
.L_171:
        /*007c*/ 	.word	0xffffffff


	//   ....[1]....
        /*0080*/ 	.word	0xffffffff


	//   ....[2]....
        /*0084*/ 	.word	0xffffffff


	//   ....[3]....
        /*0088*/ 	.word	0xffffffff


	//   ....[4]....
        /*008c*/ 	.word	0xffffffff


	//   ....[5]....
        /*0090*/ 	.word	0xffffffff


	//   ....[6]....
        /*0094*/ 	.word	0xffffffff


	//   ....[7]....
        /*0098*/ 	.word	0xffffffff


	//   ....[8]....
        /*009c*/ 	.word	0xffffffff


	//   ....[9]....
        /*00a0*/ 	.word	0xffffffff


	//   ....[10]....
        /*00a4*/ 	.word	0xffffffff


	//   ....[11]....
        /*00a8*/ 	.word	0xffffffff


	//   ....[12]....
        /*00ac*/ 	.word	0xffffffff


	//   ....[13]....
        /*00b0*/ 	.word	0xffffffff


	//   ....[14]....
        /*00b4*/ 	.word	0xffffffff


	//   ....[15]....
        /*00b8*/ 	.word	0xffffffff


	//   ....[16]....
        /*00bc*/ 	.word	0xffffffff


	//   ....[17]....
        /*00c0*/ 	.word	0xffffffff


	//   ....[18]....
        /*00c4*/ 	.word	0xffffffff


	//   ....[19]....
        /*00c8*/ 	.word	0xffffffff


	//   ....[20]....
        /*00cc*/ 	.word	0xffffffff


	//   ....[21]....
        /*00d0*/ 	.word	0xffffffff


	//   ....[22]....
        /*00d4*/ 	.word	0xffffffff


	//   ....[23]....
        /*00d8*/ 	.word	0xffffffff


	//   ....[24]....
        /*00dc*/ 	.word	0xffffffff


	//   ....[25]....
        /*00e0*/ 	.word	0xffffffff


	//   ....[26]....
        /*00e4*/ 	.word	0xffffffff


	//   ....[27]....
        /*00e8*/ 	.word	0xffffffff


	//   ....[28]....
        /*00ec*/ 	.word	0xffffffff


	//   ....[29]....
        /*00f0*/ 	.word	0xffffffff


	//----- nvinfo : EIATTR_COOP_GROUP_INSTR_OFFSETS
	.align		4
.L_172:
        /*00f4*/ 	.byte	0x04, 0x28
        /*00f6*/ 	.short	(.L_174 - .L_173)


	//   ....[0]....
.L_173:
        /*00f8*/ 	.word	0x00000cb0


	//   ....[1]....
        /*00fc*/ 	.word	0x00000cc0


	//   ....[2]....
        /*0100*/ 	.word	0x00000d50


	//   ....[3]....
        /*0104*/ 	.word	0x00000d90


	//   ....[4]....
        /*0108*/ 	.word	0x00000df0


	//   ....[5]....
        /*010c*/ 	.word	0x00000e30


	//   ....[6]....
        /*0110*/ 	.word	0x00000e80


	//   ....[7]....
        /*0114*/ 	.word	0x00000eb0


	//   ....[8]....
        /*0118*/ 	.word	0x00000ef0


	//   ....[9]....
        /*011c*/ 	.word	0x00000f20


	//   ....[10]....
        /*0120*/ 	.word	0x00001240


	//   ....[11]....
        /*0124*/ 	.word	0x00001250


	//   ....[12]....
        /*0128*/ 	.word	0x000012e0


	//   ....[13]....
        /*012c*/ 	.word	0x00001300


	//   ....[14]....
        /*0130*/ 	.word	0x00001360


	//   ....[15]....
        /*0134*/ 	.word	0x00001380


	//   ....[16]....
        /*0138*/ 	.word	0x000013e0


	//   ....[17]....
        /*013c*/ 	.word	0x00001410


	//   ....[18]....
        /*0140*/ 	.word	0x00001490


	//   ....[19]....
        /*0144*/ 	.word	0x000014b0


	//   ....[20]....
        /*0148*/ 	.word	0x00002a40


	//   ....[21]....
        /*014c*/ 	.word	0x00002a50


	//   ....[22]....
        /*0150*/ 	.word	0x00002ae0


	//   ....[23]....
        /*0154*/ 	.word	0x00002b10


	//   ....[24]....
        /*0158*/ 	.word	0x00002b80


	//   ....[25]....
        /*015c*/ 	.word	0x00002ba0


	//   ....[26]....
        /*0160*/ 	.word	0x00002c00


	//   ....[27]....
        /*0164*/ 	.word	0x00002c10


	//   ....[28]....
        /*0168*/ 	.word	0x00002c50


	//   ....[29]....
        /*016c*/ 	.word	0x00002c60


	//----- nvinfo : EIATTR_VRC_CTA_INIT_COUNT
	.align		4
.L_174:
        /*0170*/ 	.byte	0x02, 0x4a
	.zero		1
	.zero		1


	//----- nvinfo : EIATTR_EXIT_INSTR_OFFSETS
	.align		4
        /*0174*/ 	.byte	0x04, 0x1c
        /*0176*/ 	.short	(.L_176 - .L_175)


	//   ....[0]....
.L_175:
        /*0178*/ 	.word	0x000000a0


	//   ....[1]....
        /*017c*/ 	.word	0x000000e0


	//   ....[2]....
        /*0180*/ 	.word	0x00002f00


	//   ....[3]....
        /*0184*/ 	.word	0x00002f80


	//----- nvinfo : EIATTR_MAX_THREADS
	.align		4
.L_176:
        /*0188*/ 	.byte	0x04, 0x05
        /*018a*/ 	.short	(.L_178 - .L_177)
.L_177:
        /*018c*/ 	.word	0x00000100
        /*0190*/ 	.word	0x00000001
        /*0194*/ 	.word	0x00000001


	//----- nvinfo : EIATTR_CRS_STACK_SIZE
	.align		4
.L_178:
        /*0198*/ 	.byte	0x04, 0x1e
        /*019a*/ 	.short	(.L_180 - .L_179)
.L_179:
        /*019c*/ 	.word	0x00000000


	//----- nvinfo : EIATTR_CBANK_PARAM_SIZE
	.align		4
.L_180:
        /*01a0*/ 	.byte	0x03, 0x19
        /*01a2*/ 	.short	0x0029


	//----- nvinfo : EIATTR_PARAM_CBANK
	.align		4
        /*01a4*/ 	.byte	0x04, 0x0a
        /*01a6*/ 	.short	(.L_182 - .L_181)
	.align		4
.L_181:
        /*01a8*/ 	.word	index@(.nv.constant0._ZN3cub18CUB_300001_SM_10006detail6reduce28DeviceReduceSingleTileKernelINS2_10policy_hubIdyN4cuda3__47maximumIdEEE10Policy1000EN6thrust24THRUST_300001_SM_1000_NS6detail15normal_iteratorINSC_10device_ptrIdEEEEPdyS8_ddNS5_3std3__410__identityEEEvT0_T1_T2_T3_T4_T6_)
        /*01ac*/ 	.short	0x0380
        /*01ae*/ 	.short	0x0029


	//----- nvinfo : EIATTR_SW_WAR
	.align		4
.L_182:
        /*01b0*/ 	.byte	0x04, 0x36
        /*01b2*/ 	.short	(.L_184 - .L_183)
.L_183:
        /*01b4*/ 	.word	0x00000008
.L_184:


//--------------------- .nv.info._ZN3cub18CUB_300001_SM_10006detail6reduce28DeviceReduceSingleTileKernelINS2_10policy_hubIdjN4cuda3__47maximumIdEEE10Policy1000EPdSB_iS8_ddNS5_3std3__410__identityEEEvT0_T1_T2_T3_T4_T6_ --------------------------
	.section	.nv.info._ZN3cub18CUB_300001_SM_10006detail6reduce28DeviceReduceSingleTileKernelINS2_10policy_hubIdjN4cuda3__47maximumIdEEE10Policy1000EPdSB_iS8_ddNS5_3std3__410__identityEEEvT0_T1_T2_T3_T4_T6_,"",@"SHT_CUDA_INFO"
	.sectionflags	@""
	.align	4


	//----- nvinfo : EIATTR_CUDA_API_VERSION
	.align		4
        /*0000*/ 	.byte	0x04, 0x37
        /*0002*/ 	.short	(.L_186 - .L_185)
.L_185:
        /*0004*/ 	.word	0x00000082


	//----- nvinfo : EIATTR_KPARAM_INFO
	.align		4
.L_186:
        /*0008*/ 	.byte	0x04, 0x17
        /*000a*/ 	.short	(.L_188 - .L_187)
.L_187:
        /*000c*/ 	.word	0x00000000
        /*0010*/ 	.short	0x0005
        /*0012*/ 	.short	0x0020
        /*0014*/ 	.byte	0x00, 0xf0, 0x05, 0x00


	//----- nvinfo : EIATTR_KPARAM_INFO
	.align		4
.L_188:
        /*0018*/ 	.byte	0x04, 0x17
        /*001a*/ 	.short	(.L_190 - .L_189)
.L_189:
        /*001c*/ 	.word	0x00000000
        /*0020*/ 	.short	0x0004
        /*0022*/ 	.short	0x0018
        /*0024*/ 	.byte	0x00, 0xf0, 0x21, 0x00


	//----- nvinfo : EIATTR_KPARAM_INFO
	.align		4
.L_190:
        /*0028*/ 	.byte	0x04, 0x17
        /*002a*/ 	.short	(.L_192 - .L_191)
.L_191:
        /*002c*/ 	.word	0x00000000
        /*0030*/ 	.short	0x0003
        /*0032*/ 	.short	0x0014
        /*0034*/ 	.byte	0x00, 0xf0, 0x05, 0x00


	//----- nvinfo : EIATTR_KPARAM_INFO
	.align		4
.L_192:
        /*0038*/ 	.byte	0x04, 0x17
        /*003a*/ 	.short	(.L_194 - .L_193)
.L_193:
        /*003c*/ 	.word	0x00000000
        /*0040*/ 	.short	0x0002
        /*0042*/ 	.short	0x0010
        /*0044*/ 	.byte	0x00, 0xf0, 0x11, 0x00


	//----- nvinfo : EIATTR_KPARAM_INFO
	.align		4
.L_194:
        /*0048*/ 	.byte	0x04, 0x17
        /*004a*/ 	.short	(.L_196 - .L_195)
.L_195:
        /*004c*/ 	.word	0x00000000
        /*0050*/ 	.short	0x0001
        /*0052*/ 	.short	0x0008
        /*0054*/ 	.byte	0x00, 0xf5, 0x21, 0x00


	//----- nvinfo : EIATTR_KPARAM_INFO
	.align		4
.L_196:
        /*0058*/ 	.byte	0x04, 0x17
        /*005a*/ 	.short	(.L_198 - .L_197)
.L_197:
        /*005c*/ 	.word	0x00000000
        /*0060*/ 	.short	0x0000
        /*0062*/ 	.short	0x0000
        /*0064*/ 	.byte	0x00, 0xf5, 0x21, 0x00


	//----- nvinfo : EIATTR_SPARSE_MMA_MASK
	.align		4
.L_198:
        /*0068*/ 	.byte	0x03, 0x50
        /*006a*/ 	.short	0x0000


	//----- nvinfo : EIATTR_MAXREG_COUNT
	.align		4
        /*006c*/ 	.byte	0x03, 0x1b
        /*006e*/ 	.short	0x00ff


	//----- nvinfo : EIATTR_NUM_BARRIERS
	.align		4
        /*0070*/ 	.byte	0x02, 0x4c
        /*0072*/ 	.byte	0x01
	.zero		1


	//----- nvinfo : EIATTR_MERCURY_ISA_VERSION
	.align		4
        /*0074*/ 	.byte	0x03, 0x5f
        /*0076*/ 	.short	0x0101


	//----- nvinfo : EIATTR_COOP_GROUP_MASK_REGIDS
	.align		4
        /*0078*/ 	.byte	0x04, 0x29
        /*007a*/ 	.short	(.L_200 - .L_199)


	//   ....[0]....
.L_199:
        /*007c*/ 	.word	0xffffffff


	//   ....[1]....
        /*0080*/ 	.word	0xffffffff


	//   ....[2]....
        /*0084*/ 	.word	0xffffffff


	//   ....[3]....
        /*0088*/ 	.word	0xffffffff


	//   ....[4]....
        /*008c*/ 	.word	0xffffffff


	//   ....[5]....
        /*0090*/ 	.word	0xffffffff


	//   ....[6]....
        /*0094*/ 	.word	0xffffffff


	//   ....[7]....
        /*0098*/ 	.word	0xffffffff


	//   ....[8]....
        /*009c*/ 	.word	0xffffffff


	//   ....[9]....
        /*00a0*/ 	.word	0xffffffff


	//   ....[10]....
        /*00a4*/ 	.word	0xffffffff


	//   ....[11]....
        /*00a8*/ 	.word	0xffffffff


	//   ....[12]....
        /*00ac*/ 	.word	0xffffffff


	//   ....[13]....
        /*00b0*/ 	.word	0xffffffff


	//   ....[14]....
        /*00b4*/ 	.word	0xffffffff


	//   ....[15]....
        /*00b8*/ 	.word	0xffffffff


	//   ....[16]....
        /*00bc*/ 	.word	0xffffffff


	//   ....[17]....
        /*00c0*/ 	.word	0xffffffff


	//   ....[18]....
        /*00c4*/ 	.word	0xffffffff


	//   ....[19]....
        /*00c8*/ 	.word	0xffffffff


	//   ....[20]....
        /*00cc*/ 	.word	0xffffffff


	//   ....[21]....
        /*00d0*/ 	.word	0xffffffff


	//   ....[22]....
        /*00d4*/ 	.word	0xffffffff


	//   ....[23]....
        /*00d8*/ 	.word	0xffffffff


	//   ....[24]....
        /*00dc*/ 	.word	0xffffffff


	//   ....[25]....
        /*00e0*/ 	.word	0xffffffff


	//   ....[26]....
        /*00e4*/ 	.word	0xffffffff


	//   ....[27]....
        /*00e8*/ 	.word	0xffffffff


	//   ....[28]....
        /*00ec*/ 	.word	0xffffffff


	//   ....[29]....
        /*00f0*/ 	.word	0xffffffff


	//   ....[30]....
        /*00f4*/ 	.word	0xffffffff


	//   ....[31]....
        /*00f8*/ 	.word	0xffffffff


	//   ....[32]....
        /*00fc*/ 	.word	0xffffffff


	//   ....[33]....
        /*0100*/ 	.word	0xffffffff


	//   ....[34]....
        /*0104*/ 	.word	0xffffffff


	//   ....[35]....
        /*0108*/ 	.word	0xffffffff


	//   ....[36]....
        /*010c*/ 	.word	0xffffffff


	//   ....[37]....
        /*0110*/ 	.word	0xffffffff


	//   ....[38]....
        /*0114*/ 	.word	0xffffffff


	//   ....[39]....
        /*0118*/ 	.word	0xffffffff


	//   ....[40]....
        /*011c*/ 	.word	0xffffffff


	//   ....[41]....
        /*0120*/ 	.word	0xffffffff


	//   ....[42]....
        /*0124*/ 	.word	0xffffffff


	//   ....[43]....
        /*0128*/ 	.word	0xffffffff


	//   ....[44]....
        /*012c*/ 	.word	0xffffffff


	//   ....[45]....
        /*0130*/ 	.word	0xffffffff


	//   ....[46]....
        /*0134*/ 	.word	0xffffffff


	//   ....[47]....
        /*0138*/ 	.word	0xffffffff


	//   ....[48]....
        /*013c*/ 	.word	0xffffffff


	//   ....[49]....
        /*0140*/ 	.word	0xffffffff


	//   ....[50]....
        /*0144*/ 	.word	0xffffffff


	//   ....[51]....
        /*0148*/ 	.word	0xffffffff


	//   ....[52]....
        /*014c*/ 	.word	0xffffffff


	//   ....[53]....
        /*0150*/ 	.word	0xffffffff


	//   ....[54]....
        /*0154*/ 	.word	0xffffffff


	//   ....[55]....
        /*0158*/ 	.word	0xffffffff


	//   ....[56]....
        /*015c*/ 	.word	0xffffffff


	//   ....[57]....
        /*0160*/ 	.word	0xffffffff


	//   ....[58]....
        /*0164*/ 	.word	0xffffffff


	//   ....[59]....
        /*0168*/ 	.word	0xffffffff


	//----- nvinfo : EIATTR_COOP_GROUP_INSTR_OFFSETS
	.align		4
.L_200:
        /*016c*/ 	.byte	0x04, 0x28
        /*016e*/ 	.short	(.L_202 - .L_201)


	//   ....[0]....
.L_201:
        /*0170*/ 	.word	0x00000d30


	//   ....[1]....
        /*0174*/ 	.word	0x00000d40


	//   ....[2]....
        /*0178*/ 	.word	0x00000dd0


	//   ....[3]....
        /*017c*/ 	.word	0x00000e10


	//   ....[4]....
        /*0180*/ 	.word	0x00000e80


	//   ....[5]....
        /*0184*/ 	.word	0x00000ea0


	//   ....[6]....
        /*0188*/ 	.word	0x00000ef0


	//   ....[7]....
        /*018c*/ 	.word	0x00000f10


	//   ....[8]....
        /*0190*/ 	.word	0x00000f60


	//   ....[9]....
        /*0194*/ 	.word	0x00000f80


	//   ....[10]....
        /*0198*/ 	.word	0x00001280


	//   ....[11]....
        /*019c*/ 	.word	0x00001290


	//   ....[12]....
        /*01a0*/ 	.word	0x00001320


	//   ....[13]....
        /*01a4*/ 	.word	0x00001350


	//   ....[14]....
        /*01a8*/ 	.word	0x000013b0


	//   ....[15]....
        /*01ac*/ 	.word	0x000013e0


	//   ....[16]....
        /*01b0*/ 	.word	0x00001440


	//   ....[17]....
        /*01b4*/ 	.word	0x00001480


	//   ....[18]....
        /*01b8*/ 	.word	0x000014f0


	//   ....[19]....
        /*01bc*/ 	.word	0x00001530


	//   ....[20]....
        /*01c0*/ 	.word	0x00002960


	//   ....[21]....
        /*01c4*/ 	.word	0x00002970


	//   ....[22]....
        /*01c8*/ 	.word	0x00002a00


	//   ....[23]....
        /*01cc*/ 	.word	0x00002a30


	//   ....[24]....
        /*01d0*/ 	.word	0x00002aa0


	//   ....[25]....
        /*01d4*/ 	.word	0x00002ac0


	//   ....[26]....
        /*01d8*/ 	.word	0x00002b20


	//   ....[27]....
        /*01dc*/ 	.word	0x00002b30


	//   ....[28]....
        /*01e0*/ 	.word	0x00002b80


	//   ....[29]....
        /*01e4*/ 	.word	0x00002b90


	//   ....[30]....
        /*01e8*/ 	.word	0x00003a20


	//   ....[31]....
        /*01ec*/ 	.word	0x00003a30


	//   ....[32]....
        /*01f0*/ 	.word	0x00003ac0


	//   ....[33]....
        /*01f4*/ 	.word	0x00003b00


	//   ....[34]....
        /*01f8*/ 	.word	0x00003b80


	//   ....[35]....
        /*01fc*/ 	.word	0x00003bc0


	//   ....[36]....
        /*0200*/ 	.word	0x00003c20


	//   ....[37]....
        /*0204*/ 	.word	0x00003c50


	//   ....[38]....
        /*0208*/ 	.word	0x00003ca0


	//   ....[39]....
        /*020c*/ 	.word	0x00003cd0


	//   ....[40]....
        /*0210*/ 	.word	0x00003fb0


	//   ....[41]....
        /*0214*/ 	.word	0x00003fc0


	//   ....[42]....
        /*0218*/ 	.word	0x00004050


	//   ....[43]....
        /*021c*/ 	.word	0x00004080


	//   ....[44]....
        /*0220*/ 	.word	0x000040d0


	//   ....[45]....
        /*0224*/ 	.word	0x00004100


	//   ....[46]....
        /*0228*/ 	.word	0x00004170


	//   ....[47]....
        /*022c*/ 	.word	0x000041b0


	//   ....[48]....
        /*0230*/ 	.word	0x00004220


	//   ....[49]....
        /*0234*/ 	.word	0x00004250


	//   ....[50]....
        /*0238*/ 	.word	0x00005700


	//   ....[51]....
        /*023c*/ 	.word	0x00005710


	//   ....[52]....
        /*0240*/ 	.word	0x000057a0


	//   ....[53]....
        /*0244*/ 	.word	0x000057e0


	//   ....[54]....
        /*0248*/ 	.word	0x00005860


	//   ....[55]....
        /*024c*/ 	.word	0x000058a0


	//   ....[56]....
        /*0250*/ 	.word	0x00005900


	//   ....[57]....
        /*0254*/ 	.word	0x00005930


	//   ....[58]....
        /*0258*/ 	.word	0x00005980


	//   ....[59]....
        /*025c*/ 	.word	0x000059b0


	//----- nvinfo : EIATTR_VRC_CTA_INIT_COUNT
	.align		4
.L_202:
        /*0260*/ 	.byte	0x02, 0x4a
	.zero		1
	.zero		1


	//----- nvinfo : EIATTR_EXIT_INSTR_OFFSETS
	.align		4
        /*0264*/ 	.byte	0x04, 0x1c
        /*0266*/ 	.short	(.L_204 - .L_203)


	//   ....[0]....
.L_203:
        /*0268*/ 	.word	0x00000080


	//   ....[1]....
        /*026c*/ 	.word	0x000000c0


	//   ....[2]....
        /*0270*/ 	.word	0x00005c20


	//   ....[3]....
        /*0274*/ 	.word	0x00005ca0


	//----- nvinfo : EIATTR_MAX_THREADS
	.align		4
.L_204:
        /*0278*/ 	.byte	0x04, 0x05
        /*027a*/ 	.short	(.L_206 - .L_205)
.L_205:
        /*027c*/ 	.word	0x00000100
        /*0280*/ 	.word	0x00000001
        /*0284*/ 	.word	0x00000001


	//----- nvinfo : EIATTR_CRS_STACK_SIZE
	.align		4
.L_206:
        /*0288*/ 	.byte	0x04, 0x1e
        /*028a*/ 	.short	(.L_208 - .L_207)
.L_207:
        /*028c*/ 	.word	0x00000000


	//----- nvinfo : EIATTR_CBANK_PARAM_SIZE
	.align		4
.L_208:
        /*0290*/ 	.byte	0x03, 0x19
        /*0292*/ 	.short	0x0021


	//----- nvinfo : EIATTR_PARAM_CBANK
	.align		4
        /*0294*/ 	.byte	0x04, 0x0a
        /*0296*/ 	.short	(.L_210 - .L_209)
	.align		4
.L_209:
        /*0298*/ 	.word	index@(.nv.constant0._ZN3cub18CUB_300001_SM_10006detail6reduce28DeviceReduceSingleTileKernelINS2_10policy_hubIdjN4cuda3__47maximumIdEEE10Policy1000EPdSB_iS8_ddNS5_3std3__410__identityEEEvT0_T1_T2_T3_T4_T6_)
        /*029c*/ 	.short	0x0380
        /*029e*/ 	.short	0x0021


	//----- nvinfo : EIATTR_SW_WAR
	.align		4
.L_210:
        /*02a0*/ 	.byte	0x04, 0x36
        /*02a2*/ 	.short	(.L_212 - .L_211)
.L_211:
        /*02a4*/ 	.word	0x00000008
.L_212:


//--------------------- .nv.info._ZN3cub18CUB_300001_SM_10006detail6reduce18DeviceReduceKernelINS2_10policy_hubIdjN4cuda3__47maximumIdEEE10Policy1000EN6thrust24THRUST_300001_SM_1000_NS6detail15normal_iteratorINSC_10device_ptrIdEEEEjS8_dNS5_3std3__410__identityEEEvT0_PT3_T1_NS0_13GridEvenShareISO_EET2_T4_ --------------------------
	.section	.nv.info._ZN3cub18CUB_300001_SM_10006detail6reduce18DeviceReduceKernelINS2_10policy_hubIdjN4cuda3__47maximumIdEEE10Policy1000EN6thrust24THRUST_300001_SM_1000_NS6detail15normal_iteratorINSC_10device_ptrIdEEEEjS8_dNS5_3std3__410__identityEEEvT0_PT3_T1_NS0_13GridEvenShareISO_EET2_T4_,"",@"SHT_CUDA_INFO"
	.sectionflags	@""
	.align	4


	//----- nvinfo : EIATTR_CUDA_API_VERSION
	.align		4
        /*0000*/ 	.byte	0x04, 0x37
        /*0002*/ 	.short	(.L_214 - .L_213)
.L_213:
        /*0004*/ 	.word	0x00000082


	//----- nvinfo : EIATTR_KPARAM_INFO
	.align		4
.L_214:
        /*0008*/ 	.byte	0x04, 0x17
        /*000a*/ 	.short	(.L_216 - .L_215)
.L_215:
        /*000c*/ 	.word	0x00000000
        /*0010*/ 	.short	0x0005
        /*0012*/ 	.short	0x003d
        /*0014*/ 	.byte	0x00, 0xf0, 0x05, 0x00


	//----- nvinfo : EIATTR_KPARAM_INFO
	.align		4
.L_216:
        /*0018*/ 	.byte	0x04, 0x17
        /*001a*/ 	.short	(.L_218 - .L_217)
.L_217:
        /*001c*/ 	.word	0x00000000
        /*0020*/ 	.short	0x0004
        /*0022*/ 	.short	0x003c
        /*0024*/ 	.byte	0x00, 0xf0, 0x05, 0x00


	//----- nvinfo : EIATTR_KPARAM_INFO
	.align		4
.L_218:
        /*0028*/ 	.byte	0x04, 0x17
        /*002a*/ 	.short	(.L_220 - .L_219)
.L_219:
        /*002c*/ 	.word	0x00000000
        /*0030*/ 	.short	0x0003
        /*0032*/ 	.short	0x0014
        /*0034*/ 	.byte	0x00, 0xf0, 0xa1, 0x00


	//----- nvinfo : EIATTR_KPARAM_INFO
	.align		4
.L_220:
        /*0038*/ 	.byte	0x04, 0x17
        /*003a*/ 	.short	(.L_222 - .L_221)
.L_221:
        /*003c*/ 	.word	0x00000000
        /*0040*/ 	.short	0x0002
        /*0042*/ 	.short	0x0010
        /*0044*/ 	.byte	0x00, 0xf0, 0x11, 0x00


	//----- nvinfo : EIATTR_KPARAM_INFO
	.align		4
.L_222:
        /*0048*/ 	.byte	0x04, 0x17
        /*004a*/ 	.short	(.L_224 - .L_223)
.L_223:
        /*004c*/ 	.word	0x00000000
        /*0050*/ 	.short	0x0001
        /*0052*/ 	.short	0x0008
        /*0054*/ 	.byte	0x00, 0xf5, 0x21, 0x00


	//----- nvinfo : EIATTR_KPARAM_INFO
	.align		4
.L_224:
        /*0058*/ 	.byte	0x04, 0x17
        /*005a*/ 	.short	(.L_226 - .L_225)
.L_225:
        /*005c*/ 	.word	0x00000000
        /*0060*/ 	.short	0x0000
        /*0062*/ 	.short	0x0000
        /*0064*/ 	.byte	0x00, 0xf0, 0x21, 0x00


	//----- nvinfo : EIATTR_SPARSE_MMA_MASK
	.align		4
.L_226:
        /*0068*/ 	.byte	0x03, 0x50
        /*006a*/ 	.short	0x0000


	//----- nvinfo : EIATTR_MAXREG_COUNT
	.align		4
        /*006c*/ 	.byte	0x03, 0x1b
        /*006e*/ 	.short	0x00ff


	//----- nvinfo : EIATTR_NUM_BARRIERS
	.align		4
        /*0070*/ 	.byte	0x02, 0x4c
        /*0072*/ 	.byte	0x01
	.zero		1


	//----- nvinfo : EIATTR_MERCURY_ISA_VERSION
	.align		4
        /*0074*/ 	.byte	0x03, 0x5f
        /*0076*/ 	.short	0x0101


	//----- nvinfo : EIATTR_COOP_GROUP_MASK_REGIDS
	.align		4
        /*0078*/ 	.byte	0x04, 0x29
        /*007a*/ 	.short	(.L_228 - .L_227)


	//   ....[0]....
.L_227:
        /*007c*/ 	.word	0xffffffff


	//   ....[1]....
        /*0080*/ 	.word	0xffffffff


	//   ....[2]....
        /*0084*/ 	.word	0xffffffff


	//   ....[3]....
        /*0088*/ 	.word	0xffffffff


	//   ....[4]....
        /*008c*/ 	.word	0xffffffff


	//   ....[5]....
        /*0090*/ 	.word	0xffffffff


	//   ....[6]....
        /*0094*/ 	.word	0xffffffff


	//   ....[7]....
        /*0098*/ 	.word	0xffffffff


	//   ....[8]....
        /*009c*/ 	.word	0xffffffff


	//   ....[9]....
        /*00a0*/ 	.word	0xffffffff


	//   ....[10]....
        /*00a4*/ 	.word	0xffffffff


	//   ....[11]....
        /*00a8*/ 	.word	0xffffffff


	//   ....[12]....
        /*00ac*/ 	.word	0xffffffff


	//   ....[13]....
        /*00b0*/ 	.word	0xffffffff


	//   ....[14]....
        /*00b4*/ 	.word	0xffffffff


	//   ....[15]....
        /*00b8*/ 	.word	0xffffffff


	//   ....[16]....
        /*00bc*/ 	.word	0xffffffff


	//   ....[17]....
        /*00c0*/ 	.word	0xffffffff


	//   ....[18]....
        /*00c4*/ 	.word	0xffffffff


	//   ....[19]....
        /*00c8*/ 	.word	0xffffffff


	//   ....[20]....
        /*00cc*/ 	.word	0xffffffff


	//   ....[21]....
        /*00d0*/ 	.word	0xffffffff


	//   ....[22]....
        /*00d4*/ 	.word	0xffffffff


	//   ....[23]....
        /*00d8*/ 	.word	0xffffffff


	//   ....[24]....
        /*00dc*/ 	.word	0xffffffff


	//   ....[25]....
        /*00e0*/ 	.word	0xffffffff


	//   ....[26]....
        /*00e4*/ 	.word	0xffffffff


	//   ....[27]....
        /*00e8*/ 	.word	0xffffffff


	//   ....[28]....
        /*00ec*/ 	.word	0xffffffff


	//   ....[29]....
        /*00f0*/ 	.word	0xffffffff


	//----- nvinfo : EIATTR_COOP_GROUP_INSTR_OFFSETS
	.align		4
.L_228:
        /*00f4*/ 	.byte	0x04, 0x28
        /*00f6*/ 	.short	(.L_230 - .L_229)


	//   ....[0]....
.L_229:
        /*00f8*/ 	.word	0x00000fa0


	//   ....[1]....
        /*00fc*/ 	.word	0x00000fb0


	//   ....[2]....
        /*0100*/ 	.word	0x00001040


	//   ....[3]....
        /*0104*/ 	.word	0x00001070


	//   ....[4]....
        /*0108*/ 	.word	0x000010e0


	//   ....[5]....
        /*010c*/ 	.word	0x00001100


	//   ....[6]....
        /*0110*/ 	.word	0x00001160


	//   ....[7]....
        /*0114*/ 	.word	0x00001170


	//   ....[8]....
        /*0118*/ 	.word	0x000011c0


	//   ....[9]....
        /*011c*/ 	.word	0x000011d0


	//   ....[10]....
        /*0120*/ 	.word	0x000014b0


	//   ....[11]....
        /*0124*/ 	.word	0x000014c0


	//   ....[12]....
        /*0128*/ 	.word	0x00001550


	//   ....[13]....
        /*012c*/ 	.word	0x00001570


	//   ....[14]....
        /*0130*/ 	.word	0x000015d0


	//   ....[15]....
        /*0134*/ 	.word	0x000015f0


	//   ....[16]....
        /*0138*/ 	.word	0x00001650


	//   ....[17]....
        /*013c*/ 	.word	0x00001690


	//   ....[18]....
        /*0140*/ 	.word	0x00001700


	//   ....[19]....
        /*0144*/ 	.word	0x00001720


	//   ....[20]....
        /*0148*/ 	.word	0x00002f70


	//   ....[21]....
        /*014c*/ 	.word	0x00002f80


	//   ....[22]....
        /*0150*/ 	.word	0x00003010


	//   ....[23]....
        /*0154*/ 	.word	0x00003040


	//   ....[24]....
        /*0158*/ 	.word	0x000030b0


	//   ....[25]....
        /*015c*/ 	.word	0x000030d0


	//   ....[26]....
        /*0160*/ 	.word	0x00003130


	//   ....[27]....
        /*0164*/ 	.word	0x00003140


	//   ....[28]....
        /*0168*/ 	.word	0x00003190


	//   ....[29]....
        /*016c*/ 	.word	0x000031a0


	//----- nvinfo : EIATTR_VRC_CTA_INIT_COUNT
	.align		4
.L_230:
        /*0170*/ 	.byte	0x02, 0x4a
	.zero		1
	.zero		1


	//----- nvinfo : EIATTR_EXIT_INSTR_OFFSETS
	.align		4
        /*0174*/ 	.byte	0x04, 0x1c
        /*0176*/ 	.short	(.L_232 - .L_231)


	//   ....[0]....
.L_231:
        /*0178*/ 	.word	0x00003430


	//   ....[1]....
        /*017c*/ 	.word	0x00003490


	//----- nvinfo : EIATTR_MAX_THREADS
	.align		4
.L_232:
        /*0180*/ 	.byte	0x04, 0x05
        /*0182*/ 	.short	(.L_234 - .L_233)
.L_233:
        /*0184*/ 	.word	0x00000100
        /*0188*/ 	.word	0x00000001
        /*018c*/ 	.word	0x00000001


	//----- nvinfo : EIATTR_CRS_STACK_SIZE
	.align		4
.L_234:
        /*0190*/ 	.byte	0x04, 0x1e
        /*0192*/ 	.short	(.L_236 - .L_235)
.L_235:
        /*0194*/ 	.word	0x00000000


	//----- nvinfo : EIATTR_CBANK_PARAM_SIZE
	.align		4
.L_236:
        /*0198*/ 	.byte	0x03, 0x19
        /*019a*/ 	.short	0x003e


	//----- nvinfo : EIATTR_PARAM_CBANK
	.align		4
        /*019c*/ 	.byte	0x04, 0x0a
        /*019e*/ 	.short	(.L_238 - .L_237)
	.align		4
.L_237:
        /*01a0*/ 	.word	index@(.nv.constant0._ZN3cub18CUB_300001_SM_10006detail6reduce18DeviceReduceKernelINS2_10policy_hubIdjN4cuda3__47maximumIdEEE10Policy1000EN6thrust24THRUST_300001_SM_1000_NS6detail15normal_iteratorINSC_10device_ptrIdEEEEjS8_dNS5_3std3__410__identityEEEvT0_PT3_T1_NS0_13GridEvenShareISO_EET2_T4_)
        /*01a4*/ 	.short	0x0380
        /*01a6*/ 	.short	0x003e


	//----- nvinfo : EIATTR_SW_WAR
	.align		4
.L_238:
        /*01a8*/ 	.byte	0x04, 0x36
        /*01aa*/ 	.short	(.L_240 - .L_239)
.L_239:
        /*01ac*/ 	.word	0x00000008
.L_240:


//--------------------- .nv.info._ZN3cub18CUB_300001_SM_10006detail6reduce28DeviceReduceSingleTileKernelINS2_10policy_hubIdjN4cuda3__47maximumIdEEE10Policy1000EN6thrust24THRUST_300001_SM_1000_NS6detail15normal_iteratorINSC_10device_ptrIdEEEEPdjS8_ddNS5_3std3__410__identityEEEvT0_T1_T2_T3_T4_T6_ --------------------------
	.section	.nv.info._ZN3cub18CUB_300001_SM_10006detail6reduce28DeviceReduceSingleTileKernelINS2_10policy_hubIdjN4cuda3__47maximumIdEEE10Policy1000EN6thrust24THRUST_300001_SM_1000_NS6detail15normal_iteratorINSC_10device_ptrIdEEEEPdjS8_ddNS5_3std3__410__identityEEEvT0_T1_T2_T3_T4_T6_,"",@"SHT_CUDA_INFO"
	.sectionflags	@""
	.align	4


	//----- nvinfo : EIATTR_CUDA_API_VERSION
	.align		4
        /*0000*/ 	.byte	0x04, 0x37
        /*0002*/ 	.short	(.L_242 - .L_241)
.L_241:
        /*0004*/ 	.word	0x00000082


	//----- nvinfo : EIATTR_KPARAM_INFO
	.align		4
.L_242:
        /*0008*/ 	.byte	0x04, 0x17
        /*000a*/ 	.short	(.L_244 - .L_243)
.L_243:
        /*000c*/ 	.word	0x00000000
        /*0010*/ 	.short	0x0005
        /*0012*/ 	.short	0x0020
        /*0014*/ 	.byte	0x00, 0xf0, 0x05, 0x00


	//----- nvinfo : EIATTR_KPARAM_INFO
	.align		4
.L_244:
        /*0018*/ 	.byte	0x04, 0x17
        /*001a*/ 	.short	(.L_246 - .L_245)
.L_245:
        /*001c*/ 	.word	0x00000000
        /*0020*/ 	.short	0x0004
        /*0022*/ 	.short	0x0018
        /*0024*/ 	.byte	0x00, 0xf0, 0x21, 0x00


	//----- nvinfo : EIATTR_KPARAM_INFO
	.align		4
.L_246:
        /*0028*/ 	.byte	0x04, 0x17
        /*002a*/ 	.short	(.L_248 - .L_247)
.L_247:
        /*002c*/ 	.word	0x00000000
        /*0030*/ 	.short	0x0003
        /*0032*/ 	.short	0x0014
        /*0034*/ 	.byte	0x00, 0xf0, 0x05, 0x00


	//----- nvinfo : EIATTR_KPARAM_INFO
	.align		4
.L_248:
        /*0038*/ 	.byte	0x04, 0x17
        /*003a*/ 	.short	(.L_250 - .L_249)
.L_249:
        /*003c*/ 	.word	0x00000000
        /*0040*/ 	.short	0x0002
        /*0042*/ 	.short	0x0010
        /*0044*/ 	.byte	0x00, 0xf0, 0x11, 0x00


	//----- nvinfo : EIATTR_KPARAM_INFO
	.align		4
.L_250:
        /*0048*/ 	.byte	0x04, 0x17
        /*004a*/ 	.short	(.L_252 - .L_251)
.L_251:
        /*004c*/ 	.word	0x00000000
        /*0050*/ 	.short	0x0001
        /*0052*/ 	.short	0x0008
        /*0054*/ 	.byte	0x00, 0xf5, 0x21, 0x00


	//----- nvinfo : EIATTR_KPARAM_INFO
	.align		4
.L_252:
        /*0058*/ 	.byte	0x04, 0x17
        /*005a*/ 	.short	(.L_254 - .L_253)
.L_253:
        /*005c*/ 	.word	0x00000000
        /*0060*/ 	.short	0x0000
        /*0062*/ 	.short	0x0000
        /*0064*/ 	.byte	0x00, 0xf0, 0x21, 0x00


	//----- nvinfo : EIATTR_SPARSE_MMA_MASK
	.align		4
.L_254:
        /*0068*/ 	.byte	0x03, 0x50
        /*006a*/ 	.short	0x0000


	//----- nvinfo : EIATTR_MAXREG_COUNT
	.align		4
        /*006c*/ 	.byte	0x03, 0x1b
        /*006e*/ 	.short	0x00ff


	//----- nvinfo : EIATTR_NUM_BARRIERS
	.align		4
        /*0070*/ 	.byte	0x02, 0x4c
        /*0072*/ 	.byte	0x01
	.zero		1


	//----- nvinfo : EIATTR_MERCURY_ISA_VERSION
	.align		4
        /*0074*/ 	.byte	0x03, 0x5f
        /*0076*/ 	.short	0x0101


	//----- nvinfo : EIATTR_COOP_GROUP_MASK_REGIDS
	.align		4
        /*0078*/ 	.byte	0x04, 0x29
        /*007a*/ 	.short	(.L_256 - .L_255)


	//   ....[0]....
.L_255:
        /*007c*/ 	.word	0xffffffff


	//   ....[1]....
        /*0080*/ 	.word	0xffffffff


	//   ....[2]....
        /*0084*/ 	.word	0xffffffff


	//   ....[3]....
        /*0088*/ 	.word	0xffffffff


	//   ....[4]....
        /*008c*/ 	.word	0xffffffff


	//   ....[5]....
        /*0090*/ 	.word	0xffffffff


	//   ....[6]....
        /*0094*/ 	.word	0xffffffff


	//   ....[7]....
        /*0098*/ 	.word	0xffffffff


	//   ....[8]....
        /*009c*/ 	.word	0xffffffff


	//   ....[9]....
        /*00a0*/ 	.word	0xffffffff


	//   ....[10]....
        /*00a4*/ 	.word	0xffffffff


	//   ....[11]....
        /*00a8*/ 	.word	0xffffffff


	//   ....[12]....
        /*00ac*/ 	.word	0xffffffff


	//   ....[13]....
        /*00b0*/ 	.word	0xffffffff


	//   ....[14]....
        /*00b4*/ 	.word	0xffffffff


	//   ....[15]....
        /*00b8*/ 	.word	0xffffffff


	//   ....[16]....
        /*00bc*/ 	.word	0xffffffff


	//   ....[17]....
        /*00c0*/ 	.word	0xffffffff


	//   ....[18]....
        /*00c4*/ 	.word	0xffffffff


	//   ....[19]....
        /*00c8*/ 	.word	0xffffffff


	//   ....[20]....
        /*00cc*/ 	.word	0xffffffff


	//   ....[21]....
        /*00d0*/ 	.word	0xffffffff


	//   ....[22]....
        /*00d4*/ 	.word	0xffffffff


	//   ....[23]....
        /*00d8*/ 	.word	0xffffffff


	//   ....[24]....
        /*00dc*/ 	.word	0xffffffff


	//   ....[25]....
        /*00e0*/ 	.word	0xffffffff


	//   ....[26]....
        /*00e4*/ 	.word	0xffffffff


	//   ....[27]....
        /*00e8*/ 	.word	0xffffffff


	//   ....[28]....
        /*00ec*/ 	.word	0xffffffff


	//   ....[29]....
        /*00f0*/ 	.word	0xffffffff


	//----- nvinfo : EIATTR_COOP_GROUP_INSTR_OFFSETS
	.align		4
.L_256:
        /*00f4*/ 	.byte	0x04, 0x28
        /*00f6*/ 	.short	(.L_258 - .L_257)


	//   ....[0]....
.L_257:
        /*00f8*/ 	.word	0x00000cc0


	//   ....[1]....
        /*00fc*/ 	.word	0x00000cd0


	//   ....[2]....
        /*0100*/ 	.word	0x00000d60


	//   ....[3]....
        /*0104*/ 	.word	0x00000da0


	//   ....[4]....
        /*0108*/ 	.word	0x00000e20


	//   ....[5]....
        /*010c*/ 	.word	0x00000e60


	//   ....[6]....
        /*0110*/ 	.word	0x00000ec0


	//   ....[7]....
        /*0114*/ 	.word	0x00000ef0


	//   ....[8]....
        /*0118*/ 	.word	0x00000f40


	//   ....[9]....
        /*011c*/ 	.word	0x00000f70


	//   ....[10]....
        /*0120*/ 	.word	0x00001250


	//   ....[11]....
        /*0124*/ 	.word	0x00001260


	//   ....[12]....
        /*0128*/ 	.word	0x000012f0


	//   ....[13]....
        /*012c*/ 	.word	0x00001310


	//   ....[14]....
        /*0130*/ 	.word	0x00001360


	//   ....[15]....
        /*0134*/ 	.word	0x00001380


	//   ....[16]....
        /*0138*/ 	.word	0x000013d0


	//   ....[17]....
        /*013c*/ 	.word	0x00001400


	//   ....[18]....
        /*0140*/ 	.word	0x00001470


	//   ....[19]....
        /*0144*/ 	.word	0x00001490


	//   ....[20]....
        /*0148*/ 	.word	0x00002b60


	//   ....[21]....
        /*014c*/ 	.word	0x00002b70


	//   ....[22]....
        /*0150*/ 	.word	0x00002c00


	//   ....[23]....
        /*0154*/ 	.word	0x00002c30


	//   ....[24]....
        /*0158*/ 	.word	0x00002ca0


	//   ....[25]....
        /*015c*/ 	.word	0x00002cc0


	//   ....[26]....
        /*0160*/ 	.word	0x00002d20


	//   ....[27]....
        /*0164*/ 	.word	0x00002d30


	//   ....[28]....
        /*0168*/ 	.word	0x00002d80


	//   ....[29]....
        /*016c*/ 	.word	0x00002d90


	//----- nvinfo : EIATTR_VRC_CTA_INIT_COUNT
	.align		4
.L_258:
        /*0170*/ 	.byte	0x02, 0x4a
	.zero		1
	.zero		1


	//----- nvinfo : EIATTR_EXIT_INSTR_OFFSETS
	.align		4
        /*0174*/ 	.byte	0x04, 0x1c
        /*0176*/ 	.short	(.L_260 - .L_259)


	//   ....[0]....
.L_259:
        /*0178*/ 	.word	0x00000080


	//   ....[1]....
        /*017c*/ 	.word	0x000000c0


	//   ....[2]....
        /*0180*/ 	.word	0x00003000


	//   ....[3]....
        /*0184*/ 	.word	0x00003080


	//----- nvinfo : EIATTR_MAX_THREADS
	.align		4
.L_260:
        /*0188*/ 	.byte	0x04, 0x05
        /*018a*/ 	.short	(.L_262 - .L_261)
.L_261:
        /*018c*/ 	.word	0x00000100
        /*0190*/ 	.word	0x00000001
        /*0194*/ 	.word	0x00000001


	//----- nvinfo : EIATTR_CRS_STACK_SIZE
	.align		4
.L_262:
        /*0198*/ 	.byte	0x04, 0x1e
        /*019a*/ 	.short	(.L_264 - .L_263)
.L_263:
        /*019c*/ 	.word	0x00000000


	//----- nvinfo : EIATTR_CBANK_PARAM_SIZE
	.align		4
.L_264:
        /*01a0*/ 	.byte	0x03, 0x19
        /*01a2*/ 	.short	0x0021


	//----- nvinfo : EIATTR_PARAM_CBANK
	.align		4
        /*01a4*/ 	.byte	0x04, 0x0a
        /*01a6*/ 	.short	(.L_266 - .L_265)
	.align		4
.L_265:
        /*01a8*/ 	.word	index@(.nv.constant0._ZN3cub18CUB_300001_SM_10006detail6reduce28DeviceReduceSingleTileKernelINS2_10policy_hubIdjN4cuda3__47maximumIdEEE10Policy1000EN6thrust24THRUST_300001_SM_1000_NS6detail15normal_iteratorINSC_10device_ptrIdEEEEPdjS8_ddNS5_3std3__410__identityEEEvT0_T1_T2_T3_T4_T6_)
        /*01ac*/ 	.short	0x0380
        /*01ae*/ 	.short	0x0021


	//----- nvinfo : EIATTR_SW_WAR
	.align		4
.L_266:
        /*01b0*/ 	.byte	0x04, 0x36
        /*01b2*/ 	.short	(.L_268 - .L_267)
.L_267:
        /*01b4*/ 	.word	0x00000008
.L_268:


//--------------------- .nv.info._ZN3cub18CUB_300001_SM_10006detail8for_each13static_kernelINS2_12policy_hub_t12policy_500_tEmN6thrust24THRUST_300001_SM_1000_NS8cuda_cub20__uninitialized_fill7functorINS7_10device_ptrIdEEdEEEEvT0_T1_ --------------------------
	.section	.nv.info._ZN3cub18CUB_300001_SM_10006detail8for_each13static_kernelINS2_12policy_hub_t12policy_500_tEmN6thrust24THRUST_300001_SM_1000_NS8cuda_cub20__uninitialized_fill7functorINS7_10device_ptrIdEEdEEEEvT0_T1_,"",@"SHT_CUDA_INFO"
	.sectionflags	@""
	.align	4


	//----- nvinfo : EIATTR_CUDA_API_VERSION
	.align		4
        /*0000*/ 	.byte	0x04, 0x37
        /*0002*/ 	.short	(.L_270 - .L_269)
.L_269:
        /*0004*/ 	.word	0x00000082


	//----- nvinfo : EIATTR_KPARAM_INFO
	.align		4
.L_270:
        /*0008*/ 	.byte	0x04, 0x17
        /*000a*/ 	.short	(.L_272 - .L_271)
.L_271:
        /*000c*/ 	.word	0x00000000
        /*0010*/ 	.short	0x0001
        /*0012*/ 	.short	0x0008
        /*0014*/ 	.byte	0x00, 0xf0, 0x41, 0x00


	//----- nvinfo : EIATTR_KPARAM_INFO
	.align		4
.L_272:
        /*0018*/ 	.byte	0x04, 0x17
        /*001a*/ 	.short	(.L_274 - .L_273)
.L_273:
        /*001c*/ 	.word	0x00000000
        /*0020*/ 	.short	0x0000
        /*0022*/ 	.short	0x0000
        /*0024*/ 	.byte	0x00, 0xf0, 0x21, 0x00


	//----- nvinfo : EIATTR_SPARSE_MMA_MASK
	.align		4
.L_274:
        /*0028*/ 	.byte	0x03, 0x50
        /*002a*/ 	.short	0x0000


	//----- nvinfo : EIATTR_MAXREG_COUNT
	.align		4
        /*002c*/ 	.byte	0x03, 0x1b
        /*002e*/ 	.short	0x00ff


	//----- nvinfo : EIATTR_MERCURY_ISA_VERSION
	.align		4
        /*0030*/ 	.byte	0x03, 0x5f
        /*0032*/ 	.short	0x0101


	//----- nvinfo : EIATTR_VRC_CTA_INIT_COUNT
	.align		4
        /*0034*/ 	.byte	0x02, 0x4a
	.zero		1
	.zero		1


	//----- nvinfo : EIATTR_EXIT_INSTR_OFFSETS
	.align		4
        /*0038*/ 	.byte	0x04, 0x1c
        /*003a*/ 	.short	(.L_276 - .L_275)


	//   ....[0]....
.L_275:
        /*003c*/ 	.word	0x00000130


	//   ....[1]....
        /*0040*/ 	.word	0x00000230


	//   ....[2]....
        /*0044*/ 	.word	0x00000260


	//----- nvinfo : EIATTR_MAX_THREADS
	.align		4
.L_276:
        /*0048*/ 	.byte	0x04, 0x05
        /*004a*/ 	.short	(.L_278 - .L_277)
.L_277:
        /*004c*/ 	.word	0x00000100
        /*0050*/ 	.word	0x00000001
        /*0054*/ 	.word	0x00000001


	//----- nvinfo : EIATTR_CBANK_PARAM_SIZE
	.align		4
.L_278:
        /*0058*/ 	.byte	0x03, 0x19
        /*005a*/ 	.short	0x0018


	//----- nvinfo : EIATTR_PARAM_CBANK
	.align		4
        /*005c*/ 	.byte	0x04, 0x0a
        /*005e*/ 	.short	(.L_280 - .L_279)
	.align		4
.L_279:
        /*0060*/ 	.word	index@(.nv.constant0._ZN3cub18CUB_300001_SM_10006detail8for_each13static_kernelINS2_12policy_hub_t12policy_500_tEmN6thrust24THRUST_300001_SM_1000_NS8cuda_cub20__uninitialized_fill7functorINS7_10device_ptrIdEEdEEEEvT0_T1_)
        /*0064*/ 	.short	0x0380
        /*0066*/ 	.short	0x0018


	//----- nvinfo : EIATTR_SW_WAR
	.align		4
.L_280:
        /*0068*/ 	.byte	0x04, 0x36
        /*006a*/ 	.short	(.L_282 - .L_281)
.L_281:
        /*006c*/ 	.word	0x00000008
.L_282:


//--------------------- .nv.info._ZN3cub18CUB_300001_SM_10006detail11EmptyKernelIvEEvv --------------------------
	.section	.nv.info._ZN3cub18CUB_300001_SM_10006detail11EmptyKernelIvEEvv,"",@"SHT_CUDA_INFO"
	.sectionflags	@""
	.align	4


	//----- nvinfo : EIATTR_CUDA_API_VERSION
	.align		4
        /*0000*/ 	.byte	0x04, 0x37
        /*0002*/ 	.short	(.L_284 - .L_283)
.L_283:
        /*0004*/ 	.word	0x00000082


	//----- nvinfo : EIATTR_SPARSE_MMA_MASK
	.align		4
.L_284:
        /*0008*/ 	.byte	0x03, 0x50
        /*000a*/ 	.short	0x0000


	//----- nvinfo : EIATTR_MAXREG_COUNT
	.align		4
        /*000c*/ 	.byte	0x03, 0x1b
        /*000e*/ 	.short	0x00ff


	//----- nvinfo : EIATTR_MERCURY_ISA_VERSION
	.align		4
        /*0010*/ 	.byte	0x03, 0x5f
        /*0012*/ 	.short	0x0101


	//----- nvinfo : EIATTR_VRC_CTA_INIT_COUNT
	.align		4
        /*0014*/ 	.byte	0x02, 0x4a
	.zero		1
	.zero		1


	//----- nvinfo : EIATTR_EXIT_INSTR_OFFSETS
	.align		4
        /*0018*/ 	.byte	0x04, 0x1c
        /*001a*/ 	.short	(.L_286 - .L_285)


	//   ....[0]....
.L_285:
        /*001c*/ 	.word	0x00000010


	//----- nvinfo : EIATTR_SW_WAR
	.align		4
.L_286:
        /*0020*/ 	.byte	0x04, 0x36
        /*0022*/ 	.short	(.L_288 - .L_287)
.L_287:
        /*0024*/ 	.word	0x00000008
.L_288:


//--------------------- .nv.info._Z8functionPdS_c --------------------------
	.section	.nv.info._Z8functionPdS_c,"",@"SHT_CUDA_INFO"
	.sectionflags	@""
	.align	4


	//----- nvinfo : EIATTR_CUDA_API_VERSION
	.align		4
        /*0000*/ 	.byte	0x04, 0x37
        /*0002*/ 	.short	(.L_290 - .L_289)
.L_289:
        /*0004*/ 	.word	0x00000082


	//----- nvinfo : EIATTR_KPARAM_INFO
	.align		4
.L_290:
        /*0008*/ 	.byte	0x04, 0x17
        /*000a*/ 	.short	(.L_292 - .L_291)
.L_291:
        /*000c*/ 	.word	0x00000000
        /*0010*/ 	.short	0x0002
        /*0012*/ 	.short	0x0010
        /*0014*/ 	.byte	0x00, 0xf0, 0x05, 0x00


	//----- nvinfo : EIATTR_KPARAM_INFO
	.align		4
.L_292:
        /*0018*/ 	.byte	0x04, 0x17
        /*001a*/ 	.short	(.L_294 - .L_293)
.L_293:
        /*001c*/ 	.word	0x00000000
        /*0020*/ 	.short	0x0001
        /*0022*/ 	.short	0x0008
        /*0024*/ 	.byte	0x00, 0xf5, 0x21, 0x00


	//----- nvinfo : EIATTR_KPARAM_INFO
	.align		4
.L_294:
        /*0028*/ 	.byte	0x04, 0x17
        /*002a*/ 	.short	(.L_296 - .L_295)
.L_295:
        /*002c*/ 	.word	0x00000000
        /*0030*/ 	.short	0x0000
        /*0032*/ 	.short	0x0000
        /*0034*/ 	.byte	0x00, 0xf5, 0x21, 0x00


	//----- nvinfo : EIATTR_SPARSE_MMA_MASK
	.align		4
.L_296:
        /*0038*/ 	.byte	0x03, 0x50
        /*003a*/ 	.short	0x0000


	//----- nvinfo : EIATTR_MAXREG_COUNT
	.align		4
        /*003c*/ 	.byte	0x03, 0x1b
        /*003e*/ 	.short	0x00ff


	//----- nvinfo : EIATTR_NUM_BARRIERS
	.align		4
        /*0040*/ 	.byte	0x02, 0x4c
        /*0042*/ 	.byte	0x01
	.zero		1


	//----- nvinfo : EIATTR_EXTERNS
	.align		4
        /*0044*/ 	.byte	0x04, 0x0f
        /*0046*/ 	.short	(.L_298 - .L_297)


	//   ....[0]....
	.align		4
.L_297:
        /*0048*/ 	.word	index@(vprintf)


	//----- nvinfo : EIATTR_MERCURY_ISA_VERSION
	.align		4
.L_298:
        /*004c*/ 	.byte	0x03, 0x5f
        /*004e*/ 	.short	0x0101


	//----- nvinfo : EIATTR_INT_WARP_WIDE_INSTR_OFFSETS
	.align		4
        /*0050*/ 	.byte	0x04, 0x31
        /*0052*/ 	.short	(.L_300 - .L_299)


	//   ....[0]....
.L_299:
        /*0054*/ 	.word	0x00000590


	//   ....[1]....
        /*0058*/ 	.word	0x00000930


	//   ....[2]....
        /*005c*/ 	.word	0x00000d20


	//----- nvinfo : EIATTR_VRC_CTA_INIT_COUNT
	.align		4
.L_300:
        /*0060*/ 	.byte	0x02, 0x4a
	.zero		1
	.zero		1


	//----- nvinfo : EIATTR_SYSCALL_OFFSETS
	.align		4
        /*0064*/ 	.byte	0x04, 0x46
        /*0066*/ 	.short	(.L_302 - .L_301)


	//   ....[0]....
.L_301:
        /*0068*/ 	.word	0x00000340


	//----- nvinfo : EIATTR_EXIT_INSTR_OFFSETS
	.align		4
.L_302:
        /*006c*/ 	.byte	0x04, 0x1c
        /*006e*/ 	.short	(.L_304 - .L_303)


	//   ....[0]....
.L_303:
        /*0070*/ 	.word	0x000001a0


	//   ....[1]....
        /*0074*/ 	.word	0x000004b0


	//   ....[2]....
        /*0078*/ 	.word	0x00000600


	//   ....[3]....
        /*007c*/ 	.word	0x00000850


	//   ....[4]....
        /*0080*/ 	.word	0x000009a0


	//   ....[5]....
        /*0084*/ 	.word	0x00000c40


	//   ....[6]....
        /*0088*/ 	.word	0x00000d90


	//----- nvinfo : EIATTR_CRS_STACK_SIZE
	.align		4
.L_304:
        /*008c*/ 	.byte	0x04, 0x1e
        /*008e*/ 	.short	(.L_306 - .L_305)
.L_305:
        /*0090*/ 	.word	0x00000000


	//----- nvinfo : EIATTR_CBANK_PARAM_SIZE
	.align		4
.L_306:
        /*0094*/ 	.byte	0x03, 0x19
        /*0096*/ 	.short	0x0011


	//----- nvinfo : EIATTR_PARAM_CBANK
	.align		4
        /*0098*/ 	.byte	0x04, 0x0a
        /*009a*/ 	.short	(.L_308 - .L_307)
	.align		4
.L_307:
        /*009c*/ 	.word	index@(.nv.constant0._Z8functionPdS_c)
        /*00a0*/ 	.short	0x0380
        /*00a2*/ 	.short	0x0011


	//----- nvinfo : EIATTR_SW_WAR
	.align		4
.L_308:
        /*00a4*/ 	.byte	0x04, 0x36
        /*00a6*/ 	.short	(.L_310 - .L_309)
.L_309:
        /*00a8*/ 	.word	0x00000008
.L_310:


//--------------------- .nv.callgraph             --------------------------
	.section	.nv.callgraph,"",@"SHT_CUDA_CALLGRAPH"
	.align	4
	.sectionentsize	8
	.align		4
        /*0000*/ 	.word	0x00000000
	.align		4
        /*0004*/ 	.word	0xffffffff
	.align		4
        /*0008*/ 	.word	index@(_Z8functionPdS_c)
	.align		4
        /*000c*/ 	.word	index@(vprintf)
	.align		4
        /*0010*/ 	.word	0x00000000
	.align		4
        /*0014*/ 	.word	0xfffffffe
	.align		4
        /*0018*/ 	.word	0x00000000
	.align		4
        /*001c*/ 	.word	0xfffffffd
	.align		4
        /*0020*/ 	.word	0x00000000
	.align		4
        /*0024*/ 	.word	0xfffffffc


//--------------------- .nv.constant4             --------------------------
	.section	.nv.constant4,"a",@progbits
	.align	8
	.align		8
.nv.constant4:
        /*0000*/ 	.dword	dim_i
	.align		8
        /*0008*/ 	.dword	dim_j
	.align		8
        /*0010*/ 	.dword	dim_k
	.align		8
        /*0018*/ 	.dword	_ZN32_INTERNAL_e133e7d3_4_k_cu_maxeps4cuda3std3__45__cpo5beginE
	.align		8
        /*0020*/ 	.dword	_ZN32_INTERNAL_e133e7d3_4_k_cu_maxeps4cuda3std3__45__cpo3endE
	.align		8
        /*0028*/ 	.dword	_ZN32_INTERNAL_e133e7d3_4_k_cu_maxeps4cuda3std3__45__cpo6cbeginE
	.align		8
        /*0030*/ 	.dword	_ZN32_INTERNAL_e133e7d3_4_k_cu_maxeps4cuda3std3__45__cpo4cendE
	.align		8
        /*0038*/ 	.dword	_ZN32_INTERNAL_e133e7d3_4_k_cu_maxeps4cuda3std3__45__cpo6rbeginE
	.align		8
        /*0040*/ 	.dword	_ZN32_INTERNAL_e133e7d3_4_k_cu_maxeps4cuda3std3__45__cpo4rendE
	.align		8
        /*0048*/ 	.dword	_ZN32_INTERNAL_e133e7d3_4_k_cu_maxeps4cuda3std3__45__cpo7crbeginE
	.align		8
        /*0050*/ 	.dword	_ZN32_INTERNAL_e133e7d3_4_k_cu_maxeps4cuda3std3__45__cpo5crendE
	.align		8
        /*0058*/ 	.dword	_ZN32_INTERNAL_e133e7d3_4_k_cu_maxeps4cuda3std3__434_GLOBAL__N__e133e7d3_4_k_cu_maxeps6ignoreE
	.align		8
        /*0060*/ 	.dword	_ZN32_INTERNAL_e133e7d3_4_k_cu_maxeps4cuda3std3__419piecewise_constructE
	.align		8
        /*0068*/ 	.dword	_ZN32_INTERNAL_e133e7d3_4_k_cu_maxeps4cuda3std3__48in_placeE
	.align		8
        /*0070*/ 	.dword	_ZN32_INTERNAL_e133e7d3_4_k_cu_maxeps4cuda3std3__420unreachable_sentinelE
	.align		8
        /*0078*/ 	.dword	_ZN32_INTERNAL_e133e7d3_4_k_cu_maxeps4cuda3std3__47nulloptE
	.align		8
        /*0080*/ 	.dword	_ZN32_INTERNAL_e133e7d3_4_k_cu_maxeps4cuda3std3__48unexpectE
	.align		8
        /*0088*/ 	.dword	_ZN32_INTERNAL_e133e7d3_4_k_cu_maxeps4cuda3std6ranges3__45__cpo4swapE
	.align		8
        /*0090*/ 	.dword	_ZN32_INTERNAL_e133e7d3_4_k_cu_maxeps4cuda3std6ranges3__45__cpo9iter_moveE
	.align		8
        /*0098*/ 	.dword	_ZN32_INTERNAL_e133e7d3_4_k_cu_maxeps4cuda3std6ranges3__45__cpo5beginE
	.align		8
        /*00a0*/ 	.dword	_ZN32_INTERNAL_e133e7d3_4_k_cu_maxeps4cuda3std6ranges3__45__cpo3endE
	.align		8
        /*00a8*/ 	.dword	_ZN32_INTERNAL_e133e7d3_4_k_cu_maxeps4cuda3std6ranges3__45__cpo6cbeginE
	.align		8
        /*00b0*/ 	.dword	_ZN32_INTERNAL_e133e7d3_4_k_cu_maxeps4cuda3std6ranges3__45__cpo4cendE
	.align		8
        /*00b8*/ 	.dword	_ZN32_INTERNAL_e133e7d3_4_k_cu_maxeps4cuda3std6ranges3__45__cpo7advanceE
	.align		8
        /*00c0*/ 	.dword	_ZN32_INTERNAL_e133e7d3_4_k_cu_maxeps4cuda3std6ranges3__45__cpo9iter_swapE
	.align		8
        /*00c8*/ 	.dword	_ZN32_INTERNAL_e133e7d3_4_k_cu_maxeps4cuda3std6ranges3__45__cpo4nextE
	.align		8
        /*00d0*/ 	.dword	_ZN32_INTERNAL_e133e7d3_4_k_cu_maxeps4cuda3std6ranges3__45__cpo4prevE
	.align		8
        /*00d8*/ 	.dword	_ZN32_INTERNAL_e133e7d3_4_k_cu_maxeps4cuda3std6ranges3__45__cpo4dataE
	.align		8
        /*00e0*/ 	.dword	_ZN32_INTERNAL_e133e7d3_4_k_cu_maxeps4cuda3std6ranges3__45__cpo5cdataE
	.align		8
        /*00e8*/ 	.dword	_ZN32_INTERNAL_e133e7d3_4_k_cu_maxeps4cuda3std6ranges3__45__cpo4sizeE
	.align		8
        /*00f0*/ 	.dword	_ZN32_INTERNAL_e133e7d3_4_k_cu_maxeps4cuda3std6ranges3__45__cpo5ssizeE
	.align		8
        /*00f8*/ 	.dword	_ZN32_INTERNAL_e133e7d3_4_k_cu_maxeps4cuda3std6ranges3__45__cpo8distanceE
	.align		8
        /*0100*/ 	.dword	_ZN32_INTERNAL_e133e7d3_4_k_cu_maxeps6thrust24THRUST_300001_SM_1000_NS8cuda_cub3parE
	.align		8
        /*0108*/ 	.dword	_ZN32_INTERNAL_e133e7d3_4_k_cu_maxeps6thrust24THRUST_300001_SM_1000_NS8cuda_cub10par_nosyncE
	.align		8
        /*0110*/ 	.dword	_ZN32_INTERNAL_e133e7d3_4_k_cu_maxeps6thrust24THRUST_300001_SM_1000_NS6system6detail10sequential3seqE
	.align		8
        /*0118*/ 	.dword	_ZN32_INTERNAL_e133e7d3_4_k_cu_maxeps6thrust24THRUST_300001_SM_1000_NS12placeholders2_1E
	.align		8
        /*0120*/ 	.dword	_ZN32_INTERNAL_e133e7d3_4_k_cu_maxeps6thrust24THRUST_300001_SM_1000_NS12placeholders2_2E
	.align		8
        /*0128*/ 	.dword	_ZN32_INTERNAL_e133e7d3_4_k_cu_maxeps6thrust24THRUST_300001_SM_1000_NS12placeholders2_3E
	.align		8
        /*0130*/ 	.dword	_ZN32_INTERNAL_e133e7d3_4_k_cu_maxeps6thrust24THRUST_300001_SM_1000_NS12placeholders2_4E
	.align		8
        /*0138*/ 	.dword	_ZN32_INTERNAL_e133e7d3_4_k_cu_maxeps6thrust24THRUST_300001_SM_1000_NS12placeholders2_5E
	.align		8
        /*0140*/ 	.dword	_ZN32_INTERNAL_e133e7d3_4_k_cu_maxeps6thrust24THRUST_300001_SM_1000_NS12placeholders2_6E
	.align		8
        /*0148*/ 	.dword	_ZN32_INTERNAL_e133e7d3_4_k_cu_maxeps6thrust24THRUST_300001_SM_1000_NS12placeholders2_7E
	.align		8
        /*0150*/ 	.dword	_ZN32_INTERNAL_e133e7d3_4_k_cu_maxeps6thrust24THRUST_300001_SM_1000_NS12placeholders2_8E
	.align		8
        /*0158*/ 	.dword	_ZN32_INTERNAL_e133e7d3_4_k_cu_maxeps6thrust24THRUST_300001_SM_1000_NS12placeholders2_9E
	.align		8
        /*0160*/ 	.dword	_ZN32_INTERNAL_e133e7d3_4_k_cu_maxeps6thrust24THRUST_300001_SM_1000_NS12placeholders3_10E
	.align		8
        /*0168*/ 	.dword	_ZN32_INTERNAL_e133e7d3_4_k_cu_maxeps6thrust24THRUST_300001_SM_1000_NS3seqE
	.align		8
        /*0170*/ 	.dword	$str
	.align		8
        /*0178*/ 	.dword	vprintf


//--------------------- .text._ZN3cub18CUB_300001_SM_10006detail6reduce28DeviceReduceSingleTileKernelINS2_10policy_hubIdyN4cuda3__47maximumIdEEE10Policy1000EPdSB_iS8_ddNS5_3std3__410__identityEEEvT0_T1_T2_T3_T4_T6_ --------------------------
	.section	.text._ZN3cub18CUB_300001_SM_10006detail6reduce28DeviceReduceSingleTileKernelINS2_10policy_hubIdyN4cuda3__47maximumIdEEE10Policy1000EPdSB_iS8_ddNS5_3std3__410__identityEEEvT0_T1_T2_T3_T4_T6_,"ax",@progbits
	.align	128
        .global         _ZN3cub18CUB_300001_SM_10006detail6reduce28DeviceReduceSingleTileKernelINS2_10policy_hubIdyN4cuda3__47maximumIdEEE10Policy1000EPdSB_iS8_ddNS5_3std3__410__identityEEEvT0_T1_T2_T3_T4_T6_
        .type           _ZN3cub18CUB_300001_SM_10006detail6reduce28DeviceReduceSingleTileKernelINS2_10policy_hubIdyN4cuda3__47maximumIdEEE10Policy1000EPdSB_iS8_ddNS5_3std3__410__identityEEEvT0_T1_T2_T3_T4_T6_,@function
        .size           _ZN3cub18CUB_300001_SM_10006detail6reduce28DeviceReduceSingleTileKernelINS2_10policy_hubIdyN4cuda3__47maximumIdEEE10Policy1000EPdSB_iS8_ddNS5_3std3__410__identityEEEvT0_T1_T2_T3_T4_T6_,(.L_x_254 - _ZN3cub18CUB_300001_SM_10006detail6reduce28DeviceReduceSingleTileKernelINS2_10policy_hubIdyN4cuda3__47maximumIdEEE10Policy1000EPdSB_iS8_ddNS5_3std3__410__identityEEEvT0_T1_T2_T3_T4_T6_)
        .other          _ZN3cub18CUB_300001_SM_10006detail6reduce28DeviceReduceSingleTileKernelINS2_10policy_hubIdyN4cuda3__47maximumIdEEE10Policy1000EPdSB_iS8_ddNS5_3std3__410__identityEEEvT0_T1_T2_T3_T4_T6_,@"STO_CUDA_ENTRY STV_DEFAULT"
_ZN3cub18CUB_300001_SM_10006detail6reduce28DeviceReduceSingleTileKernelINS2_10policy_hubIdyN4cuda3__47maximumIdEEE10Policy1000EPdSB_iS8_ddNS5_3std3__410__identityEEEvT0_T1_T2_T3_T4_T6_:
.text._ZN3cub18CUB_300001_SM_10006detail6reduce28DeviceReduceSingleTileKernelINS2_10policy_hubIdyN4cuda3__47maximumIdEEE10Policy1000EPdSB_iS8_ddNS5_3std3__410__identityEEEvT0_T1_T2_T3_T4_T6_:
[----:B------:R-:W-:Y:S01]  /*0000*/  LDC R1, c[0x0][0x37c] ;  /* 0x0000df00ff017b82 */ /* 0x000fe20000000800 */
[----:B------:R-:W0:Y:S01]  /*0010*/  LDCU UR4, c[0x0][0x390] ;  /* 0x00007200ff0477ac */ /* 0x000e220008000800 */
[----:B------:R-:W1:Y:S01]  /*0020*/  LDCU.64 UR6, c[0x0][0x358] ;  /* 0x00006b00ff0677ac */ /* 0x000e620008000a00 */
[----:B0-----:R-:W-:-:S05]  /*0030*/  IMAD.U32 R4, RZ, RZ, UR4 ;  /* 0x00000004ff047e24 */ /* 0x001fca000f8e00ff */
[----:B------:R-:W-:-:S13]  /*0040*/  ISETP.NE.AND P0, PT, R4, RZ, PT ;  /* 0x000000ff0400720c */ /* 0x000fda0003f05270 */
[----:B-1----:R-:W-:Y:S05]  /*0050*/  @P0 BRA `(.L_x_0) ;  /* 0x00000000001c0947 */ /* 0x002fea0003800000 */
[----:B------:R-:W0:Y:S02]  /*0060*/  S2R R0, SR_TID.X ;  /* 0x0000000000007919 */ /* 0x000e240000002100 */
[----:B0-----:R-:W-:-:S13]  /*0070*/  ISETP.NE.AND P0, PT, R0, RZ, PT ;  /* 0x000000ff0000720c */ /* 0x001fda0003f05270 */
[----:B------:R-:W-:Y:S05]  /*0080*/  @P0 EXIT ;  /* 0x000000000000094d */ /* 0x000fea0003800000 */
[----:B------:R-:W0:Y:S08]  /*0090*/  LDC.64 R2, c[0x0][0x388] ;  /* 0x0000e200ff027b82 */ /* 0x000e300000000a00 */
[----:B------:R-:W0:Y:S02]  /*00a0*/  LDC.64 R4, c[0x0][0x398] ;  /* 0x0000e600ff047b82 */ /* 0x000e240000000a00 */
[----:B0-----:R-:W-:Y:S01]  /*00b0*/  STG.E.64 desc[UR6][R2.64], R4 ;  /* 0x0000000402007986 */ /* 0x001fe2000c101b06 */
[----:B------:R-:W-:Y:S05]  /*00c0*/  EXIT ;  /* 0x000000000000794d */ /* 0x000fea0003800000 */
.L_x_0:
[----:B------:R-:W0:Y:S01]  /*00d0*/  LDCU UR4, c[0x0][0x380] ;  /* 0x00007000ff0477ac */ /* 0x000e220008000800 */
[----:B------:R-:W-:Y:S01]  /*00e0*/  BSSY.RECONVERGENT B0, `(.L_x_1) ;  /* 0x00005b3000007945 */ /* 0x000fe20003800200 */
[----:B0-----:R-:W-:-:S09]  /*00f0*/  ULOP3.LUT UP0, URZ, UR4, 0x1f, URZ, 0xc0, !UPT ;  /* 0x0000001f04ff7892 */ /* 0x001fd2000f80c0ff */
[----:B------:R-:W-:Y:S05]  /*0100*/  BRA.U UP0, `(.L_x_2) ;  /* 0x0000002d003c7547 */ /* 0x000fea000b800000 */
[----:B------:R-:W-:-:S13]  /*0110*/  ISETP.GT.AND P0, PT, R4, 0x7ff, PT ;  /* 0x000007ff0400780c */ /* 0x000fda0003f04270 */
[----:B------:R-:W-:Y:S05]  /*0120*/  @P0 BRA `(.L_x_3) ;  /* 0x0000001400e80947 */ /* 0x000fea0003800000 */
[----:B------:R-:W0:Y:S01]  /*0130*/  S2R R3, SR_TID.X ;  /* 0x0000000000037919 */ /* 0x000e220000002100 */
[----:B------:R-:W-:Y:S01]  /*0140*/  BSSY.RECONVERGENT B1, `(.L_x_4) ;  /* 0x0000009000017945 */ /* 0x000fe20003800200 */
[----:B------:R-:W-:Y:S02]  /*0150*/  CS2R R6, SRZ ;  /* 0x0000000000067805 */ /* 0x000fe4000001ff00 */
[----:B0-----:R-:W-:Y:S01]  /*0160*/  ISETP.GE.AND P0, PT, R3, R4, PT ;  /* 0x000000040300720c */ /* 0x001fe20003f06270 */
[----:B------:R-:W-:-:S12]  /*0170*/  IMAD.MOV.U32 R5, RZ, RZ, R3 ;  /* 0x000000ffff057224 */ /* 0x000fd800078e0003 */
[----:B------:R-:W-:Y:S05]  /*0180*/  @P0 BRA `(.L_x_5) ;  /* 0x0000000000100947 */ /* 0x000fea0003800000 */
[----:B------:R-:W0:Y:S02]  /*0190*/  LDC.64 R6, c[0x0][0x380] ;  /* 0x0000e000ff067b82 */ /* 0x000e240000000a00 */
[----:B0-----:R-:W-:-:S06]  /*01a0*/  IMAD.WIDE.U32 R6, R3, 0x8, R6 ;  /* 0x0000000803067825 */ /* 0x001fcc00078e0006 */
[----:B------:R-:W5:Y:S01]  /*01b0*/  LDG.E.64.CONSTANT R6, desc[UR6][R6.64] ;  /* 0x0000000606067981 */ /* 0x000f62000c1e9b00 */
[----:B------:R-:W-:-:S07]  /*01c0*/  VIADD R5, R3, 0x100 ;  /* 0x0000010003057836 */ /* 0x000fce0000000000 */
.L_x_5:
[----:B------:R-:W-:Y:S05]  /*01d0*/  BSYNC.RECONVERGENT B1 ;  /* 0x0000000000017941 */ /* 0x000fea0003800200 */
.L_x_4:
[----:B------:R-:W-:Y:S01]  /*01e0*/  ISETP.GE.AND P0, PT, R5, R4, PT ;  /* 0x000000040500720c */ /* 0x000fe20003f06270 */
[----:B------:R-:W-:-:S12]  /*01f0*/  BSSY.RECONVERGENT B1, `(.L_x_6) ;  /* 0x00000b0000017945 */ /* 0x000fd80003800200 */
[----:B------:R-:W-:Y:S05]  /*0200*/  @P0 BRA `(.L_x_7) ;  /* 0x0000000800b80947 */ /* 0x000fea0003800000 */
[----:B------:R-:W-:Y:S01]  /*0210*/  LOP3.LUT R9, RZ, R5, RZ, 0x33, !PT ;  /* 0x00000005ff097212 */ /* 0x000fe200078e33ff */
[----:B------:R-:W-:Y:S04]  /*0220*/  BSSY.RECONVERGENT B2, `(.L_x_8) ;  /* 0x0000019000027945 */ /* 0x000fe80003800200 */
[----:B------:R-:W-:-:S05]  /*0230*/  IMAD.IADD R0, R9, 0x1, R4 ;  /* 0x0000000109007824 */ /* 0x000fca00078e0204 */
[C---:B------:R-:W-:Y:S02]  /*0240*/  LOP3.LUT R2, R0.reuse, 0x300, RZ, 0xc0, !PT ;  /* 0x0000030000027812 */ /* 0x040fe400078ec0ff */
[----:B------:R-:W-:Y:S02]  /*0250*/  ISETP.GE.U32.AND P0, PT, R0, 0x300, PT ;  /* 0x000003000000780c */ /* 0x000fe40003f06070 */
[----:B------:R-:W-:-:S13]  /*0260*/  ISETP.NE.AND P1, PT, R2, 0x300, PT ;  /* 0x000003000200780c */ /* 0x000fda0003f25270 */
[----:B------:R-:W-:Y:S05]  /*0270*/  @!P1 BRA `(.L_x_9) ;  /* 0x00000000004c9947 */ /* 0x000fea0003800000 */
[----:B------:R-:W0:Y:S01]  /*0280*/  LDC.64 R8, c[0x0][0x380] ;  /* 0x0000e000ff087b82 */ /* 0x000e220000000a00 */
[----:B------:R-:W-:-:S04]  /*0290*/  LEA.HI R0, R0, 0x1, RZ, 0x18 ;  /* 0x0000000100007811 */ /* 0x000fc800078fc0ff */
[----:B------:R-:W-:-:S05]  /*02a0*/  LOP3.LUT R0, R0, 0x3, RZ, 0xc0, !PT ;  /* 0x0000000300007812 */ /* 0x000fca00078ec0ff */
[----:B------:R-:W-:Y:S02]  /*02b0*/  IMAD.MOV R0, RZ, RZ, -R0 ;  /* 0x000000ffff007224 */ /* 0x000fe400078e0a00 */
[----:B0-----:R-:W-:-:S04]  /*02c0*/  IMAD.WIDE.U32 R8, R5, 0x8, R8 ;  /* 0x0000000805087825 */ /* 0x001fc800078e0008 */
[----:B------:R-:W-:Y:S02]  /*02d0*/  IMAD.MOV.U32 R2, RZ, RZ, R8 ;  /* 0x000000ffff027224 */ /* 0x000fe400078e0008 */
[----:B------:R-:W-:-:S07]  /*02e0*/  IMAD.MOV.U32 R11, RZ, RZ, R9 ;  /* 0x000000ffff0b7224 */ /* 0x000fce00078e0009 */
.L_x_10:
[----:B------:R-:W-:Y:S02]  /*02f0*/  IMAD.MOV.U32 R8, RZ, RZ, R2 ;  /* 0x000000ffff087224 */ /* 0x000fe400078e0002 */
[----:B------:R-:W-:-:S06]  /*0300*/  IMAD.MOV.U32 R9, RZ, RZ, R11 ;  /* 0x000000ffff097224 */ /* 0x000fcc00078e000b */
[----:B------:R-:W2:Y:S01]  /*0310*/  LDG.E.64.CONSTANT R8, desc[UR6][R8.64] ;  /* 0x0000000608087981 */ /* 0x000ea2000c1e9b00 */
[----:B------:R-:W-:Y:S01]  /*0320*/  VIADD R0, R0, 0x1 ;  /* 0x0000000100007836 */ /* 0x000fe20000000000 */
[----:B------:R-:W-:Y:S01]  /*0330*/  IADD3 R2, P3, PT, R2, 0x800, RZ ;  /* 0x0000080002027810 */ /* 0x000fe20007f7e0ff */
[----:B------:R-:W-:-:S03]  /*0340*/  VIADD R5, R5, 0x100 ;  /* 0x0000010005057836 */ /* 0x000fc60000000000 */
[----:B------:R-:W-:Y:S01]  /*0350*/  ISETP.NE.AND P2, PT, R0, RZ, PT ;  /* 0x000000ff0000720c */ /* 0x000fe20003f45270 */
[----:B------:R-:W-:Y:S01]  /*0360*/  IMAD.X R11, RZ, RZ, R11, P3 ;  /* 0x000000ffff0b7224 */ /* 0x000fe200018e060b */
[----:B--2--5:R-:W-:-:S06]  /*0370*/  DSETP.GEU.AND P1, PT, R6, R8, PT ;  /* 0x000000080600722a */ /* 0x024fcc0003f2e000 */
[----:B------:R-:W-:Y:S02]  /*0380*/  FSEL R6, R8, R6, !P1 ;  /* 0x0000000608067208 */ /* 0x000fe40004800000 */
[----:B------:R-:W-:-:S03]  /*0390*/  FSEL R7, R9, R7, !P1 ;  /* 0x0000000709077208 */ /* 0x000fc60004800000 */
[----:B------:R-:W-:Y:S05]  /*03a0*/  @P2 BRA `(.L_x_10) ;  /* 0xfffffffc00d02947 */ /* 0x000fea000383ffff */
.L_x_9:
[----:B------:R-:W-:Y:S05]  /*03b0*/  BSYNC.RECONVERGENT B2 ;  /* 0x0000000000027941 */ /* 0x000fea0003800200 */
.L_x_8:
[----:B------:R-:W-:Y:S05]  /*03c0*/  @!P0 BRA `(.L_x_7) ;  /* 0x0000000800488947 */ /* 0x000fea0003800000 */
[----:B------:R-:W-:Y:S01]  /*03d0*/  IMAD.IADD R0, R4, 0x1, -R5 ;  /* 0x0000000104007824 */ /* 0x000fe200078e0a05 */
[----:B------:R-:W-:Y:S01]  /*03e0*/  BSSY.RECONVERGENT B2, `(.L_x_11) ;  /* 0x0000051000027945 */ /* 0x000fe20003800200 */
[----:B------:R-:W-:-:S03]  /*03f0*/  PLOP3.LUT P0, PT, PT, PT, PT, 0x80, 0x8 ;  /* 0x000000000008781c */ /* 0x000fc60003f0f070 */
[----:B------:R-:W-:-:S13]  /*0400*/  ISETP.GT.AND P1, PT, R0, 0xc00, PT ;  /* 0x00000c000000780c */ /* 0x000fda0003f24270 */
[----:B------:R-:W-:Y:S05]  /*0410*/  @!P1 BRA `(.L_x_12) ;  /* 0x0000000400349947 */ /* 0x000fea0003800000 */
[----:B------:R-:W0:Y:S01]  /*0420*/  LDC.64 R8, c[0x0][0x380] ;  /* 0x0000e000ff087b82 */ /* 0x000e220000000a00 */
[----:B------:R-:W-:Y:S01]  /*0430*/  PLOP3.LUT P0, PT, PT, PT, PT, 0x8, 0x80 ;  /* 0x000000000080781c */ /* 0x000fe20003f0e170 */
[----:B------:R-:W-:-:S12]  /*0440*/  VIADD R0, R4, 0xfffff400 ;  /* 0xfffff40004007836 */ /* 0x000fd80000000000 */
.L_x_13:
[----:B0-----:R-:W-:-:S05]  /*0450*/  IMAD.WIDE R30, R5, 0x8, R8 ;  /* 0x00000008051e7825 */ /* 0x001fca00078e0208 */
[----:B------:R-:W2:Y:S04]  /*0460*/  LDG.E.64.CONSTANT R10, desc[UR6][R30.64] ;  /* 0x000000061e0a7981 */ /* 0x000ea8000c1e9b00 */
[----:B------:R-:W3:Y:S04]  /*0470*/  LDG.E.64.CONSTANT R12, desc[UR6][R30.64+0x800] ;  /* 0x000800061e0c7981 */ /* 0x000ee8000c1e9b00 */
[----:B------:R-:W4:Y:S01]  /*0480*/  LDG.E.64.CONSTANT R14, desc[UR6][R30.64+0x1000] ;  /* 0x001000061e0e7981 */ /* 0x000f22000c1e9b00 */
[----:B------:R-:W-:-:S03]  /*0490*/  VIADD R39, R5, 0x400 ;  /* 0x0000040005277836 */ /* 0x000fc60000000000 */
[----:B------:R-:W4:Y:S01]  /*04a0*/  LDG.E.64.CONSTANT R16, desc[UR6][R30.64+0x1800] ;  /* 0x001800061e107981 */ /* 0x000f22000c1e9b00 */
[----:B------:R-:W-:-:S05]  /*04b0*/  IMAD.WIDE R38, R39, 0x8, R8 ;  /* 0x0000000827267825 */ /* 0x000fca00078e0208 */
[----:B------:R-:W4:Y:S04]  /*04c0*/  LDG.E.64.CONSTANT R18, desc[UR6][R38.64] ;  /* 0x0000000626127981 */ /* 0x000f28000c1e9b00 */
[----:B------:R-:W4:Y:S04]  /*04d0*/  LDG.E.64.CONSTANT R20, desc[UR6][R38.64+0x800] ;  /* 0x0008000626147981 */ /* 0x000f28000c1e9b00 */
        /* <DEDUP_REMOVED lines=12> */
[----:B------:R-:W4:Y:S04]  /*05a0*/  LDG.E.64.CONSTANT R38, desc[UR6][R44.64+0x1000] ;  /* 0x001000062c267981 */ /* 0x000f28000c1e9b00 */
[----:B------:R-:W4:Y:S01]  /*05b0*/  LDG.E.64.CONSTANT R40, desc[UR6][R44.64+0x1800] ;  /* 0x001800062c287981 */ /* 0x000f22000c1e9b00 */
[----:B------:R-:W-:-:S05]  /*05c0*/  VIADD R5, R5, 0x1000 ;  /* 0x0000100005057836 */ /* 0x000fca0000000000 */
[----:B------:R-:W-:Y:S01]  /*05d0*/  ISETP.GE.AND P2, PT, R5, R0, PT ;  /* 0x000000000500720c */ /* 0x000fe20003f46270 */
[----:B--2--5:R-:W-:-:S06]  /*05e0*/  DSETP.GEU.AND P1, PT, R6, R10, PT ;  /* 0x0000000a0600722a */ /* 0x024fcc0003f2e000 */
[----:B------:R-:W-:Y:S02]  /*05f0*/  FSEL R6, R10, R6, !P1 ;  /* 0x000000060a067208 */ /* 0x000fe40004800000 */
[----:B------:R-:W-:-:S06]  /*0600*/  FSEL R7, R11, R7, !P1 ;  /* 0x000000070b077208 */ /* 0x000fcc0004800000 */
[----:B---3--:R-:W-:-:S06]  /*0610*/  DSETP.GEU.AND P1, PT, R6, R12, PT ;  /* 0x0000000c0600722a */ /* 0x008fcc0003f2e000 */
[----:B------:R-:W-:Y:S02]  /*0620*/  FSEL R6, R12, R6, !P1 ;  /* 0x000000060c067208 */ /* 0x000fe40004800000 */
[----:B------:R-:W-:-:S06]  /*0630*/  FSEL R7, R13, R7, !P1 ;  /* 0x000000070d077208 */ /* 0x000fcc0004800000 */
[----:B----4-:R-:W-:-:S06]  /*0640*/  DSETP.GEU.AND P1, PT, R6, R14, PT ;  /* 0x0000000e0600722a */ /* 0x010fcc0003f2e000 */
[----:B------:R-:W-:Y:S02]  /*0650*/  FSEL R6, R14, R6, !P1 ;  /* 0x000000060e067208 */ /* 0x000fe40004800000 */
[----:B------:R-:W-:-:S06]  /*0660*/  FSEL R7, R15, R7, !P1 ;  /* 0x000000070f077208 */ /* 0x000fcc0004800000 */
[----:B------:R-:W-:-:S06]  /*0670*/  DSETP.GEU.AND P1, PT, R6, R16, PT ;  /* 0x000000100600722a */ /* 0x000fcc0003f2e000 */
        /* <DEDUP_REMOVED lines=37> */
[----:B------:R-:W-:Y:S01]  /*08d0*/  FSEL R7, R41, R7, !P1 ;  /* 0x0000000729077208 */ /* 0x000fe20004800000 */
[----:B------:R-:W-:Y:S06]  /*08e0*/  @!P2 BRA `(.L_x_13) ;  /* 0xfffffff800d8a947 */ /* 0x000fec000383ffff */
.L_x_12:
[----:B------:R-:W-:Y:S05]  /*08f0*/  BSYNC.RECONVERGENT B2 ;  /* 0x0000000000027941 */ /* 0x000fea0003800200 */
.L_x_11:
[----:B------:R-:W-:Y:S01]  /*0900*/  IMAD.IADD R0, R4, 0x1, -R5 ;  /* 0x0000000104007824 */ /* 0x000fe200078e0a05 */
[----:B------:R-:W-:Y:S04]  /*0910*/  BSSY.RECONVERGENT B2, `(.L_x_14) ;  /* 0x0000029000027945 */ /* 0x000fe80003800200 */
[----:B------:R-:W-:-:S13]  /*0920*/  ISETP.GT.AND P1, PT, R0, 0x400, PT ;  /* 0x000004000000780c */ /* 0x000fda0003f24270 */
[----:B------:R-:W-:Y:S05]  /*0930*/  @!P1 BRA `(.L_x_15) ;  /* 0x0000000000989947 */ /* 0x000fea0003800000 */
[----:B------:R-:W0:Y:S02]  /*0940*/  LDC.64 R18, c[0x0][0x380] ;  /* 0x0000e000ff127b82 */ /* 0x000e240000000a00 */
        /* <DEDUP_REMOVED lines=11> */
[----:B------:R-:W-:Y:S01]  /*0a00*/  VIADD R5, R5, 0x800 ;  /* 0x0000080005057836 */ /* 0x000fe20000000000 */
        /* <DEDUP_REMOVED lines=20> */
[----:B------:R-:W-:Y:S02]  /*0b50*/  FSEL R7, R25, R7, !P0 ;  /* 0x0000000719077208 */ /* 0x000fe40004000000 */
[----:B------:R-:W-:-:S04]  /*0b60*/  PLOP3.LUT P0, PT, PT, PT, PT, 0x8, 0x80 ;  /* 0x000000000080781c */ /* 0x000fc80003f0e170 */
[----:B------:R-:W-:-:S06]  /*0b70*/  DSETP.GEU.AND P1, PT, R6, R26, PT ;  /* 0x0000001a0600722a */ /* 0x000fcc0003f2e000 */
[----:B------:R-:W-:Y:S02]  /*0b80*/  FSEL R6, R26, R6, !P1 ;  /* 0x000000061a067208 */ /* 0x000fe40004800000 */
[----:B------:R-:W-:-:S07]  /*0b90*/  FSEL R7, R27, R7, !P1 ;  /* 0x000000071b077208 */ /* 0x000fce0004800000 */
.L_x_15:
[----:B------:R-:W-:Y:S05]  /*0ba0*/  BSYNC.RECONVERGENT B2 ;  /* 0x0000000000027941 */ /* 0x000fea0003800200 */
.L_x_14:
[----:B------:R-:W-:-:S13]  /*0bb0*/  ISETP.LT.OR P0, PT, R5, R4, P0 ;  /* 0x000000040500720c */ /* 0x000fda0000701670 */
[----:B------:R-:W-:Y:S05]  /*0bc0*/  @!P0 BRA `(.L_x_7) ;  /* 0x0000000000488947 */ /* 0x000fea0003800000 */
[----:B------:R-:W0:Y:S02]  /*0bd0*/  LDC.64 R8, c[0x0][0x380] ;  /* 0x0000e000ff087b82 */ /* 0x000e240000000a00 */
[----:B0-----:R-:W-:-:S05]  /*0be0*/  IMAD.WIDE R8, R5, 0x8, R8 ;  /* 0x0000000805087825 */ /* 0x001fca00078e0208 */
[----:B------:R-:W2:Y:S04]  /*0bf0*/  LDG.E.64.CONSTANT R10, desc[UR6][R8.64] ;  /* 0x00000006080a7981 */ /* 0x000ea8000c1e9b00 */
[----:B------:R-:W3:Y:S04]  /*0c00*/  LDG.E.64.CONSTANT R12, desc[UR6][R8.64+0x800] ;  /* 0x00080006080c7981 */ /* 0x000ee8000c1e9b00 */
[----:B------:R-:W4:Y:S04]  /*0c10*/  LDG.E.64.CONSTANT R14, desc[UR6][R8.64+0x1000] ;  /* 0x00100006080e7981 */ /* 0x000f28000c1e9b00 */
[----:B------:R-:W4:Y:S01]  /*0c20*/  LDG.E.64.CONSTANT R16, desc[UR6][R8.64+0x1800] ;  /* 0x0018000608107981 */ /* 0x000f22000c1e9b00 */
        /* <DEDUP_REMOVED lines=11> */
[----:B------:R-:W-:-:S07]  /*0ce0*/  FSEL R7, R17, R7, !P0 ;  /* 0x0000000711077208 */ /* 0x000fce0004000000 */
.L_x_7:
[----:B------:R-:W-:Y:S05]  /*0cf0*/  BSYNC.RECONVERGENT B1 ;  /* 0x0000000000017941 */ /* 0x000fea0003800200 */
.L_x_6:
[----:B------:R-:W-:-:S13]  /*0d00*/  ISETP.GE.AND P0, PT, R4, 0x100, PT ;  /* 0x000001000400780c */ /* 0x000fda0003f06270 */
[----:B------:R-:W-:Y:S05]  /*0d10*/  @!P0 BRA `(.L_x_16) ;  /* 0x00000004003c8947 */ /* 0x000fea0003800000 */
[----:B------:R-:W0:Y:S01]  /*0d20*/  S2R R8, SR_LANEID ;  /* 0x0000000000087919 */ /* 0x000e220000000000 */
[----:B-----5:R-:W-:Y:S04]  /*0d30*/  SHFL.DOWN PT, R4, R6, 0x1, 0x1f ;  /* 0x08201f0006047f89 */ /* 0x020fe800000e0000 */
[----:B------:R-:W1:Y:S02]  /*0d40*/  SHFL.DOWN PT, R5, R7, 0x1, 0x1f ;  /* 0x08201f0007057f89 */ /* 0x000e6400000e0000 */
[----:B-1----:R-:W-:Y:S01]  /*0d50*/  DSETP.GEU.AND P1, PT, R6, R4, PT ;  /* 0x000000040600722a */ /* 0x002fe20003f2e000 */
[C---:B0-----:R-:W-:Y:S02]  /*0d60*/  ISETP.GT.AND P0, PT, R8.reuse, 0x1e, PT ;  /* 0x0000001e0800780c */ /* 0x041fe40003f04270 */
[----:B------:R-:W-:-:S03]  /*0d70*/  ISETP.NE.AND P2, PT, R8, RZ, PT ;  /* 0x000000ff0800720c */ /* 0x000fc60003f45270 */
[----:B------:R-:W-:Y:S02]  /*0d80*/  FSEL R9, R4, R6, !P1 ;  /* 0x0000000604097208 */ /* 0x000fe40004800000 */
[----:B------:R-:W-:Y:S02]  /*0d90*/  FSEL R5, R5, R7, !P1 ;  /* 0x0000000705057208 */ /* 0x000fe40004800000 */
[----:B------:R-:W-:Y:S02]  /*0da0*/  FSEL R6, R6, R9, P0 ;  /* 0x0000000906067208 */ /* 0x000fe40000000000 */
[----:B------:R-:W-:Y:S02]  /*0db0*/  FSEL R11, R7, R5, P0 ;  /* 0x00000005070b7208 */ /* 0x000fe40000000000 */
[----:B------:R-:W-:Y:S01]  /*0dc0*/  ISETP.GT.AND P0, PT, R8, 0x1d, PT ;  /* 0x0000001d0800780c */ /* 0x000fe20003f04270 */
[----:B------:R-:W-:Y:S01]  /*0dd0*/  SHFL.DOWN PT, R4, R6, 0x2, 0x1f ;  /* 0x08401f0006047f89 */ /* 0x000fe200000e0000 */
[----:B------:R-:W-:Y:S01]  /*0de0*/  @!P2 MOV R2, 0x400 ;  /* 0x000004000002a802 */ /* 0x000fe20000000f00 */
[----:B------:R-:W-:Y:S01]  /*0df0*/  IMAD.MOV.U32 R7, RZ, RZ, R11 ;  /* 0x000000ffff077224 */ /* 0x000fe200078e000b */
[----:B------:R-:W-:Y:S01]  /*0e00*/  @!P2 SHF.R.U32.HI R0, RZ, 0x2, R3 ;  /* 0x00000002ff00a819 */ /* 0x000fe20000011603 */
[----:B------:R-:W0:Y:S03]  /*0e10*/  SHFL.DOWN PT, R5, R11, 0x2, 0x1f ;  /* 0x08401f000b057f89 */ /* 0x000e2600000e0000 */
[----:B------:R-:W-:Y:S01]  /*0e20*/  @!P2 LOP3.LUT R0, R0, 0xf8, RZ, 0xc0, !PT ;  /* 0x000000f80000a812 */ /* 0x000fe200078ec0ff */
[----:B------:R-:W1:Y:S01]  /*0e30*/  @!P2 S2R R9, SR_CgaCtaId ;  /* 0x000000000009a919 */ /* 0x000e620000008800 */
[----:B0-----:R-:W-:-:S06]  /*0e40*/  DSETP.GEU.AND P1, PT, R6, R4, PT ;  /* 0x000000040600722a */ /* 0x001fcc0003f2e000 */
[----:B------:R-:W-:Y:S02]  /*0e50*/  @!P0 FSEL R6, R4, R6, !P1 ;  /* 0x0000000604068208 */ /* 0x000fe40004800000 */
[----:B------:R-:W-:Y:S02]  /*0e60*/  @!P0 FSEL R11, R5, R11, !P1 ;  /* 0x0000000b050b8208 */ /* 0x000fe40004800000 */
[----:B------:R-:W-:Y:S01]  /*0e70*/  ISETP.GT.AND P0, PT, R8, 0x1b, PT ;  /* 0x0000001b0800780c */ /* 0x000fe20003f04270 */
[----:B------:R-:W-:Y:S02]  /*0e80*/  SHFL.DOWN PT, R4, R6, 0x4, 0x1f ;  /* 0x08801f0006047f89 */ /* 0x000fe400000e0000 */
[----:B------:R-:W-:Y:S02]  /*0e90*/  IMAD.MOV.U32 R7, RZ, RZ, R11 ;  /* 0x000000ffff077224 */ /* 0x000fe400078e000b */
[----:B------:R-:W0:Y:S04]  /*0ea0*/  SHFL.DOWN PT, R5, R11, 0x4, 0x1f ;  /* 0x08801f000b057f89 */ /* 0x000e2800000e0000 */
        /* <DEDUP_REMOVED lines=14> */
[----:B0-----:R-:W-:Y:S01]  /*0f90*/  DSETP.GEU.AND P0, PT, R6, R4, PT ;  /* 0x000000040600722a */ /* 0x001fe20003f0e000 */
[----:B-1----:R-:W-:-:S05]  /*0fa0*/  @!P2 LEA R7, R9, R2, 0x18 ;  /* 0x000000020907a211 */ /* 0x002fca00078ec0ff */
[----:B------:R-:W-:Y:S01]  /*0fb0*/  FSEL R4, R4, R6, !P0 ;  /* 0x0000000604047208 */ /* 0x000fe20004000000 */
[----:B------:R-:W-:Y:S01]  /*0fc0*/  @!P2 IMAD.IADD R9, R0, 0x1, R7 ;  /* 0x000000010009a824 */ /* 0x000fe200078e0207 */
[----:B------:R-:W-:Y:S02]  /*0fd0*/  FSEL R5, R5, R11, !P0 ;  /* 0x0000000b05057208 */ /* 0x000fe40004000000 */
[----:B------:R-:W-:Y:S02]  /*0fe0*/  ISETP.NE.AND P0, PT, R3, RZ, PT ;  /* 0x000000ff0300720c */ /* 0x000fe40003f05270 */
[----:B------:R-:W-:Y:S01]  /*0ff0*/  FSEL R6, R6, R4, P1 ;  /* 0x0000000406067208 */ /* 0x000fe20000800000 */
[----:B------:R3:W-:Y:S01]  /*1000*/  @!P2 STS.64 [R9+0x8], R4 ;  /* 0x000008040900a388 */ /* 0x0007e20000000a00 */
[----:B------:R-:W-:Y:S01]  /*1010*/  FSEL R7, R11, R5, P1 ;  /* 0x000000050b077208 */ /* 0x000fe20000800000 */
[----:B------:R-:W-:Y:S08]  /*1020*/  BAR.SYNC.DEFER_BLOCKING 0x0 ;  /* 0x0000000000007b1d */ /* 0x000ff00000010000 */
[----:B------:R-:W-:Y:S05]  /*1030*/  @P0 BRA `(.L_x_17) ;  /* 0x0000004800f40947 */ /* 0x000fea0003800000 */
[----:B------:R-:W0:Y:S01]  /*1040*/  S2UR UR5, SR_CgaCtaId ;  /* 0x00000000000579c3 */ /* 0x000e220000008800 */
[----:B------:R-:W-:Y:S02]  /*1050*/  UMOV UR4, 0x400 ;  /* 0x0000040000047882 */ /* 0x000fe40000000000 */
[----:B0-----:R-:W-:-:S09]  /*1060*/  ULEA UR4, UR5, UR4, 0x18 ;  /* 0x0000000405047291 */ /* 0x001fd2000f8ec0ff */
[----:B---3--:R-:W0:Y:S04]  /*1070*/  LDS.128 R8, [UR4+0x10] ;  /* 0x00001004ff087984 */ /* 0x008e280008000c00 */
[----:B------:R-:W1:Y:S01]  /*1080*/  LDS.128 R12, [UR4+0x20] ;  /* 0x00002004ff0c7984 */ /* 0x000e620008000c00 */
[----:B0-----:R-:W-:-:S06]  /*1090*/  DSETP.GEU.AND P1, PT, R6, R8, PT ;  /* 0x000000080600722a */ /* 0x001fcc0003f2e000 */
[----:B------:R-:W-:Y:S02]  /*10a0*/  FSEL R2, R8, R6, !P1 ;  /* 0x0000000608027208 */ /* 0x000fe40004800000 */
[----:B------:R-:W-:Y:S02]  /*10b0*/  FSEL R3, R9, R7, !P1 ;  /* 0x0000000709037208 */ /* 0x000fe40004800000 */
[----:B------:R-:W0:Y:S04]  /*10c0*/  LDS.128 R4, [UR4+0x30] ;  /* 0x00003004ff047984 */ /* 0x000e280008000c00 */
[----:B------:R-:W-:-:S06]  /*10d0*/  DSETP.GEU.AND P1, PT, R2, R10, PT ;  /* 0x0000000a0200722a */ /* 0x000fcc0003f2e000 */
[----:B------:R-:W-:Y:S02]  /*10e0*/  FSEL R2, R10, R2, !P1 ;  /* 0x000000020a027208 */ /* 0x000fe40004800000 */
[----:B------:R-:W-:-:S06]  /*10f0*/  FSEL R3, R11, R3, !P1 ;  /* 0x000000030b037208 */ /* 0x000fcc0004800000 */
[----:B-1----:R-:W-:-:S06]  /*1100*/  DSETP.GEU.AND P1, PT, R2, R12, PT ;  /* 0x0000000c0200722a */ /* 0x002fcc0003f2e000 */
[----:B------:R-:W-:Y:S02]  /*1110*/  FSEL R8, R12, R2, !P1 ;  /* 0x000000020c087208 */ /* 0x000fe40004800000 */
[----:B------:R-:W-:Y:S02]  /*1120*/  FSEL R9, R13, R3, !P1 ;  /* 0x000000030d097208 */ /* 0x000fe40004800000 */
[----:B------:R-:W1:Y:S04]  /*1130*/  LDS.64 R2, [UR4+0x40] ;  /* 0x00004004ff027984 */ /* 0x000e680008000a00 */
[----:B------:R-:W-:-:S06]  /*1140*/  DSETP.GEU.AND P1, PT, R8, R14, PT ;  /* 0x0000000e0800722a */ /* 0x000fcc0003f2e000 */
[----:B------:R-:W-:Y:S02]  /*1150*/  FSEL R8, R14, R8, !P1 ;  /* 0x000000080e087208 */ /* 0x000fe40004800000 */
[----:B------:R-:W-:-:S06]  /*1160*/  FSEL R9, R15, R9, !P1 ;  /* 0x000000090f097208 */ /* 0x000fcc0004800000 */
[----:B0-----:R-:W-:-:S06]  /*1170*/  DSETP.GEU.AND P1, PT, R8, R4, PT ;  /* 0x000000040800722a */ /* 0x001fcc0003f2e000 */
[----:B------:R-:W-:Y:S02]  /*1180*/  FSEL R4, R4, R8, !P1 ;  /* 0x0000000804047208 */ /* 0x000fe40004800000 */
[----:B------:R-:W-:-:S06]  /*1190*/  FSEL R5, R5, R9, !P1 ;  /* 0x0000000905057208 */ /* 0x000fcc0004800000 */
[----:B------:R-:W-:-:S06]  /*11a0*/  DSETP.GEU.AND P1, PT, R4, R6, PT ;  /* 0x000000060400722a */ /* 0x000fcc0003f2e000 */
[----:B------:R-:W-:Y:S02]  /*11b0*/  FSEL R4, R6, R4, !P1 ;  /* 0x0000000406047208 */ /* 0x000fe40004800000 */
[----:B------:R-:W-:-:S06]  /*11c0*/  FSEL R5, R7, R5, !P1 ;  /* 0x0000000507057208 */ /* 0x000fcc0004800000 */
[----:B-1----:R-:W-:-:S06]  /*11d0*/  DSETP.GEU.AND P1, PT, R4, R2, PT ;  /* 0x000000020400722a */ /* 0x002fcc0003f2e000 */
[----:B------:R-:W-:Y:S02]  /*11e0*/  FSEL R6, R2, R4, !P1 ;  /* 0x0000000402067208 */ /* 0x000fe40004800000 */
[----:B------:R-:W-:Y:S01]  /*11f0*/  FSEL R7, R3, R5, !P1 ;  /* 0x0000000503077208 */ /* 0x000fe20004800000 */
[----:B------:R-:W-:Y:S06]  /*1200*/  BRA `(.L_x_17) ;  /* 0x0000004800807947 */ /* 0x000fec0003800000 */
.L_x_16:
[----:B------:R-:W-:Y:S01]  /*1210*/  LOP3.LUT R0, R3, 0x3e0, RZ, 0xc0, !PT ;  /* 0x000003e003007812 */ /* 0x000fe200078ec0ff */
[----:B------:R-:W0:Y:S03]  /*1220*/  S2R R10, SR_LANEID ;  /* 0x00000000000a7919 */ /* 0x000e260000000000 */
[----:B------:R-:W-:Y:S01]  /*1230*/  LOP3.LUT R9, RZ, R0, RZ, 0x33, !PT ;  /* 0x00000000ff097212 */ /* 0x000fe200078e33ff */
[----:B------:R-:W-:-:S04]  /*1240*/  VIADD R5, R0, 0x20 ;  /* 0x0000002000057836 */ /* 0x000fc80000000000 */
[----:B------:R-:W-:Y:S01]  /*1250*/  IMAD.IADD R9, R9, 0x1, R4 ;  /* 0x0000000109097824 */ /* 0x000fe200078e0204 */
[----:B------:R-:W-:-:S04]  /*1260*/  ISETP.GT.AND P0, PT, R5, R4, PT ;  /* 0x000000040500720c */ /* 0x000fc80003f04270 */
[----:B------:R-:W-:-:S05]  /*1270*/  SEL R5, R9, 0x1f, P0 ;  /* 0x0000001f09057807 */ /* 0x000fca0000000000 */
[----:B-----5:R-:W-:Y:S04]  /*1280*/  SHFL.DOWN PT, R8, R6, 0x1, R5 ;  /* 0x0820000006087989 */ /* 0x020fe800000e0005 */
[----:B------:R-:W1:Y:S01]  /*1290*/  SHFL.DOWN PT, R9, R7, 0x1, R5 ;  /* 0x0820000007097989 */ /* 0x000e6200000e0005 */
[C---:B0-----:R-:W-:Y:S01]  /*12a0*/  ISETP.GE.AND P0, PT, R10.reuse, R5, PT ;  /* 0x000000050a00720c */ /* 0x041fe20003f06270 */
[----:B------:R-:W-:Y:S01]  /*12b0*/  VIADD R0, R10, 0x2 ;  /* 0x000000020a007836 */ /* 0x000fe20000000000 */
[----:B-1----:R-:W-:-:S06]  /*12c0*/  DSETP.GEU.AND P1, PT, R6, R8, PT ;  /* 0x000000080600722a */ /* 0x002fcc0003f2e000 */
[-C--:B------:R-:W-:Y:S02]  /*12d0*/  FSEL R11, R8, R6.reuse, !P1 ;  /* 0x00000006080b7208 */ /* 0x080fe40004800000 */
[-C--:B------:R-:W-:Y:S02]  /*12e0*/  FSEL R9, R9, R7.reuse, !P1 ;  /* 0x0000000709097208 */ /* 0x080fe40004800000 */
[----:B------:R-:W-:Y:S02]  /*12f0*/  FSEL R2, R11, R6, !P0 ;  /* 0x000000060b027208 */ /* 0x000fe40004000000 */
[----:B------:R-:W-:Y:S02]  /*1300*/  FSEL R11, R9, R7, !P0 ;  /* 0x00000007090b7208 */ /* 0x000fe40004000000 */
[----:B------:R-:W-:Y:S01]  /*1310*/  ISETP.GT.AND P0, PT, R0, R5, PT ;  /* 0x000000050000720c */ /* 0x000fe20003f04270 */
[----:B------:R-:W-:Y:S01]  /*1320*/  SHFL.DOWN PT, R8, R2, 0x2, R5 ;  /* 0x0840000002087989 */ /* 0x000fe200000e0005 */
[----:B------:R-:W-:-:S02]  /*1330*/  IMAD.MOV.U32 R6, RZ, RZ, R2 ;  /* 0x000000ffff067224 */ /* 0x000fc400078e0002 */
[----:B------:R-:W-:Y:S01]  /*1340*/  IMAD.MOV.U32 R7, RZ, RZ, R11 ;  /* 0x000000ffff077224 */ /* 0x000fe200078e000b */
[----:B------:R-:W0:Y:S01]  /*1350*/  SHFL.DOWN PT, R9, R11, 0x2, R5 ;  /* 0x084000000b097989 */ /* 0x000e2200000e0005 */
[----:B------:R-:W-:-:S04]  /*1360*/  VIADD R0, R10, 0x4 ;  /* 0x000000040a007836 */ /* 0x000fc80000000000 */
[----:B0-----:R-:W-:-:S06]  /*1370*/  DSETP.GEU.AND P1, PT, R6, R8, PT ;  /* 0x000000080600722a */ /* 0x001fcc0003f2e000 */
[----:B------:R-:W-:Y:S02]  /*1380*/  @!P0 FSEL R2, R8, R2, !P1 ;  /* 0x0000000208028208 */ /* 0x000fe40004800000 */
[----:B------:R-:W-:Y:S02]  /*1390*/  @!P0 FSEL R11, R9, R11, !P1 ;  /* 0x0000000b090b8208 */ /* 0x000fe40004800000 */
[----:B------:R-:W-:Y:S01]  /*13a0*/  ISETP.GT.AND P0, PT, R0, R5, PT ;  /* 0x000000050000720c */ /* 0x000fe20003f04270 */
[----:B------:R-:W-:Y:S01]  /*13b0*/  SHFL.DOWN PT, R6, R2, 0x4, R5 ;  /* 0x0880000002067989 */ /* 0x000fe200000e0005 */
[----:B------:R-:W-:Y:S02]  /*13c0*/  IMAD.MOV.U32 R8, RZ, RZ, R2 ;  /* 0x000000ffff087224 */ /* 0x000fe400078e0002 */
        /* <DEDUP_REMOVED lines=8> */
[----:B------:R-:W-:Y:S01]  /*1450*/  IMAD.MOV.U32 R8, RZ, RZ, R2 ;  /* 0x000000ffff087224 */ /* 0x000fe200078e0002 */
[C---:B------:R-:W-:Y:S01]  /*1460*/  ISETP.NE.AND P0, PT, R10.reuse, RZ, PT ;  /* 0x000000ff0a00720c */ /* 0x040fe20003f05270 */
[----:B------:R-:W-:Y:S01]  /*1470*/  IMAD.MOV.U32 R9, RZ, RZ, R11 ;  /* 0x000000ffff097224 */ /* 0x000fe200078e000b */
[----:B------:R-:W0:Y:S01]  /*1480*/  SHFL.DOWN PT, R7, R11, 0x8, R5 ;  /* 0x090000000b077989 */ /* 0x000e2200000e0005 */
[----:B------:R-:W-:-:S10]  /*1490*/  VIADD R0, R10, 0x10 ;  /* 0x000000100a007836 */ /* 0x000fd40000000000 */
[----:B------:R-:W1:Y:S01]  /*14a0*/  @!P0 S2R R13, SR_CgaCtaId ;  /* 0x00000000000d8919 */ /* 0x000e620000008800 */
[----:B0-----:R-:W-:-:S06]  /*14b0*/  DSETP.GEU.AND P2, PT, R8, R6, PT ;  /* 0x000000060800722a */ /* 0x001fcc0003f4e000 */
[----:B------:R-:W-:Y:S02]  /*14c0*/  @!P1 FSEL R2, R6, R2, !P2 ;  /* 0x0000000206029208 */ /* 0x000fe40005000000 */
[----:B------:R-:W-:Y:S02]  /*14d0*/  @!P1 FSEL R11, R7, R11, !P2 ;  /* 0x0000000b070b9208 */ /* 0x000fe40005000000 */
[----:B------:R-:W-:Y:S01]  /*14e0*/  ISETP.GT.AND P1, PT, R0, R5, PT ;  /* 0x000000050000720c */ /* 0x000fe20003f24270 */
[----:B------:R-:W-:Y:S01]  /*14f0*/  SHFL.DOWN PT, R6, R2, 0x10, R5 ;  /* 0x0a00000002067989 */ /* 0x000fe200000e0005 */
[----:B------:R-:W-:Y:S01]  /*1500*/  IMAD.MOV.U32 R8, RZ, RZ, R2 ;  /* 0x000000ffff087224 */ /* 0x000fe200078e0002 */
[----:B------:R-:W-:Y:S01]  /*1510*/  @!P0 SHF.R.U32.HI R0, RZ, 0x2, R3 ;  /* 0x00000002ff008819 */ /* 0x000fe20000011603 */
[----:B------:R-:W-:Y:S01]  /*1520*/  IMAD.MOV.U32 R9, RZ, RZ, R11 ;  /* 0x000000ffff097224 */ /* 0x000fe200078e000b */
[----:B------:R-:W0:Y:S02]  /*1530*/  SHFL.DOWN PT, R7, R11, 0x10, R5 ;  /* 0x0a0000000b077989 */ /* 0x000e2400000e0005 */
[----:B------:R-:W-:-:S03]  /*1540*/  @!P0 LOP3.LUT R0, R0, 0xf8, RZ, 0xc0, !PT ;  /* 0x000000f800008812 */ /* 0x000fc600078ec0ff */
[----:B0-----:R-:W-:Y:S01]  /*1550*/  DSETP.GEU.AND P2, PT, R8, R6, PT ;  /* 0x000000060800722a */ /* 0x001fe20003f4e000 */
[----:B------:R-:W-:-:S04]  /*1560*/  @!P0 MOV R8, 0x400 ;  /* 0x0000040000088802 */ /* 0x000fc80000000f00 */
[----:B-1----:R-:W-:Y:S02]  /*1570*/  @!P0 LEA R13, R13, R8, 0x18 ;  /* 0x000000080d0d8211 */ /* 0x002fe400078ec0ff */
[----:B------:R-:W-:Y:S02]  /*1580*/  @!P1 FSEL R2, R6, R2, !P2 ;  /* 0x0000000206029208 */ /* 0x000fe40005000000 */
[----:B------:R-:W-:Y:S01]  /*1590*/  @!P1 FSEL R11, R7, R11, !P2 ;  /* 0x0000000b070b9208 */ /* 0x000fe20005000000 */
[----:B------:R-:W-:Y:S02]  /*15a0*/  @!P0 IMAD.IADD R13, R0, 0x1, R13 ;  /* 0x00000001000d8824 */ /* 0x000fe400078e020d */
[----:B------:R-:W-:Y:S02]  /*15b0*/  IMAD.MOV.U32 R6, RZ, RZ, R2 ;  /* 0x000000ffff067224 */ /* 0x000fe400078e0002 */
[----:B------:R-:W-:-:S05]  /*15c0*/  IMAD.MOV.U32 R7, RZ, RZ, R11 ;  /* 0x000000ffff077224 */ /* 0x000fca00078e000b */
[----:B------:R3:W-:Y:S01]  /*15d0*/  @!P0 STS.64 [R13+0x8], R6 ;  /* 0x000008060d008388 */ /* 0x0007e20000000a00 */
[----:B------:R-:W-:Y:S01]  /*15e0*/  BAR.SYNC.DEFER_BLOCKING 0x0 ;  /* 0x0000000000007b1d */ /* 0x000fe20000010000 */
[----:B------:R-:W-:-:S13]  /*15f0*/  ISETP.NE.AND P0, PT, R3, RZ, PT ;  /* 0x000000ff0300720c */ /* 0x000fda0003f05270 */
[----:B---3--:R-:W-:Y:S05]  /*1600*/  @P0 BRA `(.L_x_17) ;  /* 0x0000004400800947 */ /* 0x008fea0003800000 */
[----:B------:R-:W0:Y:S01]  /*1610*/  S2UR UR5, SR_CgaCtaId ;  /* 0x00000000000579c3 */ /* 0x000e220000008800 */
[----:B------:R-:W-:Y:S01]  /*1620*/  UMOV UR4, 0x400 ;  /* 0x0000040000047882 */ /* 0x000fe20000000000 */
[----:B------:R-:W-:Y:S01]  /*1630*/  ISETP.GT.AND P2, PT, R4, 0x20, PT ;  /* 0x000000200400780c */ /* 0x000fe20003f44270 */
[----:B0-----:R-:W-:-:S09]  /*1640*/  ULEA UR4, UR5, UR4, 0x18 ;  /* 0x0000000405047291 */ /* 0x001fd2000f8ec0ff */
[----:B------:R-:W0:Y:S04]  /*1650*/  LDS.128 R16, [UR4+0x10] ;  /* 0x00001004ff107984 */ /* 0x000e280008000c00 */
[----:B------:R-:W1:Y:S04]  /*1660*/  LDS.128 R12, [UR4+0x20] ;  /* 0x00002004ff0c7984 */ /* 0x000e680008000c00 */
[----:B------:R-:W2:Y:S01]  /*1670*/  LDS.128 R8, [UR4+0x30] ;  /* 0x00003004ff087984 */ /* 0x000ea20008000c00 */
[----:B0-----:R-:W-:-:S06]  /*1680*/  DSETP.GEU.AND P1, PT, R6, R16, PT ;  /* 0x000000100600722a */ /* 0x001fcc0003f2e000 */
[-C--:B------:R-:W-:Y:S02]  /*1690*/  FSEL R3, R16, R6.reuse, !P1 ;  /* 0x0000000610037208 */ /* 0x080fe40004800000 */
[-C--:B------:R-:W-:Y:S02]  /*16a0*/  FSEL R17, R17, R7.reuse, !P1 ;  /* 0x0000000711117208 */ /* 0x080fe40004800000 */
[----:B------:R-:W-:Y:S02]  /*16b0*/  FSEL R6, R3, R6, P2 ;  /* 0x0000000603067208 */ /* 0x000fe40001000000 */
[----:B------:R-:W-:Y:S02]  /*16c0*/  FSEL R7, R17, R7, P2 ;  /* 0x0000000711077208 */ /* 0x000fe40001000000 */
[C---:B------:R-:W-:Y:S01]  /*16d0*/  ISETP.GT.AND P1, PT, R4.reuse, 0x40, PT ;  /* 0x000000400400780c */ /* 0x040fe20003f24270 */
[----:B------:R-:W-:Y:S01]  /*16e0*/  IMAD.MOV.U32 R2, RZ, RZ, R6 ;  /* 0x000000ffff027224 */ /* 0x000fe200078e0006 */
[----:B------:R-:W-:Y:S01]  /*16f0*/  ISETP.GT.AND P2, PT, R4, 0x60, PT ;  /* 0x000000600400780c */ /* 0x000fe20003f44270 */
[----:B------:R-:W-:-:S06]  /*1700*/  IMAD.MOV.U32 R3, RZ, RZ, R7 ;  /* 0x000000ffff037224 */ /* 0x000fcc00078e0007 */
[----:B------:R-:W-:-:S06]  /*1710*/  DSETP.GEU.AND P3, PT, R2, R18, PT ;  /* 0x000000120200722a */ /* 0x000fcc0003f6e000 */
[----:B------:R-:W-:Y:S02]  /*1720*/  @P1 FSEL R6, R18, R6, !P3 ;  /* 0x0000000612061208 */ /* 0x000fe40005800000 */
[----:B------:R-:W-:Y:S02]  /*1730*/  @P1 FSEL R7, R19, R7, !P3 ;  /* 0x0000000713071208 */ /* 0x000fe40005800000 */
[----:B------:R-:W-:Y:S01]  /*1740*/  ISETP.GT.AND P1, PT, R4, 0x80, PT ;  /* 0x000000800400780c */ /* 0x000fe20003f24270 */
[----:B------:R-:W-:Y:S02]  /*1750*/  IMAD.MOV.U32 R2, RZ, RZ, R6 ;  /* 0x000000ffff027224 */ /* 0x000fe400078e0006 */
[----:B------:R-:W-:-:S06]  /*1760*/  IMAD.MOV.U32 R3, RZ, RZ, R7 ;  /* 0x000000ffff037224 */ /* 0x000fcc00078e0007 */
[----:B-1----:R-:W-:Y:S01]  /*1770*/  DSETP.GEU.AND P3, PT, R2, R12, PT ;  /* 0x0000000c0200722a */ /* 0x002fe20003f6e000 */
[----:B------:R-:W0:Y:S05]  /*1780*/  LDS.64 R2, [UR4+0x40] ;  /* 0x00004004ff027984 */ /* 0x000e2a0008000a00 */
[----:B------:R-:W-:Y:S02]  /*1790*/  @P2 FSEL R6, R12, R6, !P3 ;  /* 0x000000060c062208 */ /* 0x000fe40005800000 */
[----:B------:R-:W-:Y:S02]  /*17a0*/  @P2 FSEL R7, R13, R7, !P3 ;  /* 0x000000070d072208 */ /* 0x000fe40005800000 */
[----:B------:R-:W-:-:S04]  /*17b0*/  ISETP.GT.AND P2, PT, R4, 0xa0, PT ;  /* 0x000000a00400780c */ /* 0x000fc80003f44270 */
[----:B------:R-:W-:-:S06]  /*17c0*/  DSETP.GEU.AND P3, PT, R6, R14, PT ;  /* 0x0000000e0600722a */ /* 0x000fcc0003f6e000 */
[----:B------:R-:W-:Y:S02]  /*17d0*/  @P1 FSEL R6, R14, R6, !P3 ;  /* 0x000000060e061208 */ /* 0x000fe40005800000 */
[----:B------:R-:W-:Y:S02]  /*17e0*/  @P1 FSEL R7, R15, R7, !P3 ;  /* 0x000000070f071208 */ /* 0x000fe40005800000 */
[----:B------:R-:W-:-:S04]  /*17f0*/  ISETP.GT.AND P1, PT, R4, 0xc0, PT ;  /* 0x000000c00400780c */ /* 0x000fc80003f24270 */
[----:B--2---:R-:W-:-:S06]  /*1800*/  DSETP.GEU.AND P3, PT, R6, R8, PT ;  /* 0x000000080600722a */ /* 0x004fcc0003f6e000 */
[----:B------:R-:W-:Y:S02]  /*1810*/  @P2 FSEL R6, R8, R6, !P3 ;  /* 0x0000000608062208 */ /* 0x000fe40005800000 */
[----:B------:R-:W-:Y:S02]  /*1820*/  @P2 FSEL R7, R9, R7, !P3 ;  /* 0x0000000709072208 */ /* 0x000fe40005800000 */
[----:B------:R-:W-:-:S04]  /*1830*/  ISETP.GT.AND P2, PT, R4, 0xe0, PT ;  /* 0x000000e00400780c */ /* 0x000fc80003f44270 */
[----:B------:R-:W-:-:S06]  /*1840*/  DSETP.GEU.AND P3, PT, R6, R10, PT ;  /* 0x0000000a0600722a */ /* 0x000fcc0003f6e000 */
[----:B------:R-:W-:Y:S02]  /*1850*/  @P1 FSEL R6, R10, R6, !P3 ;  /* 0x000000060a061208 */ /* 0x000fe40005800000 */
[----:B------:R-:W-:-:S03]  /*1860*/  @P1 FSEL R7, R11, R7, !P3 ;  /* 0x000000070b071208 */ /* 0x000fc60005800000 */
[----:B------:R-:W-:Y:S02]  /*1870*/  IMAD.MOV.U32 R4, RZ, RZ, R6 ;  /* 0x000000ffff047224 */ /* 0x000fe400078e0006 */
[----:B------:R-:W-:-:S06]  /*1880*/  IMAD.MOV.U32 R5, RZ, RZ, R7 ;  /* 0x000000ffff057224 */ /* 0x000fcc00078e0007 */
[----:B0-----:R-:W-:-:S06]  /*1890*/  DSETP.GEU.AND P1, PT, R4, R2, PT ;  /* 0x000000020400722a */ /* 0x001fcc0003f2e000 */
[----:B------:R-:W-:Y:S02]  /*18a0*/  @P2 FSEL R6, R2, R6, !P1 ;  /* 0x0000000602062208 */ /* 0x000fe40004800000 */
[----:B------:R-:W-:Y:S01]  /*18b0*/  @P2 FSEL R7, R3, R7, !P1 ;  /* 0x0000000703072208 */ /* 0x000fe20004800000 */
[----:B------:R-:W-:Y:S06]  /*18c0*/  BRA `(.L_x_17) ;  /* 0x0000004000d07947 */ /* 0x000fec0003800000 */
.L_x_3:
[----:B------:R-:W0:Y:S01]  /*18d0*/  S2R R0, SR_TID.X ;  /* 0x0000000000007919 */ /* 0x000e220000002100 */
[----:B------:R-:W1:Y:S02]  /*18e0*/  LDCU.64 UR4, c[0x0][0x380] ;  /* 0x00007000ff0477ac */ /* 0x000e640008000a00 */
[----:B-1----:R-:W-:Y:S02]  /*18f0*/  IMAD.U32 R2, RZ, RZ, UR4 ;  /* 0x00000004ff027e24 */ /* 0x002fe4000f8e00ff */
[----:B------:R-:W-:Y:S02]  /*1900*/  IMAD.U32 R3, RZ, RZ, UR5 ;  /* 0x00000005ff037e24 */ /* 0x000fe4000f8e00ff */
[----:B0-----:R-:W-:-:S04]  /*1910*/  IMAD.SHL.U32 R5, R0, 0x4, RZ ;  /* 0x0000000400057824 */ /* 0x001fc800078e00ff */
[----:B------:R-:W-:-:S05]  /*1920*/  IMAD.WIDE.U32 R6, R5, 0x8, R2 ;  /* 0x0000000805067825 */ /* 0x000fca00078e0002 */
[----:B------:R-:W2:Y:S04]  /*1930*/  LDG.E.128.CONSTANT R20, desc[UR6][R6.64] ;  /* 0x0000000606147981 */ /* 0x000ea8000c1e9d00 */
[----:B------:R-:W3:Y:S04]  /*1940*/  LDG.E.128.CONSTANT R12, desc[UR6][R6.64+0x10] ;  /* 0x00001006060c7981 */ /* 0x000ee8000c1e9d00 */
[----:B------:R-:W4:Y:S04]  /*1950*/  LDG.E.128.CONSTANT R8, desc[UR6][R6.64+0x2000] ;  /* 0x0020000606087981 */ /* 0x000f28000c1e9d00 */
[----:B------:R0:W5:Y:S01]  /*1960*/  LDG.E.128.CONSTANT R16, desc[UR6][R6.64+0x2010] ;  /* 0x0020100606107981 */ /* 0x000162000c1e9d00 */
[----:B------:R-:W-:Y:S01]  /*1970*/  ISETP.GE.U32.AND P1, PT, R4, 0x1000, PT ;  /* 0x000010000400780c */ /* 0x000fe20003f26070 */
[----:B------:R-:W-:Y:S01]  /*1980*/  UMOV UR4, 0x800 ;  /* 0x0000080000047882 */ /* 0x000fe20000000000 */
[----:B--2---:R-:W-:-:S06]  /*1990*/  DSETP.GEU.AND P0, PT, R20, R22, PT ;  /* 0x000000161400722a */ /* 0x004fcc0003f0e000 */
[----:B------:R-:W-:Y:S02]  /*19a0*/  FSEL R20, R22, R20, !P0 ;  /* 0x0000001416147208 */ /* 0x000fe40004000000 */
[----:B------:R-:W-:-:S06]  /*19b0*/  FSEL R21, R23, R21, !P0 ;  /* 0x0000001517157208 */ /* 0x000fcc0004000000 */
[----:B---3--:R-:W-:-:S06]  /*19c0*/  DSETP.GEU.AND P0, PT, R20, R12, PT ;  /* 0x0000000c1400722a */ /* 0x008fcc0003f0e000 */
[----:B------:R-:W-:Y:S02]  /*19d0*/  FSEL R12, R12, R20, !P0 ;  /* 0x000000140c0c7208 */ /* 0x000fe40004000000 */
[----:B------:R-:W-:-:S06]  /*19e0*/  FSEL R13, R13, R21, !P0 ;  /* 0x000000150d0d7208 */ /* 0x000fcc0004000000 */
[----:B------:R-:W-:-:S06]  /*19f0*/  DSETP.GEU.AND P0, PT, R12, R14, PT ;  /* 0x0000000e0c00722a */ /* 0x000fcc0003f0e000 */
[----:B------:R-:W-:Y:S02]  /*1a00*/  FSEL R12, R14, R12, !P0 ;  /* 0x0000000c0e0c7208 */ /* 0x000fe40004000000 */
[----:B------:R-:W-:-:S06]  /*1a10*/  FSEL R13, R15, R13, !P0 ;  /* 0x0000000d0f0d7208 */ /* 0x000fcc0004000000 */
[----:B----4-:R-:W-:-:S06]  /*1a20*/  DSETP.GEU.AND P0, PT, R12, R8, PT ;  /* 0x000000080c00722a */ /* 0x010fcc0003f0e000 */
[----:B0-----:R-:W-:Y:S02]  /*1a30*/  FSEL R6, R8, R12, !P0 ;  /* 0x0000000c08067208 */ /* 0x001fe40004000000 */
[----:B------:R-:W-:-:S06]  /*1a40*/  FSEL R7, R9, R13, !P0 ;  /* 0x0000000d09077208 */ /* 0x000fcc0004000000 */
[----:B------:R-:W-:-:S06]  /*1a50*/  DSETP.GEU.AND P0, PT, R6, R10, PT ;  /* 0x0000000a0600722a */ /* 0x000fcc0003f0e000 */
[----:B------:R-:W-:Y:S02]  /*1a60*/  FSEL R6, R10, R6, !P0 ;  /* 0x000000060a067208 */ /* 0x000fe40004000000 */
[----:B------:R-:W-:-:S06]  /*1a70*/  FSEL R7, R11, R7, !P0 ;  /* 0x000000070b077208 */ /* 0x000fcc0004000000 */
[----:B-----5:R-:W-:-:S06]  /*1a80*/  DSETP.GEU.AND P0, PT, R6, R16, PT ;  /* 0x000000100600722a */ /* 0x020fcc0003f0e000 */
[----:B------:R-:W-:Y:S02]  /*1a90*/  FSEL R6, R16, R6, !P0 ;  /* 0x0000000610067208 */ /* 0x000fe40004000000 */
[----:B------:R-:W-:-:S06]  /*1aa0*/  FSEL R7, R17, R7, !P0 ;  /* 0x0000000711077208 */ /* 0x000fcc0004000000 */
[----:B------:R-:W-:-:S06]  /*1ab0*/  DSETP.GEU.AND P0, PT, R6, R18, PT ;  /* 0x000000120600722a */ /* 0x000fcc0003f0e000 */
[----:B------:R-:W-:Y:S02]  /*1ac0*/  FSEL R6, R18, R6, !P0 ;  /* 0x0000000612067208 */ /* 0x000fe40004000000 */
[----:B------:R-:W-:Y:S01]  /*1ad0*/  FSEL R7, R19, R7, !P0 ;  /* 0x0000000713077208 */ /* 0x000fe20004000000 */
[----:B------:R-:W-:Y:S06]  /*1ae0*/  @!P1 BRA `(.L_x_18) ;  /* 0x0000000000a49947 */ /* 0x000fec0003800000 */
[----:B------:R-:W0:Y:S01]  /*1af0*/  LDC R24, c[0x0][0x390] ;  /* 0x0000e400ff187b82 */ /* 0x000e220000000800 */
[----:B------:R-:W-:Y:S01]  /*1b00*/  VIADD R25, R4, 0xfffff800 ;  /* 0xfffff80004197836 */ /* 0x000fe20000000000 */
[----:B------:R-:W-:-:S06]  /*1b10*/  UMOV UR4, 0x800 ;  /* 0x0000080000047882 */ /* 0x000fcc0000000000 */
[----:B------:R-:W1:Y:S02]  /*1b20*/  LDC.64 R2, c[0x0][0x380] ;  /* 0x0000e000ff027b82 */ /* 0x000e640000000a00 */
.L_x_20:
[----:B------:R-:W-:-:S04]  /*1b30*/  VIADD R27, R5, UR4 ;  /* 0x00000004051b7c36 */ /* 0x000fc80008000000 */
[----:B-1----:R-:W-:-:S05]  /*1b40*/  IMAD.WIDE.U32 R26, R27, 0x8, R2 ;  /* 0x000000081b1a7825 */ /* 0x002fca00078e0002 */
[----:B------:R-:W2:Y:S04]  /*1b50*/  LDG.E.128.CONSTANT R12, desc[UR6][R26.64] ;  /* 0x000000061a0c7981 */ /* 0x000ea8000c1e9d00 */
[----:B------:R-:W3:Y:S04]  /*1b60*/  LDG.E.128.CONSTANT R16, desc[UR6][R26.64+0x10] ;  /* 0x000010061a107981 */ /* 0x000ee8000c1e9d00 */
[----:B------:R-:W4:Y:S04]  /*1b70*/  LDG.E.128.CONSTANT R20, desc[UR6][R26.64+0x2000] ;  /* 0x002000061a147981 */ /* 0x000f28000c1e9d00 */
[----:B------:R-:W5:Y:S01]  /*1b80*/  LDG.E.128.CONSTANT R8, desc[UR6][R26.64+0x2010] ;  /* 0x002010061a087981 */ /* 0x000f62000c1e9d00 */
[----:B0-----:R-:W-:Y:S01]  /*1b90*/  IMAD.MOV.U32 R4, RZ, RZ, R24 ;  /* 0x000000ffff047224 */ /* 0x001fe200078e0018 */
[----:B--2---:R-:W-:-:S06]  /*1ba0*/  DSETP.GEU.AND P0, PT, R6, R12, PT ;  /* 0x0000000c0600722a */ /* 0x004fcc0003f0e000 */
[----:B------:R-:W-:Y:S02]  /*1bb0*/  FSEL R6, R12, R6, !P0 ;  /* 0x000000060c067208 */ /* 0x000fe40004000000 */
[----:B------:R-:W-:-:S06]  /*1bc0*/  FSEL R7, R13, R7, !P0 ;  /* 0x000000070d077208 */ /* 0x000fcc0004000000 */
[----:B------:R-:W-:-:S06]  /*1bd0*/  DSETP.GEU.AND P0, PT, R6, R14, PT ;  /* 0x0000000e0600722a */ /* 0x000fcc0003f0e000 */
        /* <DEDUP_REMOVED lines=14> */
[----:B-----5:R-:W-:-:S06]  /*1cc0*/  DSETP.GEU.AND P0, PT, R6, R8, PT ;  /* 0x000000080600722a */ /* 0x020fcc0003f0e000 */
[----:B------:R-:W-:Y:S01]  /*1cd0*/  FSEL R6, R8, R6, !P0 ;  /* 0x0000000608067208 */ /* 0x000fe20004000000 */
[----:B------:R-:W-:Y:S01]  /*1ce0*/  VIADD R8, R4, -UR4 ;  /* 0x8000000404087c36 */ /* 0x000fe20008000000 */
[----:B------:R-:W-:-:S04]  /*1cf0*/  FSEL R7, R9, R7, !P0 ;  /* 0x0000000709077208 */ /* 0x000fc80004000000 */
[----:B------:R-:W-:Y:S02]  /*1d00*/  ISETP.GE.AND P1, PT, R8, 0x800, PT ;  /* 0x000008000800780c */ /* 0x000fe40003f26270 */
[----:B------:R-:W-:-:S06]  /*1d10*/  DSETP.GEU.AND P0, PT, R6, R10, PT ;  /* 0x0000000a0600722a */ /* 0x000fcc0003f0e000 */
[----:B------:R-:W-:Y:S02]  /*1d20*/  FSEL R6, R10, R6, !P0 ;  /* 0x000000060a067208 */ /* 0x000fe40004000000 */
[----:B------:R-:W-:-:S03]  /*1d30*/  FSEL R7, R11, R7, !P0 ;  /* 0x000000070b077208 */ /* 0x000fc60004000000 */
[----:B------:R-:W-:Y:S05]  /*1d40*/  @!P1 BRA `(.L_x_19) ;  /* 0x0000000c00009947 */ /* 0x000fea0003800000 */
[----:B------:R-:W-:-:S06]  /*1d50*/  UIADD3 UR4, UPT, UPT, UR4, 0x800, URZ ;  /* 0x0000080004047890 */ /* 0x000fcc000fffe0ff */
[----:B------:R-:W-:-:S13]  /*1d60*/  ISETP.LT.AND P0, PT, R25, UR4, PT ;  /* 0x0000000419007c0c */ /* 0x000fda000bf01270 */
[----:B------:R-:W-:Y:S05]  /*1d70*/  @!P0 BRA `(.L_x_20) ;  /* 0xfffffffc006c8947 */ /* 0x000fea000383ffff */
.L_x_18:
[----:B------:R-:W-:-:S13]  /*1d80*/  ISETP.LE.AND P0, PT, R4, UR4, PT ;  /* 0x0000000404007c0c */ /* 0x000fda000bf03270 */
[----:B------:R-:W-:Y:S05]  /*1d90*/  @P0 BRA `(.L_x_19) ;  /* 0x0000000800ec0947 */ /* 0x000fea0003800000 */
[----:B------:R-:W-:Y:S01]  /*1da0*/  VIADD R41, R4, -UR4 ;  /* 0x8000000404297c36 */ /* 0x000fe20008000000 */
[----:B------:R-:W-:Y:S04]  /*1db0*/  BSSY.RECONVERGENT B1, `(.L_x_19) ;  /* 0x00000b9000017945 */ /* 0x000fe80003800200 */
[----:B------:R-:W-:-:S13]  /*1dc0*/  ISETP.GE.AND P0, PT, R0, R41, PT ;  /* 0x000000290000720c */ /* 0x000fda0003f06270 */
[----:B------:R-:W-:Y:S05]  /*1dd0*/  @P0 BRA `(.L_x_21) ;  /* 0x0000000800d80947 */ /* 0x000fea0003800000 */
[----:B------:R-:W-:Y:S01]  /*1de0*/  LOP3.LUT R5, RZ, R0, RZ, 0x33, !PT ;  /* 0x00000000ff057212 */ /* 0x000fe200078e33ff */
[----:B------:R-:W-:Y:S01]  /*1df0*/  BSSY.RECONVERGENT B2, `(.L_x_22) ;  /* 0x0000016000027945 */ /* 0x000fe20003800200 */
[----:B------:R-:W-:Y:S02]  /*1e00*/  IMAD.MOV.U32 R40, RZ, RZ, R0 ;  /* 0x000000ffff287224 */ /* 0x000fe400078e0000 */
[----:B------:R-:W-:-:S04]  /*1e10*/  IADD3 R4, PT, PT, R4, -UR4, R5 ;  /* 0x8000000404047c10 */ /* 0x000fc8000fffe005 */
[C---:B------:R-:W-:Y:S02]  /*1e20*/  LOP3.LUT R5, R4.reuse, 0x300, RZ, 0xc0, !PT ;  /* 0x0000030004057812 */ /* 0x040fe400078ec0ff */
[----:B------:R-:W-:Y:S02]  /*1e30*/  ISETP.GE.U32.AND P2, PT, R4, 0x300, PT ;  /* 0x000003000400780c */ /* 0x000fe40003f46070 */
[----:B------:R-:W-:-:S13]  /*1e40*/  ISETP.NE.AND P0, PT, R5, 0x300, PT ;  /* 0x000003000500780c */ /* 0x000fda0003f05270 */
[----:B------:R-:W-:Y:S05]  /*1e50*/  @!P0 BRA `(.L_x_23) ;  /* 0x00000000003c8947 */ /* 0x000fea0003800000 */
[----:B------:R-:W-:Y:S01]  /*1e60*/  LEA.HI R4, R4, 0x1, RZ, 0x18 ;  /* 0x0000000104047811 */ /* 0x000fe200078fc0ff */
[----:B------:R-:W-:Y:S02]  /*1e70*/  VIADD R9, R0, UR4 ;  /* 0x0000000400097c36 */ /* 0x000fe40008000000 */
[----:B------:R-:W-:Y:S01]  /*1e80*/  IMAD.MOV.U32 R40, RZ, RZ, R0 ;  /* 0x000000ffff287224 */ /* 0x000fe200078e0000 */
[----:B------:R-:W-:-:S05]  /*1e90*/  LOP3.LUT R4, R4, 0x3, RZ, 0xc0, !PT ;  /* 0x0000000304047812 */ /* 0x000fca00078ec0ff */
[----:B------:R-:W-:-:S07]  /*1ea0*/  IMAD.MOV R8, RZ, RZ, -R4 ;  /* 0x000000ffff087224 */ /* 0x000fce00078e0a04 */
.L_x_24:
[----:B------:R-:W-:-:S06]  /*1eb0*/  IMAD.WIDE.U32 R4, R9, 0x8, R2 ;  /* 0x0000000809047825 */ /* 0x000fcc00078e0002 */
[----:B------:R-:W2:Y:S01]  /*1ec0*/  LDG.E.64.CONSTANT R4, desc[UR6][R4.64] ;  /* 0x0000000604047981 */ /* 0x000ea2000c1e9b00 */
[----:B------:R-:W-:Y:S02]  /*1ed0*/  VIADD R8, R8, 0x1 ;  /* 0x0000000108087836 */ /* 0x000fe40000000000 */
[----:B------:R-:W-:Y:S02]  /*1ee0*/  VIADD R40, R40, 0x100 ;  /* 0x0000010028287836 */ /* 0x000fe40000000000 */
[----:B------:R-:W-:Y:S01]  /*1ef0*/  VIADD R9, R9, 0x100 ;  /* 0x0000010009097836 */ /* 0x000fe20000000000 */
[----:B------:R-:W-:Y:S01]  /*1f00*/  ISETP.NE.AND P1, PT, R8, RZ, PT ;  /* 0x000000ff0800720c */ /* 0x000fe20003f25270 */
[----:B--2---:R-:W-:-:S06]  /*1f10*/  DSETP.GEU.AND P0, PT, R6, R4, PT ;  /* 0x000000040600722a */ /* 0x004fcc0003f0e000 */
[----:B------:R-:W-:Y:S02]  /*1f20*/  FSEL R6, R4, R6, !P0 ;  /* 0x0000000604067208 */ /* 0x000fe40004000000 */
[----:B------:R-:W-:-:S04]  /*1f30*/  FSEL R7, R5, R7, !P0 ;  /* 0x0000000705077208 */ /* 0x000fc80004000000 */
[----:B------:R-:W-:Y:S05]  /*1f40*/  @P1 BRA `(.L_x_24) ;  /* 0xfffffffc00d81947 */ /* 0x000fea000383ffff */
.L_x_23:
[----:B------:R-:W-:Y:S05]  /*1f50*/  BSYNC.RECONVERGENT B2 ;  /* 0x0000000000027941 */ /* 0x000fea0003800200 */
.L_x_22:
[----:B------:R-:W-:Y:S05]  /*1f60*/  @!P2 BRA `(.L_x_21) ;  /* 0x000000080074a947 */ /* 0x000fea0003800000 */
[----:B------:R-:W0:Y:S01]  /*1f70*/  LDCU.64 UR8, c[0x0][0x380] ;  /* 0x00007000ff0877ac */ /* 0x000e220008000a00 */
[----:B------:R-:W-:Y:S01]  /*1f80*/  IMAD.IADD R9, R41, 0x1, -R40 ;  /* 0x0000000129097824 */ /* 0x000fe200078e0a28 */
[C---:B------:R-:W-:Y:S01]  /*1f90*/  IADD3 R5, P0, PT, R40.reuse, UR4, RZ ;  /* 0x0000000428057c10 */ /* 0x040fe2000ff1e0ff */
[----:B------:R-:W-:Y:S01]  /*1fa0*/  BSSY.RECONVERGENT B2, `(.L_x_25) ;  /* 0x0000059000027945 */ /* 0x000fe20003800200 */
[----:B------:R-:W-:Y:S02]  /*1fb0*/  VIADD R43, R40, UR4 ;  /* 0x00000004282b7c36 */ /* 0x000fe40008000000 */
[----:B------:R-:W-:Y:S01]  /*1fc0*/  ISETP.GT.AND P1, PT, R9, 0xc00, PT ;  /* 0x00000c000900780c */ /* 0x000fe20003f24270 */
[----:B------:R-:W-:Y:S01]  /*1fd0*/  IMAD.X R8, RZ, RZ, RZ, P0 ;  /* 0x000000ffff087224 */ /* 0x000fe200000e06ff */
[----:B0-----:R-:W-:-:S04]  /*1fe0*/  LEA R4, P0, R5, UR8, 0x3 ;  /* 0x0000000805047c11 */ /* 0x001fc8000f8018ff */
[----:B------:R-:W-:Y:S02]  /*1ff0*/  LEA.HI.X R5, R5, UR9, R8, 0x3, P0 ;  /* 0x0000000905057c11 */ /* 0x000fe400080f1c08 */
[----:B------:R-:W-:-:S05]  /*2000*/  IADD3 R4, P0, PT, R4, 0x1000, RZ ;  /* 0x0000100004047810 */ /* 0x000fca0007f1e0ff */
[----:B------:R-:W-:Y:S01]  /*2010*/  IMAD.X R5, RZ, RZ, R5, P0 ;  /* 0x000000ffff057224 */ /* 0x000fe200000e0605 */
[----:B------:R-:W-:Y:S01]  /*2020*/  PLOP3.LUT P0, PT, PT, PT, PT, 0x80, 0x8 ;  /* 0x000000000008781c */ /* 0x000fe20003f0f070 */
[----:B------:R-:W-:-:S12]  /*2030*/  @!P1 BRA `(.L_x_26) ;  /* 0x00000004003c9947 */ /* 0x000fd80003800000 */
[----:B------:R-:W-:Y:S01]  /*2040*/  PLOP3.LUT P0, PT, PT, PT, PT, 0x8, 0x80 ;  /* 0x000000000080781c */ /* 0x000fe20003f0e170 */
[----:B------:R-:W-:-:S12]  /*2050*/  VIADD R45, R41, 0xfffff400 ;  /* 0xfffff400292d7836 */ /* 0x000fd80000000000 */
.L_x_27:
[C---:B------:R-:W-:Y:S01]  /*2060*/  IMAD.WIDE.U32 R38, R43.reuse, 0x8, R2 ;  /* 0x000000082b267825 */ /* 0x040fe200078e0002 */
[----:B------:R-:W2:Y:S04]  /*2070*/  LDG.E.64.CONSTANT R8, desc[UR6][R4.64+-0x800] ;  /* 0xfff8000604087981 */ /* 0x000ea8000c1e9b00 */
[----:B------:R-:W3:Y:S04]  /*2080*/  LDG.E.64.CONSTANT R10, desc[UR6][R4.64] ;  /* 0x00000006040a7981 */ /* 0x000ee8000c1e9b00 */
[----:B------:R-:W4:Y:S01]  /*2090*/  LDG.E.64.CONSTANT R38, desc[UR6][R38.64] ;  /* 0x0000000626267981 */ /* 0x000f22000c1e9b00 */
[----:B------:R-:W-:-:S03]  /*20a0*/  VIADD R15, R43, 0x400 ;  /* 0x000004002b0f7836 */ /* 0x000fc60000000000 */
[----:B------:R-:W5:Y:S01]  /*20b0*/  LDG.E.64.CONSTANT R12, desc[UR6][R4.64+0x800] ;  /* 0x00080006040c7981 */ /* 0x000f62000c1e9b00 */
[----:B------:R-:W-:-:S03]  /*20c0*/  IMAD.WIDE.U32 R14, R15, 0x8, R2 ;  /* 0x000000080f0e7825 */ /* 0x000fc600078e0002 */
[----:B------:R-:W5:Y:S04]  /*20d0*/  LDG.E.64.CONSTANT R16, desc[UR6][R4.64+0x1800] ;  /* 0x0018000604107981 */ /* 0x000f68000c1e9b00 */
[----:B------:R-:W5:Y:S04]  /*20e0*/  LDG.E.64.CONSTANT R14, desc[UR6][R14.64] ;  /* 0x000000060e0e7981 */ /* 0x000f68000c1e9b00 */
[----:B------:R-:W5:Y:S01]  /*20f0*/  LDG.E.64.CONSTANT R18, desc[UR6][R4.64+0x2000] ;  /* 0x0020000604127981 */ /* 0x000f62000c1e9b00 */
        /* <DEDUP_REMOVED lines=11> */
[----:B------:R-:W5:Y:S04]  /*21b0*/  LDG.E.64.CONSTANT R34, desc[UR6][R4.64+0x6000] ;  /* 0x0060000604227981 */ /* 0x000f68000c1e9b00 */
[----:B------:R0:W5:Y:S01]  /*21c0*/  LDG.E.64.CONSTANT R36, desc[UR6][R4.64+0x6800] ;  /* 0x0068000604247981 */ /* 0x000162000c1e9b00 */
[----:B------:R-:W-:-:S05]  /*21d0*/  VIADD R40, R40, 0x1000 ;  /* 0x0000100028287836 */ /* 0x000fca0000000000 */
[----:B------:R-:W-:Y:S02]  /*21e0*/  ISETP.GE.AND P2, PT, R40, R45, PT ;  /* 0x0000002d2800720c */ /* 0x000fe40003f46270 */
[----:B0-----:R-:W-:Y:S01]  /*21f0*/  IADD3 R4, P3, PT, R4, 0x8000, RZ ;  /* 0x0000800004047810 */ /* 0x001fe20007f7e0ff */
[----:B------:R-:W-:-:S04]  /*2200*/  VIADD R43, R43, 0x1000 ;  /* 0x000010002b2b7836 */ /* 0x000fc80000000000 */
[----:B------:R-:W-:Y:S01]  /*2210*/  IMAD.X R5, RZ, RZ, R5, P3 ;  /* 0x000000ffff057224 */ /* 0x000fe200018e0605 */
[----:B----4-:R-:W-:-:S06]  /*2220*/  DSETP.GEU.AND P1, PT, R6, R38, PT ;  /* 0x000000260600722a */ /* 0x010fcc0003f2e000 */
[----:B------:R-:W-:Y:S02]  /*2230*/  FSEL R6, R38, R6, !P1 ;  /* 0x0000000626067208 */ /* 0x000fe40004800000 */
[----:B------:R-:W-:-:S06]  /*2240*/  FSEL R7, R39, R7, !P1 ;  /* 0x0000000727077208 */ /* 0x000fcc0004800000 */
[----:B--2---:R-:W-:-:S06]  /*2250*/  DSETP.GEU.AND P1, PT, R6, R8, PT ;  /* 0x000000080600722a */ /* 0x004fcc0003f2e000 */
[----:B------:R-:W-:Y:S02]  /*2260*/  FSEL R6, R8, R6, !P1 ;  /* 0x0000000608067208 */ /* 0x000fe40004800000 */
[----:B------:R-:W-:-:S06]  /*2270*/  FSEL R7, R9, R7, !P1 ;  /* 0x0000000709077208 */ /* 0x000fcc0004800000 */
[----:B---3--:R-:W-:-:S06]  /*2280*/  DSETP.GEU.AND P1, PT, R6, R10, PT ;  /* 0x0000000a0600722a */ /* 0x008fcc0003f2e000 */
[----:B------:R-:W-:Y:S02]  /*2290*/  FSEL R6, R10, R6, !P1 ;  /* 0x000000060a067208 */ /* 0x000fe40004800000 */
[----:B------:R-:W-:-:S06]  /*22a0*/  FSEL R7, R11, R7, !P1 ;  /* 0x000000070b077208 */ /* 0x000fcc0004800000 */
[----:B-----5:R-:W-:-:S06]  /*22b0*/  DSETP.GEU.AND P1, PT, R6, R12, PT ;  /* 0x0000000c0600722a */ /* 0x020fcc0003f2e000 */
        /* <DEDUP_REMOVED lines=39> */
.L_x_26:
[----:B------:R-:W-:Y:S05]  /*2530*/  BSYNC.RECONVERGENT B2 ;  /* 0x0000000000027941 */ /* 0x000fea0003800200 */
.L_x_25:
[----:B------:R-:W-:Y:S01]  /*2540*/  IMAD.IADD R8, R41, 0x1, -R40 ;  /* 0x0000000129087824 */ /* 0x000fe200078e0a28 */
[----:B------:R-:W-:Y:S04]  /*2550*/  BSSY.RECONVERGENT B2, `(.L_x_28) ;  /* 0x000002b000027945 */ /* 0x000fe80003800200 */
[----:B------:R-:W-:-:S13]  /*2560*/  ISETP.GT.AND P1, PT, R8, 0x400, PT ;  /* 0x000004000800780c */ /* 0x000fda0003f24270 */
[----:B------:R-:W-:Y:S05]  /*2570*/  @!P1 BRA `(.L_x_29) ;  /* 0x0000000000a09947 */ /* 0x000fea0003800000 */
        /* <DEDUP_REMOVED lines=9> */
[----:B------:R-:W5:Y:S04]  /*2610*/  LDG.E.64.CONSTANT R22, desc[UR6][R4.64+0x2000] ;  /* 0x0020000604167981 */ /* 0x000f68000c1e9b00 */
[----:B------:R0:W5:Y:S01]  /*2620*/  LDG.E.64.CONSTANT R8, desc[UR6][R4.64+0x2800] ;  /* 0x0028000604087981 */ /* 0x000162000c1e9b00 */
[----:B------:R-:W-:-:S02]  /*2630*/  VIADD R40, R40, 0x800 ;  /* 0x0000080028287836 */ /* 0x000fc40000000000 */
[----:B------:R-:W-:Y:S01]  /*2640*/  VIADD R43, R43, 0x800 ;  /* 0x000008002b2b7836 */ /* 0x000fe20000000000 */
[----:B0-----:R-:W-:-:S05]  /*2650*/  IADD3 R4, P2, PT, R4, 0x4000, RZ ;  /* 0x0000400004047810 */ /* 0x001fca0007f5e0ff */
        /* <DEDUP_REMOVED lines=22> */
[----:B------:R-:W-:Y:S01]  /*27c0*/  DSETP.GEU.AND P1, PT, R6, R8, PT ;  /* 0x000000080600722a */ /* 0x000fe20003f2e000 */
[----:B------:R-:W-:-:S05]  /*27d0*/  PLOP3.LUT P0, PT, PT, PT, PT, 0x8, 0x80 ;  /* 0x000000000080781c */ /* 0x000fca0003f0e170 */
[----:B------:R-:W-:Y:S02]  /*27e0*/  FSEL R6, R8, R6, !P1 ;  /* 0x0000000608067208 */ /* 0x000fe40004800000 */
[----:B------:R-:W-:-:S07]  /*27f0*/  FSEL R7, R9, R7, !P1 ;  /* 0x0000000709077208 */ /* 0x000fce0004800000 */
.L_x_29:
[----:B------:R-:W-:Y:S05]  /*2800*/  BSYNC.RECONVERGENT B2 ;  /* 0x0000000000027941 */ /* 0x000fea0003800200 */
.L_x_28:
[----:B------:R-:W-:-:S13]  /*2810*/  ISETP.LT.OR P0, PT, R40, R41, P0 ;  /* 0x000000292800720c */ /* 0x000fda0000701670 */
[----:B------:R-:W-:Y:S05]  /*2820*/  @!P0 BRA `(.L_x_21) ;  /* 0x0000000000448947 */ /* 0x000fea0003800000 */
[----:B------:R-:W-:Y:S01]  /*2830*/  IMAD.WIDE.U32 R2, R43, 0x8, R2 ;  /* 0x000000082b027825 */ /* 0x000fe200078e0002 */
[----:B------:R-:W2:Y:S04]  /*2840*/  LDG.E.64.CONSTANT R8, desc[UR6][R4.64+-0x800] ;  /* 0xfff8000604087981 */ /* 0x000ea8000c1e9b00 */
[----:B------:R-:W3:Y:S04]  /*2850*/  LDG.E.64.CONSTANT R10, desc[UR6][R4.64] ;  /* 0x00000006040a7981 */ /* 0x000ee8000c1e9b00 */
[----:B------:R-:W4:Y:S04]  /*2860*/  LDG.E.64.CONSTANT R2, desc[UR6][R2.64] ;  /* 0x0000000602027981 */ /* 0x000f28000c1e9b00 */
[----:B------:R-:W5:Y:S01]  /*2870*/  LDG.E.64.CONSTANT R12, desc[UR6][R4.64+0x800] ;  /* 0x00080006040c7981 */ /* 0x000f62000c1e9b00 */
        /* <DEDUP_REMOVED lines=11> */
[----:B------:R-:W-:-:S07]  /*2930*/  FSEL R7, R13, R3, !P0 ;  /* 0x000000030d077208 */ /* 0x000fce0004000000 */
.L_x_21:
[----:B------:R-:W-:Y:S05]  /*2940*/  BSYNC.RECONVERGENT B1 ;  /* 0x0000000000017941 */ /* 0x000fea0003800200 */
.L_x_19:
[----:B------:R-:W0:Y:S01]  /*2950*/  S2R R10, SR_LANEID ;  /* 0x00000000000a7919 */ /* 0x000e220000000000 */
[----:B------:R-:W-:Y:S04]  /*2960*/  SHFL.DOWN PT, R2, R6, 0x1, 0x1f ;  /* 0x08201f0006027f89 */ /* 0x000fe800000e0000 */
        /* <DEDUP_REMOVED lines=10> */
[----:B------:R-:W-:-:S02]  /*2a10*/  @!P2 MOV R7, 0x400 ;  /* 0x000004000007a802 */ /* 0x000fc40000000f00 */
        /* <DEDUP_REMOVED lines=8> */
[----:B------:R-:W-:Y:S01]  /*2aa0*/  SHFL.DOWN PT, R2, R4, 0x4, 0x1f ;  /* 0x08801f0004027f89 */ /* 0x000fe200000e0000 */
[----:B-1----:R-:W-:-:S03]  /*2ab0*/  @!P2 LEA R7, R8, R7, 0x18 ;  /* 0x000000070807a211 */ /* 0x002fc600078ec0ff */
[----:B------:R-:W0:Y:S02]  /*2ac0*/  SHFL.DOWN PT, R3, R5, 0x4, 0x1f ;  /* 0x08801f0005037f89 */ /* 0x000e2400000e0000 */
[----:B------:R-:W-:Y:S01]  /*2ad0*/  @!P2 IMAD.IADD R9, R6, 0x1, R7 ;  /* 0x000000010609a824 */ /* 0x000fe200078e0207 */
[----:B0-----:R-:W-:-:S06]  /*2ae0*/  DSETP.GEU.AND P0, PT, R4, R2, PT ;  /* 0x000000020400722a */ /* 0x001fcc0003f0e000 */
[----:B------:R-:W-:Y:S02]  /*2af0*/  @!P1 FSEL R4, R2, R4, !P0 ;  /* 0x0000000402049208 */ /* 0x000fe40004000000 */
[----:B------:R-:W-:Y:S02]  /*2b00*/  @!P1 FSEL R5, R3, R5, !P0 ;  /* 0x0000000503059208 */ /* 0x000fe40004000000 */
[----:B------:R-:W-:Y:S01]  /*2b10*/  ISETP.GT.AND P1, PT, R10, 0x17, PT ;  /* 0x000000170a00780c */ /* 0x000fe20003f24270 */
[----:B------:R-:W-:Y:S04]  /*2b20*/  SHFL.DOWN PT, R2, R4, 0x8, 0x1f ;  /* 0x09001f0004027f89 */ /* 0x000fe800000e0000 */
[----:B------:R-:W0:Y:S02]  /*2b30*/  SHFL.DOWN PT, R3, R5, 0x8, 0x1f ;  /* 0x09001f0005037f89 */ /* 0x000e2400000e0000 */
[----:B0-----:R-:W-:-:S06]  /*2b40*/  DSETP.GEU.AND P0, PT, R4, R2, PT ;  /* 0x000000020400722a */ /* 0x001fcc0003f0e000 */
[----:B------:R-:W-:Y:S02]  /*2b50*/  @!P1 FSEL R4, R2, R4, !P0 ;  /* 0x0000000402049208 */ /* 0x000fe40004000000 */
[----:B------:R-:W-:Y:S02]  /*2b60*/  @!P1 FSEL R5, R3, R5, !P0 ;  /* 0x0000000503059208 */ /* 0x000fe40004000000 */
[----:B------:R-:W-:Y:S01]  /*2b70*/  ISETP.GT.AND P1, PT, R10, 0xf, PT ;  /* 0x0000000f0a00780c */ /* 0x000fe20003f24270 */
[----:B------:R-:W-:Y:S04]  /*2b80*/  SHFL.DOWN PT, R2, R4, 0x10, 0x1f ;  /* 0x0a001f0004027f89 */ /* 0x000fe800000e0000 */
[----:B------:R-:W0:Y:S02]  /*2b90*/  SHFL.DOWN PT, R3, R5, 0x10, 0x1f ;  /* 0x0a001f0005037f89 */ /* 0x000e2400000e0000 */
[----:B0-----:R-:W-:-:S06]  /*2ba0*/  DSETP.GEU.AND P0, PT, R4, R2, PT ;  /* 0x000000020400722a */ /* 0x001fcc0003f0e000 */
[----:B------:R-:W-:Y:S02]  /*2bb0*/  FSEL R2, R2, R4, !P0 ;  /* 0x0000000402027208 */ /* 0x000fe40004000000 */
        /* <DEDUP_REMOVED lines=10> */
[----:B--2---:R-:W0:Y:S04]  /*2c60*/  LDS.128 R8, [UR4+0x10] ;  /* 0x00001004ff087984 */ /* 0x004e280008000c00 */
        /* <DEDUP_REMOVED lines=25> */
.L_x_2:
        /* <DEDUP_REMOVED lines=12> */
.L_x_32:
[----:B------:R-:W-:Y:S05]  /*2ec0*/  BSYNC.RECONVERGENT B1 ;  /* 0x0000000000017941 */ /* 0x000fea0003800200 */
.L_x_31:
        /* <DEDUP_REMOVED lines=17> */
.L_x_37:
        /* <DEDUP_REMOVED lines=12> */
.L_x_36:
[----:B------:R-:W-:Y:S05]  /*30a0*/  BSYNC.RECONVERGENT B2 ;  /* 0x0000000000027941 */ /* 0x000fea0003800200 */
.L_x_35:
        /* <DEDUP_REMOVED lines=9> */
.L_x_40:
        /* <DEDUP_REMOVED lines=74> */
.L_x_39:
[----:B------:R-:W-:Y:S05]  /*35e0*/  BSYNC.RECONVERGENT B2 ;  /* 0x0000000000027941 */ /* 0x000fea0003800200 */
.L_x_38:
        /* <DEDUP_REMOVED lines=42> */
.L_x_42:
[----:B------:R-:W-:Y:S05]  /*3890*/  BSYNC.RECONVERGENT B2 ;  /* 0x0000000000027941 */ /* 0x000fea0003800200 */
.L_x_41:
        /* <DEDUP_REMOVED lines=20> */
.L_x_34:
[----:B------:R-:W-:Y:S05]  /*39e0*/  BSYNC.RECONVERGENT B1 ;  /* 0x0000000000017941 */ /* 0x000fea0003800200 */
.L_x_33:
        /* <DEDUP_REMOVED lines=14> */
[----:B------:R-:W-:Y:S01]  /*3ad0*/  IMAD.MOV.U32 R2, RZ, RZ, R9 ;  /* 0x000000ffff027224 */ /* 0x000fe200078e0009 */
[----:B------:R-:W-:Y:S01]  /*3ae0*/  @!P2 MOV R4, 0x400 ;  /* 0x000004000004a802 */ /* 0x000fe20000000f00 */
[----:B------:R-:W-:Y:S01]  /*3af0*/  IMAD.MOV.U32 R3, RZ, RZ, R11 ;  /* 0x000000ffff037224 */ /* 0x000fe200078e000b */
[----:B------:R-:W0:Y:S01]  /*3b00*/  SHFL.DOWN PT, R7, R11, 0x2, 0x1f ;  /* 0x08401f000b077f89 */ /* 0x000e2200000e0000 */
[----:B------:R-:W-:Y:S01]  /*3b10*/  @!P2 SHF.R.U32.HI R0, RZ, 0x2, R5 ;  /* 0x00000002ff00a819 */ /* 0x000fe20000011605 */
[----:B------:R-:W1:Y:S03]  /*3b20*/  @!P2 S2R R13, SR_CgaCtaId ;  /* 0x00000000000da919 */ /* 0x000e660000008800 */
[----:B------:R-:W-:Y:S01]  /*3b30*/  @!P2 LOP3.LUT R0, R0, 0xf8, RZ, 0xc0, !PT ;  /* 0x000000f80000a812 */ /* 0x000fe200078ec0ff */
[----:B0-----:R-:W-:-:S06]  /*3b40*/  DSETP.GEU.AND P0, PT, R2, R6, PT ;  /* 0x000000060200722a */ /* 0x001fcc0003f0e000 */
[----:B------:R-:W-:Y:S02]  /*3b50*/  @!P1 FSEL R9, R6, R9, !P0 ;  /* 0x0000000906099208 */ /* 0x000fe40004000000 */
[----:B------:R-:W-:Y:S02]  /*3b60*/  @!P1 FSEL R11, R7, R11, !P0 ;  /* 0x0000000b070b9208 */ /* 0x000fe40004000000 */
[----:B------:R-:W-:Y:S01]  /*3b70*/  ISETP.GT.AND P1, PT, R8, 0x1b, PT ;  /* 0x0000001b0800780c */ /* 0x000fe20003f24270 */
[----:B------:R-:W-:Y:S01]  /*3b80*/  SHFL.DOWN PT, R2, R9, 0x4, 0x1f ;  /* 0x08801f0009027f89 */ /* 0x000fe200000e0000 */
[----:B------:R-:W-:Y:S01]  /*3b90*/  IMAD.MOV.U32 R6, RZ, RZ, R9 ;  /* 0x000000ffff067224 */ /* 0x000fe200078e0009 */
[----:B-1----:R-:W-:Y:S01]  /*3ba0*/  @!P2 LEA R13, R13, R4, 0x18 ;  /* 0x000000040d0da211 */ /* 0x002fe200078ec0ff */
[----:B------:R-:W-:Y:S01]  /*3bb0*/  IMAD.MOV.U32 R7, RZ, RZ, R11 ;  /* 0x000000ffff077224 */ /* 0x000fe200078e000b */
[----:B------:R-:W0:Y:S03]  /*3bc0*/  SHFL.DOWN PT, R3, R11, 0x4, 0x1f ;  /* 0x08801f000b037f89 */ /* 0x000e2600000e0000 */
[----:B------:R-:W-:-:S02]  /*3bd0*/  @!P2 IMAD.IADD R13, R0, 0x1, R13 ;  /* 0x00000001000da824 */ /* 0x000fc400078e020d */
[----:B0-----:R-:W-:-:S06]  /*3be0*/  DSETP.GEU.AND P0, PT, R6, R2, PT ;  /* 0x000000020600722a */ /* 0x001fcc0003f0e000 */
[----:B------:R-:W-:Y:S02]  /*3bf0*/  @!P1 FSEL R9, R2, R9, !P0 ;  /* 0x0000000902099208 */ /* 0x000fe40004000000 */
[----:B------:R-:W-:Y:S02]  /*3c00*/  @!P1 FSEL R11, R3, R11, !P0 ;  /* 0x0000000b030b9208 */ /* 0x000fe40004000000 */
[----:B------:R-:W-:Y:S01]  /*3c10*/  ISETP.GT.AND P1, PT, R8, 0x17, PT ;  /* 0x000000170800780c */ /* 0x000fe20003f24270 */
[----:B------:R-:W-:Y:S01]  /*3c20*/  SHFL.DOWN PT, R2, R9, 0x8, 0x1f ;  /* 0x09001f0009027f89 */ /* 0x000fe200000e0000 */
[----:B------:R-:W-:Y:S02]  /*3c30*/  IMAD.MOV.U32 R6, RZ, RZ, R9 ;  /* 0x000000ffff067224 */ /* 0x000fe400078e0009 */
[----:B------:R-:W-:Y:S01]  /*3c40*/  IMAD.MOV.U32 R7, RZ, RZ, R11 ;  /* 0x000000ffff077224 */ /* 0x000fe200078e000b */
[----:B------:R-:W0:Y:S05]  /*3c50*/  SHFL.DOWN PT, R3, R11, 0x8, 0x1f ;  /* 0x09001f000b037f89 */ /* 0x000e2a00000e0000 */
        /* <DEDUP_REMOVED lines=20> */
[----:B------:R-:W0:Y:S04]  /*3da0*/  LDS.128 R8, [UR4+0x10] ;  /* 0x00001004ff087984 */ /* 0x000e280008000c00 */
[----:B-1----:R-:W1:Y:S01]  /*3db0*/  LDS.128 R12, [UR4+0x20] ;  /* 0x00002004ff0c7984 */ /* 0x002e620008000c00 */
        /* <DEDUP_REMOVED lines=24> */
.L_x_43:
        /* <DEDUP_REMOVED lines=20> */
[----:B------:R-:W0:Y:S05]  /*4080*/  SHFL.DOWN PT, R7, R0, 0x2, R11 ;  /* 0x0840000000077989 */ /* 0x000e2a00000e000b */
[----:B0-----:R-:W-:-:S06]  /*4090*/  DSETP.GEU.AND P0, PT, R2, R6, PT ;  /* 0x000000060200722a */ /* 0x001fcc0003f0e000 */
[----:B------:R-:W-:Y:S01]  /*40a0*/  @!P1 FSEL R9, R6, R9, !P0 ;  /* 0x0000000906099208 */ /* 0x000fe20004000000 */
[----:B------:R-:W-:Y:S01]  /*40b0*/  VIADD R6, R8, 0x4 ;  /* 0x0000000408067836 */ /* 0x000fe20000000000 */
[----:B------:R-:W-:-:S03]  /*40c0*/  @!P1 FSEL R0, R7, R0, !P0 ;  /* 0x0000000007009208 */ /* 0x000fc60004000000 */
[----:B------:R-:W-:Y:S01]  /*40d0*/  SHFL.DOWN PT, R2, R9, 0x4, R11 ;  /* 0x0880000009027989 */ /* 0x000fe200000e000b */
[----:B------:R-:W-:Y:S01]  /*40e0*/  ISETP.GT.AND P1, PT, R6, R11, PT ;  /* 0x0000000b0600720c */ /* 0x000fe20003f24270 */
[----:B------:R-:W-:Y:S02]  /*40f0*/  IMAD.MOV.U32 R6, RZ, RZ, R9 ;  /* 0x000000ffff067224 */ /* 0x000fe400078e0009 */
[----:B------:R-:W0:Y:S01]  /*4100*/  SHFL.DOWN PT, R3, R0, 0x4, R11 ;  /* 0x0880000000037989 */ /* 0x000e2200000e000b */
[----:B------:R-:W-:-:S06]  /*4110*/  IMAD.MOV.U32 R7, RZ, RZ, R0 ;  /* 0x000000ffff077224 */ /* 0x000fcc00078e0000 */
[----:B0-----:R-:W-:Y:S01]  /*4120*/  DSETP.GEU.AND P0, PT, R6, R2, PT ;  /* 0x000000020600722a */ /* 0x001fe20003f0e000 */
[----:B------:R-:W-:-:S05]  /*4130*/  VIADD R6, R8, 0x8 ;  /* 0x0000000808067836 */ /* 0x000fca0000000000 */
        /* <DEDUP_REMOVED lines=15> */
[----:B------:R-:W-:Y:S02]  /*4230*/  IMAD.MOV.U32 R6, RZ, RZ, R9 ;  /* 0x000000ffff067224 */ /* 0x000fe400078e0009 */
[----:B------:R-:W-:Y:S01]  /*4240*/  IMAD.MOV.U32 R7, RZ, RZ, R0 ;  /* 0x000000ffff077224 */ /* 0x000fe200078e0000 */
[----:B------:R-:W0:Y:S05]  /*4250*/  SHFL.DOWN PT, R3, R0, 0x10, R11 ;  /* 0x0a00000000037989 */ /* 0x000e2a00000e000b */
[----:B0-----:R-:W-:Y:S01]  /*4260*/  DSETP.GEU.AND P1, PT, R6, R2, PT ;  /* 0x000000020600722a */ /* 0x001fe20003f2e000 */
[----:B------:R-:W-:-:S02]  /*4270*/  @!P0 MOV R7, 0x400 ;  /* 0x0000040000078802 */ /* 0x000fc40000000f00 */
[----:B------:R-:W-:Y:S02]  /*4280*/  @!P0 SHF.R.U32.HI R6, RZ, 0x2, R5 ;  /* 0x00000002ff068819 */ /* 0x000fe40000011605 */
[----:B-1----:R-:W-:Y:S02]  /*4290*/  @!P0 LEA R7, R10, R7, 0x18 ;  /* 0x000000070a078211 */ /* 0x002fe400078ec0ff */
[----:B------:R-:W-:Y:S02]  /*42a0*/  @!P0 LOP3.LUT R6, R6, 0xf8, RZ, 0xc0, !PT ;  /* 0x000000f806068812 */ /* 0x000fe400078ec0ff */
[----:B------:R-:W-:Y:S02]  /*42b0*/  @!P2 FSEL R9, R2, R9, !P1 ;  /* 0x000000090209a208 */ /* 0x000fe40004800000 */
[----:B------:R-:W-:Y:S01]  /*42c0*/  @!P2 FSEL R0, R3, R0, !P1 ;  /* 0x000000000300a208 */ /* 0x000fe20004800000 */
[----:B------:R-:W-:Y:S02]  /*42d0*/  @!P0 IMAD.IADD R3, R6, 0x1, R7 ;  /* 0x0000000106038824 */ /* 0x000fe400078e0207 */
[----:B------:R-:W-:-:S02]  /*42e0*/  IMAD.MOV.U32 R6, RZ, RZ, R9 ;  /* 0x000000ffff067224 */ /* 0x000fc400078e0009 */
[----:B------:R-:W-:-:S05]  /*42f0*/  IMAD.MOV.U32 R7, RZ, RZ, R0 ;  /* 0x000000ffff077224 */ /* 0x000fca00078e0000 */
[----:B------:R1:W-:Y:S01]  /*4300*/  @!P0 STS.64 [R3+0x8], R6 ;  /* 0x0000080603008388 */ /* 0x0003e20000000a00 */
[----:B------:R-:W-:Y:S01]  /*4310*/  BAR.SYNC.DEFER_BLOCKING 0x0 ;  /* 0x0000000000007b1d */ /* 0x000fe20000010000 */
[----:B------:R-:W-:-:S13]  /*4320*/  ISETP.NE.AND P0, PT, R5, RZ, PT ;  /* 0x000000ff0500720c */ /* 0x000fda0003f05270 */
[----:B-1----:R-:W-:Y:S05]  /*4330*/  @P0 BRA `(.L_x_17) ;  /* 0x0000001800340947 */ /* 0x002fea0003800000 */
[----:B------:R-:W0:Y:S01]  /*4340*/  S2UR UR5, SR_CgaCtaId ;  /* 0x00000000000579c3 */ /* 0x000e220000008800 */
[----:B------:R-:W-:Y:S01]  /*4350*/  UMOV UR4, 0x400 ;  /* 0x0000040000047882 */ /* 0x000fe20000000000 */
[C---:B------:R-:W-:Y:S02]  /*4360*/  ISETP.GT.AND P3, PT, R4.reuse, 0x20, PT ;  /* 0x000000200400780c */ /* 0x040fe40003f64270 */
        /* <DEDUP_REMOVED lines=10> */
[----:B------:R-:W-:Y:S01]  /*4410*/  ISETP.GT.AND P1, PT, R4, 0x60, PT ;  /* 0x000000600400780c */ /* 0x000fe20003f24270 */
[----:B------:R-:W-:Y:S02]  /*4420*/  IMAD.MOV.U32 R2, RZ, RZ, R6 ;  /* 0x000000ffff027224 */ /* 0x000fe400078e0006 */
        /* <DEDUP_REMOVED lines=29> */
.L_x_30:
[----:B------:R-:W0:Y:S01]  /*4600*/  S2R R41, SR_TID.X ;  /* 0x0000000000297919 */ /* 0x000e220000002100 */
[----:B------:R-:W0:Y:S02]  /*4610*/  LDC.64 R6, c[0x0][0x380] ;  /* 0x0000e000ff067b82 */ /* 0x000e240000000a00 */
[----:B0-----:R-:W-:-:S05]  /*4620*/  IMAD.WIDE.U32 R6, R41, 0x8, R6 ;  /* 0x0000000829067825 */ /* 0x001fca00078e0006 */
[----:B------:R-:W2:Y:S04]  /*4630*/  LDG.E.64.CONSTANT R20, desc[UR6][R6.64] ;  /* 0x0000000606147981 */ /* 0x000ea8000c1e9b00 */
[----:B------:R-:W2:Y:S04]  /*4640*/  LDG.E.64.CONSTANT R2, desc[UR6][R6.64+0x800] ;  /* 0x0008000606027981 */ /* 0x000ea8000c1e9b00 */
[----:B------:R-:W3:Y:S04]  /*4650*/  LDG.E.64.CONSTANT R8, desc[UR6][R6.64+0x1000] ;  /* 0x0010000606087981 */ /* 0x000ee8000c1e9b00 */
[----:B------:R-:W4:Y:S04]  /*4660*/  LDG.E.64.CONSTANT R10, desc[UR6][R6.64+0x1800] ;  /* 0x00180006060a7981 */ /* 0x000f28000c1e9b00 */
[----:B------:R-:W5:Y:S04]  /*4670*/  LDG.E.64.CONSTANT R12, desc[UR6][R6.64+0x2000] ;  /* 0x00200006060c7981 */ /* 0x000f68000c1e9b00 */
[----:B------:R-:W5:Y:S04]  /*4680*/  LDG.E.64.CONSTANT R14, desc[UR6][R6.64+0x2800] ;  /* 0x00280006060e7981 */ /* 0x000f68000c1e9b00 */
[----:B------:R-:W5:Y:S04]  /*4690*/  LDG.E.64.CONSTANT R16, desc[UR6][R6.64+0x3000] ;  /* 0x0030000606107981 */ /* 0x000f68000c1e9b00 */
[----:B------:R-:W5:Y:S01]  /*46a0*/  LDG.E.64.CONSTANT R18, desc[UR6][R6.64+0x3800] ;  /* 0x0038000606127981 */ /* 0x000f62000c1e9b00 */
[----:B------:R-:W-:Y:S01]  /*46b0*/  ISETP.GE.U32.AND P1, PT, R4, 0x1000, PT ;  /* 0x000010000400780c */ /* 0x000fe20003f26070 */
[----:B------:R-:W-:Y:S01]  /*46c0*/  IMAD.MOV.U32 R45, RZ, RZ, 0x800 ;  /* 0x00000800ff2d7424 */ /* 0x000fe200078e00ff */
[----:B--2---:R-:W-:-:S06]  /*46d0*/  DSETP.GEU.AND P0, PT, R20, R2, PT ;  /* 0x000000021400722a */ /* 0x004fcc0003f0e000 */
        /* <DEDUP_REMOVED lines=21> */
[----:B------:R-:W0:Y:S01]  /*4830*/  LDC R24, c[0x0][0x390] ;  /* 0x0000e400ff187b82 */ /* 0x000e220000000800 */
[----:B------:R-:W-:Y:S02]  /*4840*/  VIADD R0, R4, 0xfffff800 ;  /* 0xfffff80004007836 */ /* 0x000fe40000000000 */
[----:B------:R-:W-:-:S07]  /*4850*/  IMAD.MOV.U32 R45, RZ, RZ, 0x800 ;  /* 0x00000800ff2d7424 */ /* 0x000fce00078e00ff */
.L_x_46:
[----:B------:R-:W-:-:S05]  /*4860*/  IMAD.WIDE R4, R45, 0x8, R6 ;  /* 0x000000082d047825 */ /* 0x000fca00078e0206 */
[----:B------:R-:W2:Y:S04]  /*4870*/  LDG.E.64.CONSTANT R10, desc[UR6][R4.64] ;  /* 0x00000006040a7981 */ /* 0x000ea8000c1e9b00 */
[----:B------:R-:W3:Y:S04]  /*4880*/  LDG.E.64.CONSTANT R12, desc[UR6][R4.64+0x800] ;  /* 0x00080006040c7981 */ /* 0x000ee8000c1e9b00 */
[----:B------:R-:W4:Y:S04]  /*4890*/  LDG.E.64.CONSTANT R14, desc[UR6][R4.64+0x1000] ;  /* 0x00100006040e7981 */ /* 0x000f28000c1e9b00 */
[----:B------:R-:W5:Y:S04]  /*48a0*/  LDG.E.64.CONSTANT R16, desc[UR6][R4.64+0x1800] ;  /* 0x0018000604107981 */ /* 0x000f68000c1e9b00 */
[----:B------:R-:W5:Y:S04]  /*48b0*/  LDG.E.64.CONSTANT R18, desc[UR6][R4.64+0x2000] ;  /* 0x0020000604127981 */ /* 0x000f68000c1e9b00 */
[----:B------:R-:W5:Y:S04]  /*48c0*/  LDG.E.64.CONSTANT R20, desc[UR6][R4.64+0x2800] ;  /* 0x0028000604147981 */ /* 0x000f68000c1e9b00 */
[----:B------:R-:W5:Y:S04]  /*48d0*/  LDG.E.64.CONSTANT R22, desc[UR6][R4.64+0x3000] ;  /* 0x0030000604167981 */ /* 0x000f68000c1e9b00 */
[----:B------:R0:W5:Y:S02]  /*48e0*/  LDG.E.64.CONSTANT R8, desc[UR6][R4.64+0x3800] ;  /* 0x0038000604087981 */ /* 0x000164000c1e9b00 */
[----:B0-----:R-:W-:-:S04]  /*48f0*/  IMAD.MOV.U32 R4, RZ, RZ, R24 ;  /* 0x000000ffff047224 */ /* 0x001fc800078e0018 */
[----:B------:R-:W-:-:S05]  /*4900*/  IMAD.IADD R5, R4, 0x1, -R45 ;  /* 0x0000000104057824 */ /* 0x000fca00078e0a2d */
[----:B------:R-:W-:Y:S01]  /*4910*/  ISETP.GE.AND P1, PT, R5, 0x800, PT ;  /* 0x000008000500780c */ /* 0x000fe20003f26270 */
        /* <DEDUP_REMOVED lines=25> */
[----:B------:R-:W-:-:S05]  /*4ab0*/  VIADD R45, R45, 0x800 ;  /* 0x000008002d2d7836 */ /* 0x000fca0000000000 */
[----:B------:R-:W-:-:S13]  /*4ac0*/  ISETP.GT.AND P0, PT, R45, R0, PT ;  /* 0x000000002d00720c */ /* 0x000fda0003f04270 */
[----:B------:R-:W-:Y:S05]  /*4ad0*/  @!P0 BRA `(.L_x_46) ;  /* 0xfffffffc00608947 */ /* 0x000fea000383ffff */
.L_x_44:
[----:B------:R-:W-:-:S13]  /*4ae0*/  ISETP.GE.AND P0, PT, R45, R4, PT ;  /* 0x000000042d00720c */ /* 0x000fda0003f06270 */
[----:B------:R-:W-:Y:S05]  /*4af0*/  @P0 BRA `(.L_x_45) ;  /* 0x0000000800fc0947 */ /* 0x000fea0003800000 */
[----:B------:R-:W-:Y:S01]  /*4b00*/  IMAD.IADD R0, R4, 0x1, -R45 ;  /* 0x0000000104007824 */ /* 0x000fe200078e0a2d */
[----:B------:R-:W-:Y:S04]  /*4b10*/  BSSY.RECONVERGENT B1, `(.L_x_45) ;  /* 0x00000bd000017945 */ /* 0x000fe80003800200 */
[----:B------:R-:W-:-:S13]  /*4b20*/  ISETP.GE.AND P0, PT, R41, R0, PT ;  /* 0x000000002900720c */ /* 0x000fda0003f06270 */
[----:B------:R-:W-:Y:S05]  /*4b30*/  @P0 BRA `(.L_x_47) ;  /* 0x0000000800e80947 */ /* 0x000fea0003800000 */
[----:B------:R-:W-:Y:S01]  /*4b40*/  LOP3.LUT R5, RZ, R41, RZ, 0x33, !PT ;  /* 0x00000029ff057212 */ /* 0x000fe200078e33ff */
[----:B------:R-:W-:Y:S01]  /*4b50*/  BSSY.RECONVERGENT B2, `(.L_x_48) ;  /* 0x0000017000027945 */ /* 0x000fe20003800200 */
[----:B------:R-:W-:Y:S02]  /*4b60*/  IMAD.MOV.U32 R43, RZ, RZ, R41 ;  /* 0x000000ffff2b7224 */ /* 0x000fe400078e0029 */
[----:B------:R-:W-:-:S04]  /*4b70*/  IADD3 R4, PT, PT, -R45, R4, R5 ;  /* 0x000000042d047210 */ /* 0x000fc80007ffe105 */
[C---:B------:R-:W-:Y:S02]  /*4b80*/  LOP3.LUT R5, R4.reuse, 0x300, RZ, 0xc0, !PT ;  /* 0x0000030004057812 */ /* 0x040fe400078ec0ff */
[----:B------:R-:W-:Y:S02]  /*4b90*/  ISETP.GE.U32.AND P2, PT, R4, 0x300, PT ;  /* 0x000003000400780c */ /* 0x000fe40003f46070 */
[----:B------:R-:W-:-:S13]  /*4ba0*/  ISETP.NE.AND P0, PT, R5, 0x300, PT ;  /* 0x000003000500780c */ /* 0x000fda0003f05270 */
[----:B------:R-:W-:Y:S05]  /*4bb0*/  @!P0 BRA `(.L_x_49) ;  /* 0x0000000000408947 */ /* 0x000fea0003800000 */
[----:B------:R-:W0:Y:S01]  /*4bc0*/  LDC.64 R6, c[0x0][0x380] ;  /* 0x0000e000ff067b82 */ /* 0x000e220000000a00 */
[----:B------:R-:W-:Y:S01]  /*4bd0*/  LEA.HI R4, R4, 0x1, RZ, 0x18 ;  /* 0x0000000104047811 */ /* 0x000fe200078fc0ff */
[----:B------:R-:W-:Y:S02]  /*4be0*/  IMAD.IADD R9, R41, 0x1, R45 ;  /* 0x0000000129097824 */ /* 0x000fe400078e022d */
[----:B------:R-:W-:Y:S01]  /*4bf0*/  IMAD.MOV.U32 R43, RZ, RZ, R41 ;  /* 0x000000ffff2b7224 */ /* 0x000fe200078e0029 */
[----:B------:R-:W-:-:S05]  /*4c00*/  LOP3.LUT R4, R4, 0x3, RZ, 0xc0, !PT ;  /* 0x0000000304047812 */ /* 0x000fca00078ec0ff */
[----:B------:R-:W-:-:S07]  /*4c10*/  IMAD.MOV R8, RZ, RZ, -R4 ;  /* 0x000000ffff087224 */ /* 0x000fce00078e0a04 */
.L_x_50:
[----:B0-----:R-:W-:-:S06]  /*4c20*/  IMAD.WIDE.U32 R4, R9, 0x8, R6 ;  /* 0x0000000809047825 */ /* 0x001fcc00078e0006 */
        /* <DEDUP_REMOVED lines=9> */
.L_x_49:
[----:B------:R-:W-:Y:S05]  /*4cc0*/  BSYNC.RECONVERGENT B2 ;  /* 0x0000000000027941 */ /* 0x000fea0003800200 */
.L_x_48:
[----:B------:R-:W-:Y:S05]  /*4cd0*/  @!P2 BRA `(.L_x_47) ;  /* 0x000000080080a947 */ /* 0x000fea0003800000 */
[----:B------:R-:W0:Y:S01]  /*4ce0*/  LDCU.64 UR4, c[0x0][0x380] ;  /* 0x00007000ff0477ac */ /* 0x000e220008000a00 */
[----:B------:R-:W-:Y:S01]  /*4cf0*/  IMAD.IADD R7, R0, 0x1, -R43 ;  /* 0x0000000100077824 */ /* 0x000fe200078e0a2b */
[C---:B------:R-:W-:Y:S01]  /*4d00*/  IADD3 R5, P0, PT, R43.reuse, R45, RZ ;  /* 0x0000002d2b057210 */ /* 0x040fe20007f1e0ff */
[----:B------:R-:W-:Y:S01]  /*4d10*/  BSSY.RECONVERGENT B2, `(.L_x_51) ;  /* 0x000005a000027945 */ /* 0x000fe20003800200 */
[----:B------:R-:W-:Y:S02]  /*4d20*/  IMAD.IADD R45, R43, 0x1, R45 ;  /* 0x000000012b2d7824 */ /* 0x000fe400078e022d */
        /* <DEDUP_REMOVED lines=8> */
[----:B------:R-:W0:Y:S01]  /*4db0*/  LDC.64 R6, c[0x0][0x380] ;  /* 0x0000e000ff067b82 */ /* 0x000e220000000a00 */
[----:B------:R-:W-:Y:S01]  /*4dc0*/  PLOP3.LUT P0, PT, PT, PT, PT, 0x8, 0x80 ;  /* 0x000000000080781c */ /* 0x000fe20003f0e170 */
[----:B------:R-:W-:-:S12]  /*4dd0*/  VIADD R40, R0, 0xfffff400 ;  /* 0xfffff40000287836 */ /* 0x000fd80000000000 */
.L_x_53:
[C---:B0-----:R-:W-:Y:S01]  /*4de0*/  IMAD.WIDE.U32 R38, R45.reuse, 0x8, R6 ;  /* 0x000000082d267825 */ /* 0x041fe200078e0006 */
        /* <DEDUP_REMOVED lines=76> */
.L_x_52:
[----:B------:R-:W-:Y:S05]  /*52b0*/  BSYNC.RECONVERGENT B2 ;  /* 0x0000000000027941 */ /* 0x000fea0003800200 */
.L_x_51:
[----:B------:R-:W-:Y:S01]  /*52c0*/  IMAD.IADD R6, R0, 0x1, -R43 ;  /* 0x0000000100067824 */ /* 0x000fe200078e0a2b */
[----:B------:R-:W-:Y:S04]  /*52d0*/  BSSY.RECONVERGENT B2, `(.L_x_54) ;  /* 0x000002c000027945 */ /* 0x000fe80003800200 */
[----:B------:R-:W-:-:S13]  /*52e0*/  ISETP.GT.AND P1, PT, R6, 0x400, PT ;  /* 0x000004000600780c */ /* 0x000fda0003f24270 */
[----:B------:R-:W-:Y:S05]  /*52f0*/  @!P1 BRA `(.L_x_55) ;  /* 0x0000000000a49947 */ /* 0x000fea0003800000 */
[----:B------:R-:W0:Y:S01]  /*5300*/  LDC.64 R16, c[0x0][0x380] ;  /* 0x0000e000ff107b82 */ /* 0x000e220000000a00 */
[----:B------:R-:W2:Y:S04]  /*5310*/  LDG.E.64.CONSTANT R10, desc[UR6][R4.64+-0x800] ;  /* 0xfff80006040a7981 */ /* 0x000ea8000c1e9b00 */
[----:B------:R-:W3:Y:S01]  /*5320*/  LDG.E.64.CONSTANT R12, desc[UR6][R4.64] ;  /* 0x00000006040c7981 */ /* 0x000ee2000c1e9b00 */
[----:B------:R-:W-:-:S03]  /*5330*/  VIADD R7, R45, 0x400 ;  /* 0x000004002d077836 */ /* 0x000fc60000000000 */
[----:B------:R-:W4:Y:S04]  /*5340*/  LDG.E.64.CONSTANT R14, desc[UR6][R4.64+0x800] ;  /* 0x00080006040e7981 */ /* 0x000f28000c1e9b00 */
[----:B------:R-:W5:Y:S04]  /*5350*/  LDG.E.64.CONSTANT R18, desc[UR6][R4.64+0x1800] ;  /* 0x0018000604127981 */ /* 0x000f68000c1e9b00 */
[----:B------:R-:W5:Y:S01]  /*5360*/  LDG.E.64.CONSTANT R20, desc[UR6][R4.64+0x2000] ;  /* 0x0020000604147981 */ /* 0x000f62000c1e9b00 */
[----:B0-----:R-:W-:-:S06]  /*5370*/  IMAD.WIDE.U32 R8, R45, 0x8, R16 ;  /* 0x000000082d087825 */ /* 0x001fcc00078e0010 */
[----:B------:R-:W2:Y:S01]  /*5380*/  LDG.E.64.CONSTANT R8, desc[UR6][R8.64] ;  /* 0x0000000608087981 */ /* 0x000ea2000c1e9b00 */
[----:B------:R-:W-:-:S03]  /*5390*/  IMAD.WIDE.U32 R16, R7, 0x8, R16 ;  /* 0x0000000807107825 */ /* 0x000fc600078e0010 */
[----:B------:R0:W5:Y:S04]  /*53a0*/  LDG.E.64.CONSTANT R6, desc[UR6][R4.64+0x2800] ;  /* 0x0028000604067981 */ /* 0x000168000c1e9b00 */
[----:B------:R-:W5:Y:S01]  /*53b0*/  LDG.E.64.CONSTANT R16, desc[UR6][R16.64] ;  /* 0x0000000610107981 */ /* 0x000f62000c1e9b00 */
[----:B------:R-:W-:Y:S01]  /*53c0*/  VIADD R43, R43, 0x800 ;  /* 0x000008002b2b7836 */ /* 0x000fe20000000000 */
[----:B0-----:R-:W-:Y:S01]  /*53d0*/  IADD3 R4, P2, PT, R4, 0x4000, RZ ;  /* 0x0000400004047810 */ /* 0x001fe20007f5e0ff */
[----:B------:R-:W-:-:S04]  /*53e0*/  VIADD R45, R45, 0x800 ;  /* 0x000008002d2d7836 */ /* 0x000fc80000000000 */
[----:B------:R-:W-:Y:S01]  /*53f0*/  IMAD.X R5, RZ, RZ, R5, P2 ;  /* 0x000000ffff057224 */ /* 0x000fe200010e0605 */
        /* <DEDUP_REMOVED lines=25> */
.L_x_55:
[----:B------:R-:W-:Y:S05]  /*5590*/  BSYNC.RECONVERGENT B2 ;  /* 0x0000000000027941 */ /* 0x000fea0003800200 */
.L_x_54:
[----:B------:R-:W-:-:S13]  /*55a0*/  ISETP.LT.OR P0, PT, R43, R0, P0 ;  /* 0x000000002b00720c */ /* 0x000fda0000701670 */
[----:B------:R-:W-:Y:S05]  /*55b0*/  @!P0 BRA `(.L_x_47) ;  /* 0x0000000000488947 */ /* 0x000fea0003800000 */
[----:B------:R-:W0:Y:S01]  /*55c0*/  LDC.64 R6, c[0x0][0x380] ;  /* 0x0000e000ff067b82 */ /* 0x000e220000000a00 */
[----:B------:R-:W2:Y:S04]  /*55d0*/  LDG.E.64.CONSTANT R8, desc[UR6][R4.64+-0x800] ;  /* 0xfff8000604087981 */ /* 0x000ea8000c1e9b00 */
[----:B------:R-:W3:Y:S04]  /*55e0*/  LDG.E.64.CONSTANT R10, desc[UR6][R4.64] ;  /* 0x00000006040a7981 */ /* 0x000ee8000c1e9b00 */
[----:B------:R-:W4:Y:S01]  /*55f0*/  LDG.E.64.CONSTANT R12, desc[UR6][R4.64+0x800] ;  /* 0x00080006040c7981 */ /* 0x000f22000c1e9b00 */
[----:B0-----:R-:W-:-:S06]  /*5600*/  IMAD.WIDE.U32 R6, R45, 0x8, R6 ;  /* 0x000000082d067825 */ /* 0x001fcc00078e0006 */
[----:B------:R-:W5:Y:S02]  /*5610*/  LDG.E.64.CONSTANT R6, desc[UR6][R6.64] ;  /* 0x0000000606067981 */ /* 0x000f64000c1e9b00 */
[----:B-----5:R-:W-:-:S06]  /*5620*/  DSETP.GEU.AND P0, PT, R2, R6, PT ;  /* 0x000000060200722a */ /* 0x020fcc0003f0e000 */
        /* <DEDUP_REMOVED lines=10> */
[----:B------:R-:W-:-:S07]  /*56d0*/  FSEL R3, R13, R3, !P0 ;  /* 0x000000030d037208 */ /* 0x000fce0004000000 */
.L_x_47:
[----:B------:R-:W-:Y:S05]  /*56e0*/  BSYNC.RECONVERGENT B1 ;  /* 0x0000000000017941 */ /* 0x000fea0003800200 */
.L_x_45:
        /* <DEDUP_REMOVED lines=54> */
[----:B------:R-:W1:Y:S01]  /*5a50*/  S2UR UR5, SR_CgaCtaId ;  /* 0x00000000000579c3 */ /* 0x000e620000008800 */
[----:B------:R-:W-:Y:S02]  /*5a60*/  UMOV UR4, 0x400 ;  /* 0x0000040000047882 */ /* 0x000fe40000000000 */
[----:B-1----:R-:W-:-:S09]  /*5a70*/  ULEA UR4, UR5, UR4, 0x18 ;  /* 0x0000000405047291 */ /* 0x002fd2000f8ec0ff */
[----:B0-----:R-:W0:Y:S04]  /*5a80*/  LDS.128 R8, [UR4+0x10] ;  /* 0x00001004ff087984 */ /* 0x001e280008000c00 */
        /* <DEDUP_REMOVED lines=23> */
[----:B------:R-:W-:-:S07]  /*5c00*/  FSEL R7, R3, R5, !P1 ;  /* 0x0000000503077208 */ /* 0x000fce0004800000 */
.L_x_17:
[----:B------:R-:W-:Y:S05]  /*5c10*/  BSYNC.RECONVERGENT B0 ;  /* 0x0000000000007941 */ /* 0x000fea0003800200 */
.L_x_1:
[----:B------:R-:W-:Y:S05]  /*5c20*/  @P0 EXIT ;  /* 0x000000000000094d */ /* 0x000fea0003800000 */
[----:B------:R-:W4:Y:S01]  /*5c30*/  LDCU.64 UR8, c[0x0][0x398] ;  /* 0x00007300ff0877ac */ /* 0x000f220008000a00 */
[----:B---3--:R-:W3:Y:S01]  /*5c40*/  LDC.64 R4, c[0x0][0x388] ;  /* 0x0000e200ff047b82 */ /* 0x008ee20000000a00 */
[----:B------:R-:W0:Y:S01]  /*5c50*/  LDCU.64 UR4, c[0x0][0x398] ;  /* 0x00007300ff0477ac */ /* 0x000e220008000a00 */
[----:B----4-:R-:W-:-:S06]  /*5c60*/  DSETP.GT.AND P0, PT, R6, UR8, PT ;  /* 0x0000000806007e2a */ /* 0x010fcc000bf04000 */
[----:B012---:R-:W-:Y:S02]  /*5c70*/  FSEL R2, R6, UR4, P0 ;  /* 0x0000000406027c08 */ /* 0x007fe40008000000 */
[----:B------:R-:W-:-:S05]  /*5c80*/  FSEL R3, R7, UR5, P0 ;  /* 0x0000000507037c08 */ /* 0x000fca0008000000 */
[----:B---3--:R-:W-:Y:S01]  /*5c90*/  STG.E.64 desc[UR6][R4.64], R2 ;  /* 0x0000000204007986 */ /* 0x008fe2000c101b06 */
[----:B------:R-:W-:Y:S05]  /*5ca0*/  EXIT ;  /* 0x000000000000794d */ /* 0x000fea0003800000 */
.L_x_56:
[----:B------:R-:W-:-:S00]  /*5cb0*/  BRA `(.L_x_56) ;  /* 0xfffffffc00fc7947 */ /* 0x000fc0000383ffff */
[----:B------:R-:W-:-:S00]  /*5cc0*/  NOP ;  /* 0x0000000000007918 */ /* 0x000fc00000000000 */
        /* <DEDUP_REMOVED lines=11> */
.L_x_254:


//--------------------- .text._ZN3cub18CUB_300001_SM_10006detail6reduce18DeviceReduceKernelINS2_10policy_hubIdyN4cuda3__47maximumIdEEE10Policy1000EN6thrust24THRUST_300001_SM_1000_NS6detail15normal_iteratorINSC_10device_ptrIdEEEEyS8_dNS5_3std3__410__identityEEEvT0_PT3_T1_NS0_13GridEvenShareISO_EET2_T4_ --------------------------
	.section	.text._ZN3cub18CUB_300001_SM_10006detail6reduce18DeviceReduceKernelINS2_10policy_hubIdyN4cuda3__47maximumIdEEE10Policy1000EN6thrust24THRUST_300001_SM_1000_NS6detail15normal_iteratorINSC_10device_ptrIdEEEEyS8_dNS5_3std3__410__identityEEEvT0_PT3_T1_NS0_13GridEvenShareISO_EET2_T4_,"ax",@progbits
	.align	128
        .global         _ZN3cub18CUB_300001_SM_10006detail6reduce18DeviceReduceKernelINS2_10policy_hubIdyN4cuda3__47maximumIdEEE10Policy1000EN6thrust24THRUST_300001_SM_1000_NS6detail15normal_iteratorINSC_10device_ptrIdEEEEyS8_dNS5_3std3__410__identityEEEvT0_PT3_T1_NS0_13GridEvenShareISO_EET2_T4_
        .type           _ZN3cub18CUB_300001_SM_10006detail6reduce18DeviceReduceKernelINS2_10policy_hubIdyN4cuda3__47maximumIdEEE10Policy1000EN6thrust24THRUST_300001_SM_1000_NS6detail15normal_iteratorINSC_10device_ptrIdEEEEyS8_dNS5_3std3__410__identityEEEvT0_PT3_T1_NS0_13GridEvenShareISO_EET2_T4_,@function
        .size           _ZN3cub18CUB_300001_SM_10006detail6reduce18DeviceReduceKernelINS2_10policy_hubIdyN4cuda3__47maximumIdEEE10Policy1000EN6thrust24THRUST_300001_SM_1000_NS6detail15normal_iteratorINSC_10device_ptrIdEEEEyS8_dNS5_3std3__410__identityEEEvT0_PT3_T1_NS0_13GridEvenShareISO_EET2_T4_,(.L_x_255 - _ZN3cub18CUB_300001_SM_10006detail6reduce18DeviceReduceKernelINS2_10policy_hubIdyN4cuda3__47maximumIdEEE10Policy1000EN6thrust24THRUST_300001_SM_1000_NS6detail15normal_iteratorINSC_10device_ptrIdEEEEyS8_dNS5_3std3__410__identityEEEvT0_PT3_T1_NS0_13GridEvenShareISO_EET2_T4_)
        .other          _ZN3cub18CUB_300001_SM_10006detail6reduce18DeviceReduceKernelINS2_10policy_hubIdyN4cuda3__47maximumIdEEE10Policy1000EN6thrust24THRUST_300001_SM_1000_NS6detail15normal_iteratorINSC_10device_ptrIdEEEEyS8_dNS5_3std3__410__identityEEEvT0_PT3_T1_NS0_13GridEvenShareISO_EET2_T4_,@"STO_CUDA_ENTRY STV_DEFAULT"
_ZN3cub18CUB_300001_SM_10006detail6reduce18DeviceReduceKernelINS2_10policy_hubIdyN4cuda3__47maximumIdEEE10Policy1000EN6thrust24THRUST_300001_SM_1000_NS6detail15normal_iteratorINSC_10device_ptrIdEEEEyS8_dNS5_3std3__410__identityEEEvT0_PT3_T1_NS0_13GridEvenShareISO_EET2_T4_:
.text._ZN3cub18CUB_300001_SM_10006detail6reduce18DeviceReduceKernelINS2_10policy_hubIdyN4cuda3__47maximumIdEEE10Policy1000EN6thrust24THRUST_300001_SM_1000_NS6detail15normal_iteratorINSC_10device_ptrIdEEEEyS8_dNS5_3std3__410__identityEEEvT0_PT3_T1_NS0_13GridEvenShareISO_EET2_T4_:
[----:B------:R-:W-:Y:S08]  /*0000*/  LDC R1, c[0x0][0x37c] ;  /* 0x0000df00ff017b82 */ /* 0x000ff00000000800 */
[----:B------:R-:W0:Y:S01]  /*0010*/  S2UR UR16, SR_CTAID.X ;  /* 0x00000000001079c3 */ /* 0x000e220000002500 */
[----:B------:R-:W1:Y:S01]  /*0020*/  LDCU.64 UR8, c[0x0][0x3b8] ;  /* 0x00007700ff0877ac */ /* 0x000e620008000a00 */
[----:B------:R-:W-:Y:S01]  /*0030*/  BSSY.RECONVERGENT B0, `(.L_x_57) ;  /* 0x000030b000007945 */ /* 0x000fe20003800200 */
[----:B------:R-:W2:Y:S01]  /*0040*/  LDCU UR5, c[0x0][0x3c0] ;  /* 0x00007800ff0577ac */ /* 0x000ea20008000800 */
[----:B------:R-:W3:Y:S01]  /*0050*/  LDCU.64 UR14, c[0x0][0x358] ;  /* 0x00006b00ff0e77ac */ /* 0x000ee20008000a00 */
[----:B-1----:R-:W-:-:S02]  /*0060*/  IMAD.U32 R4, RZ, RZ, UR8 ;  /* 0x00000008ff047e24 */ /* 0x002fc4000f8e00ff */
[----:B------:R-:W-:Y:S01]  /*0070*/  IMAD.U32 R3, RZ, RZ, UR9 ;  /* 0x00000009ff037e24 */ /* 0x000fe2000f8e00ff */
[----:B--2---:R-:W-:Y:S02]  /*0080*/  USHF.L.U32 UR5, UR5, 0xb, URZ ;  /* 0x0000000b05057899 */ /* 0x004fe400080006ff */
[----:B0-----:R-:W-:Y:S02]  /*0090*/  USHF.L.U32 UR7, UR16, 0xb, URZ ;  /* 0x0000000b10077899 */ /* 0x001fe400080006ff */
[----:B------:R-:W-:-:S04]  /*00a0*/  USHF.R.S32.HI UR4, URZ, 0x1f, UR5 ;  /* 0x0000001fff047899 */ /* 0x000fc80008011405 */
[----:B------:R-:W-:-:S04]  /*00b0*/  IADD3 R5, P1, PT, R4, -UR7, RZ ;  /* 0x8000000704057c10 */ /* 0x000fc8000ff3e0ff */
[----:B------:R-:W-:Y:S02]  /*00c0*/  ISETP.GT.U32.AND P0, PT, R5, 0x7ff, PT ;  /* 0x000007ff0500780c */ /* 0x000fe40003f04070 */
[----:B------:R-:W-:-:S04]  /*00d0*/  IADD3.X R2, PT, PT, R3, -0x1, RZ, P1, !PT ;  /* 0xffffffff03027810 */ /* 0x000fc80000ffe4ff */
[----:B------:R-:W-:-:S13]  /*00e0*/  ISETP.GT.U32.AND.EX P0, PT, R2, RZ, PT, P0 ;  /* 0x000000ff0200720c */ /* 0x000fda0003f04100 */
[----:B---3--:R-:W-:Y:S05]  /*00f0*/  @P0 BRA `(.L_x_58) ;  /* 0x0000001400ec0947 */ /* 0x008fea0003800000 */
[----:B------:R-:W0:Y:S01]  /*0100*/  S2R R0, SR_TID.X ;  /* 0x0000000000007919 */ /* 0x000e220000002100 */
[----:B------:R-:W-:Y:S01]  /*0110*/  VIADD R3, R4, -UR7 ;  /* 0x8000000704037c36 */ /* 0x000fe20008000000 */
[----:B------:R-:W-:Y:S01]  /*0120*/  BSSY.RECONVERGENT B1, `(.L_x_59) ;  /* 0x000000a000017945 */ /* 0x000fe20003800200 */
[----:B------:R-:W-:-:S03]  /*0130*/  CS2R R10, SRZ ;  /* 0x00000000000a7805 */ /* 0x000fc6000001ff00 */
[----:B0-----:R-:W-:Y:S01]  /*0140*/  ISETP.GE.AND P0, PT, R0, R3, PT ;  /* 0x000000030000720c */ /* 0x001fe20003f06270 */
[----:B------:R-:W-:-:S12]  /*0150*/  IMAD.MOV.U32 R2, RZ, RZ, R0 ;  /* 0x000000ffff027224 */ /* 0x000fd800078e0000 */
[----:B------:R-:W-:Y:S05]  /*0160*/  @P0 BRA `(.L_x_60) ;  /* 0x0000000000140947 */ /* 0x000fea0003800000 */
[----:B------:R-:W0:Y:S01]  /*0170*/  LDC.64 R10, c[0x0][0x380] ;  /* 0x0000e000ff0a7b82 */ /* 0x000e220000000a00 */
[----:B------:R-:W-:-:S04]  /*0180*/  VIADD R5, R0, UR7 ;  /* 0x0000000700057c36 */ /* 0x000fc80008000000 */
[----:B0-----:R-:W-:-:S06]  /*0190*/  IMAD.WIDE.U32 R10, R5, 0x8, R10 ;  /* 0x00000008050a7825 */ /* 0x001fcc00078e000a */
[----:B------:R-:W5:Y:S01]  /*01a0*/  LDG.E.64 R10, desc[UR14][R10.64] ;  /* 0x0000000e0a0a7981 */ /* 0x000f62000c1e1b00 */
[----:B------:R-:W-:-:S07]  /*01b0*/  VIADD R2, R0, 0x100 ;  /* 0x0000010000027836 */ /* 0x000fce0000000000 */
.L_x_60:
[----:B------:R-:W-:Y:S05]  /*01c0*/  BSYNC.RECONVERGENT B1 ;  /* 0x0000000000017941 */ /* 0x000fea0003800200 */
.L_x_59:
[----:B------:R-:W-:Y:S01]  /*01d0*/  ISETP.GE.AND P0, PT, R2, R3, PT ;  /* 0x000000030200720c */ /* 0x000fe20003f06270 */
[----:B------:R-:W-:-:S12]  /*01e0*/  BSSY.RECONVERGENT B1, `(.L_x_61) ;  /* 0x00000b3000017945 */ /* 0x000fd80003800200 */
[----:B------:R-:W-:Y:S05]  /*01f0*/  @P0 BRA `(.L_x_62) ;  /* 0x0000000800c40947 */ /* 0x000fea0003800000 */
[----:B------:R-:W-:Y:S01]  /*0200*/  LOP3.LUT R5, RZ, R2, RZ, 0x33, !PT ;  /* 0x00000002ff057212 */ /* 0x000fe200078e33ff */
[----:B------:R-:W-:Y:S03]  /*0210*/  BSSY.RECONVERGENT B2, `(.L_x_63) ;  /* 0x0000057000027945 */ /* 0x000fe60003800200 */
[----:B------:R-:W-:-:S04]  /*0220*/  IADD3 R6, PT, PT, R4, -UR7, R5 ;  /* 0x8000000704067c10 */ /* 0x000fc8000fffe005 */
[C---:B------:R-:W-:Y:S02]  /*0230*/  ISETP.GE.U32.AND P1, PT, R6.reuse, 0xf00, PT ;  /* 0x00000f000600780c */ /* 0x040fe40003f26070 */
[----:B------:R-:W-:-:S04]  /*0240*/  LEA.HI R4, R6, 0x1, RZ, 0x18 ;  /* 0x0000000106047811 */ /* 0x000fc800078fc0ff */
[----:B------:R-:W-:-:S04]  /*0250*/  LOP3.LUT R5, R4, 0xf, RZ, 0xc0, !PT ;  /* 0x0000000f04057812 */ /* 0x000fc800078ec0ff */
[----:B------:R-:W-:-:S03]  /*0260*/  ISETP.NE.AND P0, PT, R5, RZ, PT ;  /* 0x000000ff0500720c */ /* 0x000fc60003f05270 */
[----:B------:R-:W-:Y:S10]  /*0270*/  @!P1 BRA `(.L_x_64) ;  /* 0x0000000400409947 */ /* 0x000ff40003800000 */
[----:B------:R-:W0:Y:S01]  /*0280*/  LDCU.64 UR8, c[0x0][0x380] ;  /* 0x00007000ff0877ac */ /* 0x000e220008000a00 */
[----:B------:R-:W-:Y:S01]  /*0290*/  IMAD.WIDE.U32 R6, R2, 0x8, RZ ;  /* 0x0000000802067825 */ /* 0x000fe200078e00ff */
[----:B------:R-:W-:Y:S01]  /*02a0*/  LOP3.LUT R26, R4, 0x1fffff0, RZ, 0xc0, !PT ;  /* 0x01fffff0041a7812 */ /* 0x000fe200078ec0ff */
[----:B------:R-:W-:-:S04]  /*02b0*/  UIMAD.WIDE.U32 UR4, UR16, 0x4000, URZ ;  /* 0x00004000100478a5 */ /* 0x000fc8000f8e00ff */
[----:B------:R-:W-:Y:S02]  /*02c0*/  IMAD.MOV R26, RZ, RZ, -R26 ;  /* 0x000000ffff1a7224 */ /* 0x000fe400078e0a1a */
[----:B------:R-:W-:Y:S02]  /*02d0*/  LOP3.LUT R6, R6, UR4, RZ, 0xfc, !PT ;  /* 0x0000000406067c12 */ /* 0x000fe4000f8efcff */
[----:B------:R-:W-:Y:S02]  /*02e0*/  LOP3.LUT R7, R7, UR5, RZ, 0xfc, !PT ;  /* 0x0000000507077c12 */ /* 0x000fe4000f8efcff */
[----:B0-----:R-:W-:-:S04]  /*02f0*/  IADD3 R6, P1, PT, R6, UR8, RZ ;  /* 0x0000000806067c10 */ /* 0x001fc8000ff3e0ff */
[----:B------:R-:W-:-:S04]  /*0300*/  IADD3 R6, P2, PT, R6, 0x4000, RZ ;  /* 0x0000400006067810 */ /* 0x000fc80007f5e0ff */
[----:B------:R-:W-:-:S09]  /*0310*/  IADD3.X R7, PT, PT, RZ, UR9, R7, P2, P1 ;  /* 0x00000009ff077c10 */ /* 0x000fd200097e2407 */
.L_x_65:
[----:B------:R-:W2:Y:S04]  /*0320*/  LDG.E.64 R8, desc[UR14][R6.64+-0x4000] ;  /* 0xffc0000e06087981 */ /* 0x000ea8000c1e1b00 */
[----:B------:R-:W3:Y:S04]  /*0330*/  LDG.E.64 R12, desc[UR14][R6.64+-0x3800] ;  /* 0xffc8000e060c7981 */ /* 0x000ee8000c1e1b00 */
[----:B------:R-:W4:Y:S04]  /*0340*/  LDG.E.64 R14, desc[UR14][R6.64+-0x3000] ;  /* 0xffd0000e060e7981 */ /* 0x000f28000c1e1b00 */
[----:B------:R-:W4:Y:S04]  /*0350*/  LDG.E.64 R16, desc[UR14][R6.64+-0x2800] ;  /* 0xffd8000e06107981 */ /* 0x000f28000c1e1b00 */
[----:B------:R-:W4:Y:S04]  /*0360*/  LDG.E.64 R18, desc[UR14][R6.64+-0x2000] ;  /* 0xffe0000e06127981 */ /* 0x000f28000c1e1b00 */
[----:B------:R-:W4:Y:S04]  /*0370*/  LDG.E.64 R20, desc[UR14][R6.64+-0x1800] ;  /* 0xffe8000e06147981 */ /* 0x000f28000c1e1b00 */
[----:B------:R-:W4:Y:S04]  /*0380*/  LDG.E.64 R22, desc[UR14][R6.64+-0x1000] ;  /* 0xfff0000e06167981 */ /* 0x000f28000c1e1b00 */
[----:B------:R-:W4:Y:S01]  /*0390*/  LDG.E.64 R24, desc[UR14][R6.64+-0x800] ;  /* 0xfff8000e06187981 */ /* 0x000f22000c1e1b00 */
[----:B--2--5:R-:W-:-:S06]  /*03a0*/  DSETP.GEU.AND P1, PT, R10, R8, PT ;  /* 0x000000080a00722a */ /* 0x024fcc0003f2e000 */
[----:B------:R-:W-:Y:S02]  /*03b0*/  FSEL R10, R8, R10, !P1 ;  /* 0x0000000a080a7208 */ /* 0x000fe40004800000 */
[----:B------:R-:W-:Y:S02]  /*03c0*/  FSEL R11, R9, R11, !P1 ;  /* 0x0000000b090b7208 */ /* 0x000fe40004800000 */
[----:B------:R-:W2:Y:S04]  /*03d0*/  LDG.E.64 R8, desc[UR14][R6.64] ;  /* 0x0000000e06087981 */ /* 0x000ea8000c1e1b00 */
[----:B---3--:R-:W-:-:S06]  /*03e0*/  DSETP.GEU.AND P1, PT, R10, R12, PT ;  /* 0x0000000c0a00722a */ /* 0x008fcc0003f2e000 */
[----:B------:R-:W-:Y:S02]  /*03f0*/  FSEL R12, R12, R10, !P1 ;  /* 0x0000000a0c0c7208 */ /* 0x000fe40004800000 */
[----:B------:R-:W-:Y:S02]  /*0400*/  FSEL R13, R13, R11, !P1 ;  /* 0x0000000b0d0d7208 */ /* 0x000fe40004800000 */
[----:B------:R-:W3:Y:S04]  /*0410*/  LDG.E.64 R10, desc[UR14][R6.64+0x800] ;  /* 0x0008000e060a7981 */ /* 0x000ee8000c1e1b00 */
[----:B----4-:R-:W-:-:S06]  /*0420*/  DSETP.GEU.AND P1, PT, R12, R14, PT ;  /* 0x0000000e0c00722a */ /* 0x010fcc0003f2e000 */
[----:B------:R-:W-:Y:S02]  /*0430*/  FSEL R14, R14, R12, !P1 ;  /* 0x0000000c0e0e7208 */ /* 0x000fe40004800000 */
[----:B------:R-:W-:Y:S02]  /*0440*/  FSEL R15, R15, R13, !P1 ;  /* 0x0000000d0f0f7208 */ /* 0x000fe40004800000 */
[----:B------:R-:W4:Y:S04]  /*0450*/  LDG.E.64 R12, desc[UR14][R6.64+0x1000] ;  /* 0x0010000e060c7981 */ /* 0x000f28000c1e1b00 */
[----:B------:R-:W-:-:S06]  /*0460*/  DSETP.GEU.AND P1, PT, R14, R16, PT ;  /* 0x000000100e00722a */ /* 0x000fcc0003f2e000 */
        /* <DEDUP_REMOVED lines=18> */
[----:B------:R0:W4:Y:S01]  /*0590*/  LDG.E.64 R24, desc[UR14][R6.64+0x3800] ;  /* 0x0038000e06187981 */ /* 0x000122000c1e1b00 */
[----:B------:R-:W-:-:S05]  /*05a0*/  VIADD R26, R26, 0x10 ;  /* 0x000000101a1a7836 */ /* 0x000fca0000000000 */
[----:B------:R-:W-:Y:S02]  /*05b0*/  ISETP.NE.AND P2, PT, R26, RZ, PT ;  /* 0x000000ff1a00720c */ /* 0x000fe40003f45270 */
[----:B0-----:R-:W-:Y:S01]  /*05c0*/  IADD3 R6, P3, PT, R6, 0x8000, RZ ;  /* 0x0000800006067810 */ /* 0x001fe20007f7e0ff */
[----:B------:R-:W-:-:S04]  /*05d0*/  VIADD R2, R2, 0x1000 ;  /* 0x0000100002027836 */ /* 0x000fc80000000000 */
[----:B------:R-:W-:Y:S01]  /*05e0*/  IMAD.X R7, RZ, RZ, R7, P3 ;  /* 0x000000ffff077224 */ /* 0x000fe200018e0607 */
        /* <DEDUP_REMOVED lines=24> */
[----:B------:R-:W-:Y:S06]  /*0770*/  @P2 BRA `(.L_x_65) ;  /* 0xfffffff800e82947 */ /* 0x000fec000383ffff */
.L_x_64:
[----:B------:R-:W-:Y:S05]  /*0780*/  BSYNC.RECONVERGENT B2 ;  /* 0x0000000000027941 */ /* 0x000fea0003800200 */
.L_x_63:
[----:B------:R-:W-:Y:S05]  /*0790*/  @!P0 BRA `(.L_x_62) ;  /* 0x00000004005c8947 */ /* 0x000fea0003800000 */
[----:B------:R-:W-:Y:S01]  /*07a0*/  ISETP.GE.U32.AND P1, PT, R5, 0x8, PT ;  /* 0x000000080500780c */ /* 0x000fe20003f26070 */
[----:B------:R-:W-:Y:S01]  /*07b0*/  BSSY.RECONVERGENT B2, `(.L_x_66) ;  /* 0x000002a000027945 */ /* 0x000fe20003800200 */
[----:B------:R-:W-:-:S04]  /*07c0*/  LOP3.LUT R26, R4, 0x7, RZ, 0xc0, !PT ;  /* 0x00000007041a7812 */ /* 0x000fc800078ec0ff */
[----:B------:R-:W-:-:S07]  /*07d0*/  ISETP.NE.AND P0, PT, R26, RZ, PT ;  /* 0x000000ff1a00720c */ /* 0x000fce0003f05270 */
[----:B------:R-:W-:Y:S06]  /*07e0*/  @!P1 BRA `(.L_x_67) ;  /* 0x0000000000989947 */ /* 0x000fec0003800000 */
[----:B------:R-:W0:Y:S01]  /*07f0*/  LDCU.64 UR4, c[0x0][0x380] ;  /* 0x00007000ff0477ac */ /* 0x000e220008000a00 */
[----:B------:R-:W-:-:S04]  /*0800*/  IADD3 R5, P1, PT, R2, UR7, RZ ;  /* 0x0000000702057c10 */ /* 0x000fc8000ff3e0ff */
[----:B------:R-:W-:Y:S02]  /*0810*/  LEA.HI.X.SX32 R6, R2, RZ, 0x1, P1 ;  /* 0x000000ff02067211 */ /* 0x000fe400008f0eff */
[----:B0-----:R-:W-:-:S04]  /*0820*/  LEA R24, P1, R5, UR4, 0x3 ;  /* 0x0000000405187c11 */ /* 0x001fc8000f8218ff */
[----:B------:R-:W-:-:S05]  /*0830*/  LEA.HI.X R25, R5, UR5, R6, 0x3, P1 ;  /* 0x0000000505197c11 */ /* 0x000fca00088f1c06 */
        /* <DEDUP_REMOVED lines=32> */
[----:B------:R-:W-:-:S07]  /*0a40*/  FSEL R11, R23, R7, !P1 ;  /* 0x00000007170b7208 */ /* 0x000fce0004800000 */
.L_x_67:
[----:B------:R-:W-:Y:S05]  /*0a50*/  BSYNC.RECONVERGENT B2 ;  /* 0x0000000000027941 */ /* 0x000fea0003800200 */
.L_x_66:
        /* <DEDUP_REMOVED lines=28> */
.L_x_69:
[----:B------:R-:W-:Y:S05]  /*0c20*/  BSYNC.RECONVERGENT B2 ;  /* 0x0000000000027941 */ /* 0x000fea0003800200 */
.L_x_68:
[----:B------:R-:W-:Y:S05]  /*0c30*/  @!P0 BRA `(.L_x_62) ;  /* 0x0000000000348947 */ /* 0x000fea0003800000 */
[----:B------:R-:W0:Y:S01]  /*0c40*/  LDC.64 R6, c[0x0][0x380] ;  /* 0x0000e000ff067b82 */ /* 0x000e220000000a00 */
[----:B------:R-:W-:Y:S02]  /*0c50*/  IMAD.U32 R5, RZ, RZ, UR16 ;  /* 0x00000010ff057e24 */ /* 0x000fe4000f8e00ff */
[----:B------:R-:W-:Y:S02]  /*0c60*/  IMAD.MOV R8, RZ, RZ, -R4 ;  /* 0x000000ffff087224 */ /* 0x000fe400078e0a04 */
[----:B0-----:R-:W-:-:S07]  /*0c70*/  IMAD.WIDE.U32 R4, R5, 0x4000, R6 ;  /* 0x0000400005047825 */ /* 0x001fce00078e0006 */
.L_x_70:
[----:B------:R-:W-:-:S06]  /*0c80*/  IMAD.WIDE R6, R2, 0x8, R4 ;  /* 0x0000000802067825 */ /* 0x000fcc00078e0204 */
[----:B------:R-:W2:Y:S01]  /*0c90*/  LDG.E.64 R6, desc[UR14][R6.64] ;  /* 0x0000000e06067981 */ /* 0x000ea2000c1e1b00 */
[----:B------:R-:W-:Y:S02]  /*0ca0*/  VIADD R8, R8, 0x1 ;  /* 0x0000000108087836 */ /* 0x000fe40000000000 */
[----:B------:R-:W-:-:S03]  /*0cb0*/  VIADD R2, R2, 0x100 ;  /* 0x0000010002027836 */ /* 0x000fc60000000000 */
[----:B------:R-:W-:Y:S01]  /*0cc0*/  ISETP.NE.AND P1, PT, R8, RZ, PT ;  /* 0x000000ff0800720c */ /* 0x000fe20003f25270 */
[----:B--2--5:R-:W-:-:S06]  /*0cd0*/  DSETP.GEU.AND P0, PT, R10, R6, PT ;  /* 0x000000060a00722a */ /* 0x024fcc0003f0e000 */
[----:B------:R-:W-:Y:S02]  /*0ce0*/  FSEL R10, R6, R10, !P0 ;  /* 0x0000000a060a7208 */ /* 0x000fe40004000000 */
[----:B------:R-:W-:-:S04]  /*0cf0*/  FSEL R11, R7, R11, !P0 ;  /* 0x0000000b070b7208 */ /* 0x000fc80004000000 */
[----:B------:R-:W-:Y:S05]  /*0d00*/  @P1 BRA `(.L_x_70) ;  /* 0xfffffffc00dc1947 */ /* 0x000fea000383ffff */
.L_x_62:
[----:B------:R-:W-:Y:S05]  /*0d10*/  BSYNC.RECONVERGENT B1 ;  /* 0x0000000000017941 */ /* 0x000fea0003800200 */
.L_x_61:
        /* <DEDUP_REMOVED lines=16> */
[----:B------:R-:W0:Y:S01]  /*0e20*/  SHFL.DOWN PT, R5, R3, 0x2, 0x1f ;  /* 0x08401f0003057f89 */ /* 0x000e2200000e0000 */
[----:B------:R-:W1:Y:S01]  /*0e30*/  @!P2 S2R R8, SR_CgaCtaId ;  /* 0x000000000008a919 */ /* 0x000e620000008800 */
[----:B0-----:R-:W-:-:S06]  /*0e40*/  DSETP.GEU.AND P1, PT, R2, R4, PT ;  /* 0x000000040200722a */ /* 0x001fcc0003f2e000 */
[----:B------:R-:W-:Y:S02]  /*0e50*/  @!P0 FSEL R2, R4, R2, !P1 ;  /* 0x0000000204028208 */ /* 0x000fe40004800000 */
[----:B------:R-:W-:Y:S02]  /*0e60*/  @!P0 FSEL R3, R5, R3, !P1 ;  /* 0x0000000305038208 */ /* 0x000fe40004800000 */
[----:B------:R-:W-:Y:S01]  /*0e70*/  ISETP.GT.AND P0, PT, R9, 0x1b, PT ;  /* 0x0000001b0900780c */ /* 0x000fe20003f04270 */
[----:B------:R-:W-:Y:S01]  /*0e80*/  SHFL.DOWN PT, R4, R2, 0x4, 0x1f ;  /* 0x08801f0002047f89 */ /* 0x000fe200000e0000 */
[----:B-1----:R-:W-:Y:S02]  /*0e90*/  @!P2 LEA R11, R8, R7, 0x18 ;  /* 0x00000007080ba211 */ /* 0x002fe400078ec0ff */
[----:B------:R-:W-:Y:S01]  /*0ea0*/  @!P2 LOP3.LUT R8, R6, 0xf8, RZ, 0xc0, !PT ;  /* 0x000000f80608a812 */ /* 0x000fe200078ec0ff */
[----:B------:R-:W0:Y:S04]  /*0eb0*/  SHFL.DOWN PT, R5, R3, 0x4, 0x1f ;  /* 0x08801f0003057f89 */ /* 0x000e2800000e0000 */
        /* <DEDUP_REMOVED lines=51> */
.L_x_71:
[----:B------:R-:W-:-:S05]  /*11f0*/  LOP3.LUT R2, R0, 0x3e0, RZ, 0xc0, !PT ;  /* 0x000003e000027812 */ /* 0x000fca00078ec0ff */
[----:B------:R-:W-:Y:S01]  /*1200*/  VIADD R4, R2, 0x20 ;  /* 0x0000002002047836 */ /* 0x000fe20000000000 */
[----:B------:R-:W-:-:S04]  /*1210*/  LOP3.LUT R2, RZ, R2, RZ, 0x33, !PT ;  /* 0x00000002ff027212 */ /* 0x000fc800078e33ff */
[----:B------:R-:W-:Y:S01]  /*1220*/  ISETP.GT.AND P0, PT, R4, R3, PT ;  /* 0x000000030400720c */ /* 0x000fe20003f04270 */
[----:B------:R-:W-:-:S05]  /*1230*/  IMAD.IADD R2, R3, 0x1, R2 ;  /* 0x0000000103027824 */ /* 0x000fca00078e0202 */
[----:B------:R-:W-:Y:S02]  /*1240*/  SEL R5, R2, 0x1f, P0 ;  /* 0x0000001f02057807 */ /* 0x000fe40000000000 */
[----:B------:R-:W0:Y:S03]  /*1250*/  S2R R2, SR_LANEID ;  /* 0x0000000000027919 */ /* 0x000e260000000000 */
[----:B-----5:R-:W-:Y:S04]  /*1260*/  SHFL.DOWN PT, R6, R10, 0x1, R5 ;  /* 0x082000000a067989 */ /* 0x020fe800000e0005 */
[----:B------:R-:W1:Y:S02]  /*1270*/  SHFL.DOWN PT, R7, R11, 0x1, R5 ;  /* 0x082000000b077989 */ /* 0x000e6400000e0005 */
[----:B-1----:R-:W-:Y:S01]  /*1280*/  DSETP.GEU.AND P1, PT, R10, R6, PT ;  /* 0x000000060a00722a */ /* 0x002fe20003f2e000 */
[----:B0-----:R-:W-:-:S05]  /*1290*/  ISETP.GE.AND P0, PT, R2, R5, PT ;  /* 0x000000050200720c */ /* 0x001fca0003f06270 */
[-C--:B------:R-:W-:Y:S01]  /*12a0*/  FSEL R9, R6, R10.reuse, !P1 ;  /* 0x0000000a06097208 */ /* 0x080fe20004800000 */
[----:B------:R-:W-:Y:S01]  /*12b0*/  VIADD R6, R2, 0x2 ;  /* 0x0000000202067836 */ /* 0x000fe20000000000 */
[-C--:B------:R-:W-:Y:S02]  /*12c0*/  FSEL R7, R7, R11.reuse, !P1 ;  /* 0x0000000b07077208 */ /* 0x080fe40004800000 */
[----:B------:R-:W-:Y:S02]  /*12d0*/  FSEL R4, R9, R10, !P0 ;  /* 0x0000000a09047208 */ /* 0x000fe40004000000 */
[----:B------:R-:W-:Y:S02]  /*12e0*/  FSEL R7, R7, R11, !P0 ;  /* 0x0000000b07077208 */ /* 0x000fe40004000000 */
[----:B------:R-:W-:Y:S01]  /*12f0*/  ISETP.GT.AND P0, PT, R6, R5, PT ;  /* 0x000000050600720c */ /* 0x000fe20003f04270 */
[----:B------:R-:W-:Y:S01]  /*1300*/  SHFL.DOWN PT, R8, R4, 0x2, R5 ;  /* 0x0840000004087989 */ /* 0x000fe200000e0005 */
[----:B------:R-:W-:-:S03]  /*1310*/  IMAD.MOV.U32 R6, RZ, RZ, R4 ;  /* 0x000000ffff067224 */ /* 0x000fc600078e0004 */
[----:B------:R-:W0:Y:S03]  /*1320*/  SHFL.DOWN PT, R9, R7, 0x2, R5 ;  /* 0x0840000007097989 */ /* 0x000e2600000e0005 */
[----:B0-----:R-:W-:Y:S01]  /*1330*/  DSETP.GEU.AND P1, PT, R6, R8, PT ;  /* 0x000000080600722a */ /* 0x001fe20003f2e000 */
[----:B------:R-:W-:-:S05]  /*1340*/  VIADD R6, R2, 0x4 ;  /* 0x0000000402067836 */ /* 0x000fca0000000000 */
[----:B------:R-:W-:Y:S02]  /*1350*/  @!P0 FSEL R4, R8, R4, !P1 ;  /* 0x0000000408048208 */ /* 0x000fe40004800000 */
[----:B------:R-:W-:Y:S02]  /*1360*/  @!P0 FSEL R7, R9, R7, !P1 ;  /* 0x0000000709078208 */ /* 0x000fe40004800000 */
        /* <DEDUP_REMOVED lines=12> */
[----:B------:R-:W-:Y:S01]  /*1430*/  VIADD R2, R2, 0x10 ;  /* 0x0000001002027836 */ /* 0x000fe20000000000 */
[----:B------:R-:W0:Y:S11]  /*1440*/  SHFL.DOWN PT, R9, R7, 0x8, R5 ;  /* 0x0900000007097989 */ /* 0x000e3600000e0005 */
[----:B------:R-:W1:Y:S01]  /*1450*/  @!P0 S2R R11, SR_CgaCtaId ;  /* 0x00000000000b8919 */ /* 0x000e620000008800 */
[----:B0-----:R-:W-:Y:S01]  /*1460*/  DSETP.GEU.AND P2, PT, R6, R8, PT ;  /* 0x000000080600722a */ /* 0x001fe20003f4e000 */
[----:B------:R-:W-:-:S05]  /*1470*/  @!P0 MOV R6, 0x400 ;  /* 0x0000040000068802 */ /* 0x000fca0000000f00 */
[----:B------:R-:W-:Y:S02]  /*1480*/  @!P1 FSEL R4, R8, R4, !P2 ;  /* 0x0000000408049208 */ /* 0x000fe40005000000 */
[----:B------:R-:W-:Y:S02]  /*1490*/  @!P1 FSEL R7, R9, R7, !P2 ;  /* 0x0000000709079208 */ /* 0x000fe40005000000 */
[----:B------:R-:W-:Y:S01]  /*14a0*/  ISETP.GT.AND P1, PT, R2, R5, PT ;  /* 0x000000050200720c */ /* 0x000fe20003f24270 */
[----:B------:R-:W-:Y:S01]  /*14b0*/  SHFL.DOWN PT, R8, R4, 0x10, R5 ;  /* 0x0a00000004087989 */ /* 0x000fe200000e0005 */
[----:B------:R-:W-:-:S03]  /*14c0*/  @!P0 SHF.R.U32.HI R2, RZ, 0x2, R0 ;  /* 0x00000002ff028819 */ /* 0x000fc60000011600 */
[----:B------:R0:W2:Y:S01]  /*14d0*/  SHFL.DOWN PT, R9, R7, 0x10, R5 ;  /* 0x0a00000007097989 */ /* 0x0000a200000e0005 */
[----:B------:R-:W-:Y:S02]  /*14e0*/  @!P0 LOP3.LUT R2, R2, 0xf8, RZ, 0xc0, !PT ;  /* 0x000000f802028812 */ /* 0x000fe400078ec0ff */
[----:B-1----:R-:W-:-:S05]  /*14f0*/  @!P0 LEA R11, R11, R6, 0x18 ;  /* 0x000000060b0b8211 */ /* 0x002fca00078ec0ff */
[----:B------:R-:W-:Y:S02]  /*1500*/  @!P0 IMAD.IADD R11, R2, 0x1, R11 ;  /* 0x00000001020b8824 */ /* 0x000fe400078e020b */
[----:B0-----:R-:W-:-:S06]  /*1510*/  IMAD.MOV.U32 R5, RZ, RZ, R7 ;  /* 0x000000ffff057224 */ /* 0x001fcc00078e0007 */
[----:B--2---:R-:W-:-:S06]  /*1520*/  DSETP.GEU.AND P2, PT, R4, R8, PT ;  /* 0x000000080400722a */ /* 0x004fcc0003f4e000 */
[----:B------:R-:W-:Y:S02]  /*1530*/  @!P1 FSEL R7, R9, R7, !P2 ;  /* 0x0000000709079208 */ /* 0x000fe40005000000 */
[----:B------:R-:W-:-:S03]  /*1540*/  @!P1 FSEL R4, R8, R4, !P2 ;  /* 0x0000000408049208 */ /* 0x000fc60005000000 */
[----:B------:R-:W-:-:S05]  /*1550*/  IMAD.MOV.U32 R5, RZ, RZ, R7 ;  /* 0x000000ffff057224 */ /* 0x000fca00078e0007 */
[----:B------:R1:W-:Y:S01]  /*1560*/  @!P0 STS.64 [R11+0x8], R4 ;  /* 0x000008040b008388 */ /* 0x0003e20000000a00 */
[----:B------:R-:W-:Y:S01]  /*1570*/  BAR.SYNC.DEFER_BLOCKING 0x0 ;  /* 0x0000000000007b1d */ /* 0x000fe20000010000 */
[----:B------:R-:W-:-:S13]  /*1580*/  ISETP.NE.AND P0, PT, R0, RZ, PT ;  /* 0x000000ff0000720c */ /* 0x000fda0003f05270 */
[----:B-1----:R-:W-:Y:S05]  /*1590*/  @P0 BRA `(.L_x_72) ;  /* 0x0000001800d00947 */ /* 0x002fea0003800000 */
[----:B------:R-:W0:Y:S01]  /*15a0*/  S2UR UR5, SR_CgaCtaId ;  /* 0x00000000000579c3 */ /* 0x000e220000008800 */
[----:B------:R-:W-:Y:S01]  /*15b0*/  UMOV UR4, 0x400 ;  /* 0x0000040000047882 */ /* 0x000fe20000000000 */
[----:B------:R-:W-:Y:S01]  /*15c0*/  ISETP.GT.AND P2, PT, R3, 0x20, PT ;  /* 0x000000200300780c */ /* 0x000fe20003f44270 */
[----:B0-----:R-:W-:-:S09]  /*15d0*/  ULEA UR4, UR5, UR4, 0x18 ;  /* 0x0000000405047291 */ /* 0x001fd2000f8ec0ff */
[----:B------:R-:W0:Y:S04]  /*15e0*/  LDS.128 R12, [UR4+0x10] ;  /* 0x00001004ff0c7984 */ /* 0x000e280008000c00 */
[----:B------:R-:W1:Y:S01]  /*15f0*/  LDS.128 R8, [UR4+0x20] ;  /* 0x00002004ff087984 */ /* 0x000e620008000c00 */
[----:B0-----:R-:W-:-:S06]  /*1600*/  DSETP.GEU.AND P1, PT, R4, R12, PT ;  /* 0x0000000c0400722a */ /* 0x001fcc0003f2e000 */
[-C--:B------:R-:W-:Y:S02]  /*1610*/  FSEL R7, R12, R4.reuse, !P1 ;  /* 0x000000040c077208 */ /* 0x080fe40004800000 */
[-C--:B------:R-:W-:Y:S02]  /*1620*/  FSEL R13, R13, R5.reuse, !P1 ;  /* 0x000000050d0d7208 */ /* 0x080fe40004800000 */
[----:B------:R-:W-:Y:S02]  /*1630*/  FSEL R0, R7, R4, P2 ;  /* 0x0000000407007208 */ /* 0x000fe40001000000 */
[----:B------:R-:W-:Y:S02]  /*1640*/  ISETP.GT.AND P1, PT, R3, 0x40, PT ;  /* 0x000000400300780c */ /* 0x000fe40003f24270 */
[----:B------:R-:W-:Y:S01]  /*1650*/  FSEL R13, R13, R5, P2 ;  /* 0x000000050d0d7208 */ /* 0x000fe20001000000 */
[----:B------:R-:W-:Y:S01]  /*1660*/  IMAD.MOV.U32 R12, RZ, RZ, R0 ;  /* 0x000000ffff0c7224 */ /* 0x000fe200078e0000 */
[----:B------:R-:W-:Y:S01]  /*1670*/  ISETP.GT.AND P2, PT, R3, 0x60, PT ;  /* 0x000000600300780c */ /* 0x000fe20003f44270 */
[----:B------:R-:W0:Y:S04]  /*1680*/  LDS.128 R4, [UR4+0x30] ;  /* 0x00003004ff047984 */ /* 0x000e280008000c00 */
[----:B------:R-:W-:-:S06]  /*1690*/  DSETP.GEU.AND P3, PT, R12, R14, PT ;  /* 0x0000000e0c00722a */ /* 0x000fcc0003f6e000 */
[----:B------:R-:W-:Y:S02]  /*16a0*/  @P1 FSEL R0, R14, R0, !P3 ;  /* 0x000000000e001208 */ /* 0x000fe40005800000 */
[----:B------:R-:W-:Y:S02]  /*16b0*/  @P1 FSEL R13, R15, R13, !P3 ;  /* 0x0000000d0f0d1208 */ /* 0x000fe40005800000 */
[----:B------:R-:W-:Y:S01]  /*16c0*/  ISETP.GT.AND P1, PT, R3, 0x80, PT ;  /* 0x000000800300780c */ /* 0x000fe20003f24270 */
[----:B------:R-:W-:-:S06]  /*16d0*/  IMAD.MOV.U32 R12, RZ, RZ, R0 ;  /* 0x000000ffff0c7224 */ /* 0x000fcc00078e0000 */
[----:B-1----:R-:W-:-:S06]  /*16e0*/  DSETP.GEU.AND P3, PT, R12, R8, PT ;  /* 0x000000080c00722a */ /* 0x002fcc0003f6e000 */
[----:B------:R-:W-:Y:S02]  /*16f0*/  @P2 FSEL R0, R8, R0, !P3 ;  /* 0x0000000008002208 */ /* 0x000fe40005800000 */
[----:B------:R-:W-:Y:S02]  /*1700*/  @P2 FSEL R13, R9, R13, !P3 ;  /* 0x0000000d090d2208 */ /* 0x000fe40005800000 */
[----:B------:R-:W-:Y:S01]  /*1710*/  ISETP.GT.AND P2, PT, R3, 0xa0, PT ;  /* 0x000000a00300780c */ /* 0x000fe20003f44270 */
[----:B------:R-:W-:Y:S01]  /*1720*/  IMAD.MOV.U32 R12, RZ, RZ, R0 ;  /* 0x000000ffff0c7224 */ /* 0x000fe200078e0000 */
[----:B------:R-:W1:Y:S05]  /*1730*/  LDS.64 R8, [UR4+0x40] ;  /* 0x00004004ff087984 */ /* 0x000e6a0008000a00 */
[----:B------:R-:W-:-:S06]  /*1740*/  DSETP.GEU.AND P3, PT, R12, R10, PT ;  /* 0x0000000a0c00722a */ /* 0x000fcc0003f6e000 */
[----:B------:R-:W-:Y:S02]  /*1750*/  @P1 FSEL R0, R10, R0, !P3 ;  /* 0x000000000a001208 */ /* 0x000fe40005800000 */
[----:B------:R-:W-:Y:S02]  /*1760*/  @P1 FSEL R13, R11, R13, !P3 ;  /* 0x0000000d0b0d1208 */ /* 0x000fe40005800000 */
[----:B------:R-:W-:Y:S01]  /*1770*/  ISETP.GT.AND P1, PT, R3, 0xc0, PT ;  /* 0x000000c00300780c */ /* 0x000fe20003f24270 */
[----:B------:R-:W-:Y:S02]  /*1780*/  IMAD.MOV.U32 R10, RZ, RZ, R0 ;  /* 0x000000ffff0a7224 */ /* 0x000fe400078e0000 */
[----:B------:R-:W-:-:S06]  /*1790*/  IMAD.MOV.U32 R11, RZ, RZ, R13 ;  /* 0x000000ffff0b7224 */ /* 0x000fcc00078e000d */
[----:B0-----:R-:W-:-:S06]  /*17a0*/  DSETP.GEU.AND P3, PT, R10, R4, PT ;  /* 0x000000040a00722a */ /* 0x001fcc0003f6e000 */
[----:B------:R-:W-:Y:S02]  /*17b0*/  @P2 FSEL R0, R4, R0, !P3 ;  /* 0x0000000004002208 */ /* 0x000fe40005800000 */
[----:B------:R-:W-:Y:S02]  /*17c0*/  @P2 FSEL R13, R5, R13, !P3 ;  /* 0x0000000d050d2208 */ /* 0x000fe40005800000 */
[----:B------:R-:W-:Y:S01]  /*17d0*/  ISETP.GT.AND P2, PT, R3, 0xe0, PT ;  /* 0x000000e00300780c */ /* 0x000fe20003f44270 */
[----:B------:R-:W-:Y:S02]  /*17e0*/  IMAD.MOV.U32 R4, RZ, RZ, R0 ;  /* 0x000000ffff047224 */ /* 0x000fe400078e0000 */
[----:B------:R-:W-:-:S06]  /*17f0*/  IMAD.MOV.U32 R5, RZ, RZ, R13 ;  /* 0x000000ffff057224 */ /* 0x000fcc00078e000d */
[----:B------:R-:W-:-:S06]  /*1800*/  DSETP.GEU.AND P3, PT, R4, R6, PT ;  /* 0x000000060400722a */ /* 0x000fcc0003f6e000 */
[----:B------:R-:W-:Y:S02]  /*1810*/  @P1 FSEL R0, R6, R0, !P3 ;  /* 0x0000000006001208 */ /* 0x000fe40005800000 */
[----:B------:R-:W-:-:S03]  /*1820*/  @P1 FSEL R13, R7, R13, !P3 ;  /* 0x0000000d070d1208 */ /* 0x000fc60005800000 */
[----:B------:R-:W-:Y:S02]  /*1830*/  IMAD.MOV.U32 R2, RZ, RZ, R0 ;  /* 0x000000ffff027224 */ /* 0x000fe400078e0000 */
[----:B------:R-:W-:-:S06]  /*1840*/  IMAD.MOV.U32 R3, RZ, RZ, R13 ;  /* 0x000000ffff037224 */ /* 0x000fcc00078e000d */
[----:B-1----:R-:W-:-:S06]  /*1850*/  DSETP.GEU.AND P1, PT, R2, R8, PT ;  /* 0x000000080200722a */ /* 0x002fcc0003f2e000 */
[----:B------:R-:W-:Y:S02]  /*1860*/  @P2 FSEL R0, R8, R0, !P1 ;  /* 0x0000000008002208 */ /* 0x000fe40004800000 */
[----:B------:R-:W-:-:S03]  /*1870*/  @P2 FSEL R13, R9, R13, !P1 ;  /* 0x0000000d090d2208 */ /* 0x000fc60004800000 */
[----:B------:R-:W-:Y:S02]  /*1880*/  IMAD.MOV.U32 R4, RZ, RZ, R0 ;  /* 0x000000ffff047224 */ /* 0x000fe400078e0000 */
[----:B------:R-:W-:Y:S01]  /*1890*/  IMAD.MOV.U32 R5, RZ, RZ, R13 ;  /* 0x000000ffff057224 */ /* 0x000fe200078e000d */
[----:B------:R-:W-:Y:S06]  /*18a0*/  BRA `(.L_x_72) ;  /* 0x00000018000c7947 */ /* 0x000fec0003800000 */
.L_x_58:
[----:B------:R-:W0:Y:S01]  /*18b0*/  S2R R0, SR_TID.X ;  /* 0x0000000000007919 */ /* 0x000e220000002100 */
[----:B------:R-:W1:Y:S01]  /*18c0*/  LDC.64 R6, c[0x0][0x380] ;  /* 0x0000e000ff067b82 */ /* 0x000e620000000a00 */
[----:B0-----:R-:W-:-:S04]  /*18d0*/  VIADD R23, R0, UR7 ;  /* 0x0000000700177c36 */ /* 0x001fc80008000000 */
[----:B-1----:R-:W-:-:S05]  /*18e0*/  IMAD.WIDE.U32 R22, R23, 0x8, R6 ;  /* 0x0000000817167825 */ /* 0x002fca00078e0006 */
[----:B------:R-:W2:Y:S04]  /*18f0*/  LDG.E.64 R18, desc[UR14][R22.64] ;  /* 0x0000000e16127981 */ /* 0x000ea8000c1e1b00 */
[----:B------:R-:W2:Y:S04]  /*1900*/  LDG.E.64 R20, desc[UR14][R22.64+0x800] ;  /* 0x0008000e16147981 */ /* 0x000ea8000c1e1b00 */
[----:B------:R-:W3:Y:S04]  /*1910*/  LDG.E.64 R16, desc[UR14][R22.64+0x1000] ;  /* 0x0010000e16107981 */ /* 0x000ee8000c1e1b00 */
[----:B------:R-:W4:Y:S04]  /*1920*/  LDG.E.64 R14, desc[UR14][R22.64+0x1800] ;  /* 0x0018000e160e7981 */ /* 0x000f28000c1e1b00 */
[----:B------:R-:W5:Y:S04]  /*1930*/  LDG.E.64 R12, desc[UR14][R22.64+0x2000] ;  /* 0x0020000e160c7981 */ /* 0x000f68000c1e1b00 */
[----:B------:R-:W5:Y:S04]  /*1940*/  LDG.E.64 R10, desc[UR14][R22.64+0x2800] ;  /* 0x0028000e160a7981 */ /* 0x000f68000c1e1b00 */
[----:B------:R-:W5:Y:S04]  /*1950*/  LDG.E.64 R8, desc[UR14][R22.64+0x3000] ;  /* 0x0030000e16087981 */ /* 0x000f68000c1e1b00 */
[----:B------:R-:W5:Y:S01]  /*1960*/  LDG.E.64 R6, desc[UR14][R22.64+0x3800] ;  /* 0x0038000e16067981 */ /* 0x000f62000c1e1b00 */
        /* <DEDUP_REMOVED lines=18> */
[----:B------:R-:W-:-:S04]  /*1a90*/  ISETP.GE.U32.AND P0, PT, R5, UR5, PT ;  /* 0x0000000505007c0c */ /* 0x000fc8000bf06070 */
[----:B------:R-:W-:Y:S01]  /*1aa0*/  ISETP.GE.U32.AND.EX P0, PT, R2, UR4, PT, P0 ;  /* 0x0000000402007c0c */ /* 0x000fe2000bf06100 */
[----:B------:R-:W-:-:S06]  /*1ab0*/  DSETP.GEU.AND P1, PT, R8, R6, PT ;  /* 0x000000060800722a */ /* 0x000fcc0003f2e000 */
[----:B------:R-:W-:Y:S02]  /*1ac0*/  FSEL R10, R6, R8, !P1 ;  /* 0x00000008060a7208 */ /* 0x000fe40004800000 */
[----:B------:R-:W-:-:S04]  /*1ad0*/  FSEL R11, R7, R9, !P1 ;  /* 0x00000009070b7208 */ /* 0x000fc80004800000 */
[----:B------:R-:W-:Y:S05]  /*1ae0*/  @!P0 BRA `(.L_x_73) ;  /* 0x0000001000408947 */ /* 0x000fea0003800000 */
[----:B------:R-:W-:Y:S01]  /*1af0*/  UIADD3 UR8, UP0, UPT, UR5, UR7, URZ ;  /* 0x0000000705087290 */ /* 0x000fe2000ff1e0ff */
[----:B------:R-:W-:Y:S01]  /*1b00*/  IADD3 R27, P1, PT, R4, -0x800, RZ ;  /* 0xfffff800041b7810 */ /* 0x000fe20007f3e0ff */
[----:B------:R-:W0:Y:S01]  /*1b10*/  LDCU.64 UR12, c[0x0][0x380] ;  /* 0x00007000ff0c77ac */ /* 0x000e220008000a00 */
[----:B------:R-:W-:Y:S02]  /*1b20*/  LOP3.LUT R5, RZ, R0, RZ, 0x33, !PT ;  /* 0x00000000ff057212 */ /* 0x000fe400078e33ff */
[----:B------:R-:W-:Y:S01]  /*1b30*/  IADD3.X R26, PT, PT, R3, -0x1, RZ, P1, !PT ;  /* 0xffffffff031a7810 */ /* 0x000fe20000ffe4ff */
[----:B------:R-:W-:Y:S01]  /*1b40*/  UIADD3.X UR9, UPT, UPT, URZ, UR4, URZ, UP0, !UPT ;  /* 0x00000004ff097290 */ /* 0x000fe200087fe4ff */
[----:B------:R-:W-:Y:S01]  /*1b50*/  ISETP.LT.U32.AND P0, PT, R27, UR8, PT ;  /* 0x000000081b007c0c */ /* 0x000fe2000bf01070 */
[----:B------:R-:W-:Y:S01]  /*1b60*/  UMOV UR6, UR5 ;  /* 0x0000000500067c82 */ /* 0x000fe20008000000 */
[----:B------:R-:W-:Y:S01]  /*1b70*/  IADD3 R9, P2, PT, R0, UR8, RZ ;  /* 0x0000000800097c10 */ /* 0x000fe2000ff5e0ff */
[----:B------:R-:W-:Y:S01]  /*1b80*/  UMOV UR4, URZ ;  /* 0x000000ff00047c82 */ /* 0x000fe20008000000 */
[----:B------:R-:W-:Y:S01]  /*1b90*/  IADD3 R5, PT, PT, R4, -UR5, R5 ;  /* 0x8000000504057c10 */ /* 0x000fe2000fffe005 */
[----:B------:R-:W-:Y:S01]  /*1ba0*/  IMAD.U32 R7, RZ, RZ, UR9 ;  /* 0x00000009ff077e24 */ /* 0x000fe2000f8e00ff */
[----:B------:R-:W-:Y:S01]  /*1bb0*/  UMOV UR10, UR8 ;  /* 0x00000008000a7c82 */ /* 0x000fe20008000000 */
[----:B------:R-:W-:-:S03]  /*1bc0*/  IMAD.X R0, RZ, RZ, UR9, P2 ;  /* 0x00000009ff007e24 */ /* 0x000fc600090e06ff */
[----:B------:R-:W-:Y:S02]  /*1bd0*/  ISETP.GT.U32.AND.EX P0, PT, R7, R26, PT, P0 ;  /* 0x0000001a0700720c */ /* 0x000fe40003f04100 */
[----:B0-----:R-:W-:-:S04]  /*1be0*/  LEA R8, P1, R9, UR12, 0x3 ;  /* 0x0000000c09087c11 */ /* 0x001fc8000f8218ff */
[----:B------:R-:W-:Y:S02]  /*1bf0*/  IADD3 R8, P2, PT, R8, 0x4000, RZ ;  /* 0x0000400008087810 */ /* 0x000fe40007f5e0ff */
[----:B------:R-:W-:Y:S01]  /*1c00*/  LEA.HI.X R9, R9, UR13, R0, 0x3, P1 ;  /* 0x0000000d09097c11 */ /* 0x000fe200088f1c00 */
[----:B------:R-:W-:Y:S01]  /*1c10*/  VIADD R0, R5, -UR7 ;  /* 0x8000000705007c36 */ /* 0x000fe20008000000 */
[----:B------:R-:W-:-:S03]  /*1c20*/  UMOV UR7, UR9 ;  /* 0x0000000900077c82 */ /* 0x000fc60008000000 */
[----:B------:R-:W-:Y:S01]  /*1c30*/  IMAD.X R9, RZ, RZ, R9, P2 ;  /* 0x000000ffff097224 */ /* 0x000fe200010e0609 */
[----:B------:R-:W-:Y:S06]  /*1c40*/  @P0 BRA `(.L_x_74) ;  /* 0x0000000000f40947 */ /* 0x000fec0003800000 */
[----:B------:R-:W0:Y:S01]  /*1c50*/  LDC.64 R2, c[0x0][0x3b8] ;  /* 0x0000ee00ff027b82 */ /* 0x000e220000000a00 */
[----:B------:R-:W1:Y:S01]  /*1c60*/  LDCU.64 UR12, c[0x0][0x380] ;  /* 0x00007000ff0c77ac */ /* 0x000e620008000a00 */
[----:B------:R-:W-:Y:S01]  /*1c70*/  NOP ;  /* 0x0000000000007918 */ /* 0x000fe20000000000 */
.L_x_75:
[----:B------:R-:W2:Y:S02]  /*1c80*/  S2R R4, SR_TID.X ;  /* 0x0000000000047919 */ /* 0x000ea40000002100 */
[----:B--2---:R-:W-:-:S05]  /*1c90*/  IADD3 R4, P0, PT, R4, UR8, RZ ;  /* 0x0000000804047c10 */ /* 0x004fca000ff1e0ff */
[----:B------:R-:W-:Y:S01]  /*1ca0*/  IMAD.X R5, RZ, RZ, UR9, P0 ;  /* 0x00000009ff057e24 */ /* 0x000fe200080e06ff */
[----:B-1----:R-:W-:-:S04]  /*1cb0*/  LEA R24, P0, R4, UR12, 0x3 ;  /* 0x0000000c04187c11 */ /* 0x002fc8000f8018ff */
[----:B------:R-:W-:-:S05]  /*1cc0*/  LEA.HI.X R25, R4, UR13, R5, 0x3, P0 ;  /* 0x0000000d04197c11 */ /* 0x000fca00080f1c05 */
[----:B------:R-:W2:Y:S04]  /*1cd0*/  LDG.E.64 R4, desc[UR14][R24.64] ;  /* 0x0000000e18047981 */ /* 0x000ea8000c1e1b00 */
[----:B------:R-:W3:Y:S04]  /*1ce0*/  LDG.E.64 R6, desc[UR14][R24.64+0x800] ;  /* 0x0008000e18067981 */ /* 0x000ee8000c1e1b00 */
[----:B------:R-:W4:Y:S04]  /*1cf0*/  LDG.E.64 R12, desc[UR14][R24.64+0x1000] ;  /* 0x0010000e180c7981 */ /* 0x000f28000c1e1b00 */
[----:B------:R-:W5:Y:S04]  /*1d00*/  LDG.E.64 R14, desc[UR14][R24.64+0x1800] ;  /* 0x0018000e180e7981 */ /* 0x000f68000c1e1b00 */
[----:B------:R-:W5:Y:S04]  /*1d10*/  LDG.E.64 R16, desc[UR14][R24.64+0x2000] ;  /* 0x0020000e18107981 */ /* 0x000f68000c1e1b00 */
[----:B------:R-:W5:Y:S04]  /*1d20*/  LDG.E.64 R18, desc[UR14][R24.64+0x2800] ;  /* 0x0028000e18127981 */ /* 0x000f68000c1e1b00 */
[----:B------:R-:W5:Y:S04]  /*1d30*/  LDG.E.64 R20, desc[UR14][R24.64+0x3000] ;  /* 0x0030000e18147981 */ /* 0x000f68000c1e1b00 */
[----:B------:R-:W5:Y:S01]  /*1d40*/  LDG.E.64 R22, desc[UR14][R24.64+0x3800] ;  /* 0x0038000e18167981 */ /* 0x000f62000c1e1b00 */
[----:B------:R-:W-:-:S02]  /*1d50*/  USHF.R.S32.HI UR11, URZ, 0x1f, UR5 ;  /* 0x0000001fff0b7899 */ /* 0x000fc40008011405 */
[----:B------:R-:W-:-:S04]  /*1d60*/  UIADD3 UR6, UP0, UPT, UR5, UR10, URZ ;  /* 0x0000000a05067290 */ /* 0x000fc8000ff1e0ff */
[----:B------:R-:W-:Y:S01]  /*1d70*/  UIADD3.X UR7, UPT, UPT, UR11, UR7, URZ, UP0, !UPT ;  /* 0x000000070b077290 */ /* 0x000fe200087fe4ff */
        /* <DEDUP_REMOVED lines=16> */
[----:B------:R-:W-:Y:S01]  /*1e80*/  FSEL R6, R18, R4, !P0 ;  /* 0x0000000412067208 */ /* 0x000fe20004000000 */
[----:B0-----:R-:W-:Y:S01]  /*1e90*/  IMAD.MOV.U32 R4, RZ, RZ, R2 ;  /* 0x000000ffff047224 */ /* 0x001fe200078e0002 */
[----:B------:R-:W-:-:S04]  /*1ea0*/  FSEL R7, R19, R5, !P0 ;  /* 0x0000000513077208 */ /* 0x000fc80004000000 */
[----:B------:R-:W-:Y:S02]  /*1eb0*/  IADD3 R5, P2, PT, R4, -UR8, RZ ;  /* 0x8000000804057c10 */ /* 0x000fe4000ff5e0ff */
[----:B------:R-:W-:-:S06]  /*1ec0*/  DSETP.GEU.AND P0, PT, R6, R20, PT ;  /* 0x000000140600722a */ /* 0x000fcc0003f0e000 */
[----:B------:R-:W-:Y:S02]  /*1ed0*/  FSEL R6, R20, R6, !P0 ;  /* 0x0000000614067208 */ /* 0x000fe40004000000 */
[----:B------:R-:W-:Y:S02]  /*1ee0*/  FSEL R7, R21, R7, !P0 ;  /* 0x0000000715077208 */ /* 0x000fe40004000000 */
[----:B------:R-:W-:Y:S02]  /*1ef0*/  ISETP.GE.U32.AND P0, PT, R5, UR5, PT ;  /* 0x0000000505007c0c */ /* 0x000fe4000bf06070 */
[----:B------:R-:W-:Y:S02]  /*1f00*/  IADD3.X R5, PT, PT, R3, ~UR9, RZ, P2, !PT ;  /* 0x8000000903057c10 */ /* 0x000fe400097fe4ff */
[----:B------:R-:W-:Y:S02]  /*1f10*/  DSETP.GEU.AND P1, PT, R6, R22, PT ;  /* 0x000000160600722a */ /* 0x000fe40003f2e000 */
[----:B------:R-:W-:-:S04]  /*1f20*/  ISETP.GE.U32.AND.EX P0, PT, R5, UR11, PT, P0 ;  /* 0x0000000b05007c0c */ /* 0x000fc8000bf06100 */
[----:B------:R-:W-:Y:S02]  /*1f30*/  FSEL R10, R22, R6, !P1 ;  /* 0x00000006160a7208 */ /* 0x000fe40004800000 */
[----:B------:R-:W-:-:S07]  /*1f40*/  FSEL R11, R23, R7, !P1 ;  /* 0x00000007170b7208 */ /* 0x000fce0004800000 */
[----:B------:R-:W-:Y:S05]  /*1f50*/  @!P0 BRA `(.L_x_73) ;  /* 0x0000000c00248947 */ /* 0x000fea0003800000 */
[----:B------:R-:W-:Y:S02]  /*1f60*/  UIADD3 UR8, UP0, UPT, UR5, UR8, URZ ;  /* 0x0000000805087290 */ /* 0x000fe4000ff1e0ff */
[----:B------:R-:W-:Y:S01]  /*1f70*/  IMAD.U32 R5, RZ, RZ, UR5 ;  /* 0x00000005ff057e24 */ /* 0x000fe2000f8e00ff */
[----:B------:R-:W-:Y:S01]  /*1f80*/  UIADD3 UR4, UPT, UPT, UR4, 0x1, URZ ;  /* 0x0000000104047890 */ /* 0x000fe2000fffe0ff */
[----:B------:R-:W-:Y:S01]  /*1f90*/  VIADD R0, R0, -UR5 ;  /* 0x8000000500007c36 */ /* 0x000fe20008000000 */
[----:B------:R-:W-:Y:S01]  /*1fa0*/  UIADD3.X UR9, UPT, UPT, UR11, UR9, URZ, UP0, !UPT ;  /* 0x000000090b097290 */ /* 0x000fe200087fe4ff */
[----:B------:R-:W-:Y:S01]  /*1fb0*/  IMAD.WIDE R8, R5, 0x8, R8 ;  /* 0x0000000805087825 */ /* 0x000fe200078e0208 */
[----:B------:R-:W-:Y:S01]  /*1fc0*/  ISETP.LT.U32.AND P0, PT, R27, UR8, PT ;  /* 0x000000081b007c0c */ /* 0x000fe2000bf01070 */
[----:B------:R-:W-:-:S03]  /*1fd0*/  UMOV UR10, UR6 ;  /* 0x00000006000a7c82 */ /* 0x000fc60008000000 */
[----:B------:R-:W-:-:S05]  /*1fe0*/  IMAD.U32 R7, RZ, RZ, UR9 ;  /* 0x00000009ff077e24 */ /* 0x000fca000f8e00ff */
[----:B------:R-:W-:-:S13]  /*1ff0*/  ISETP.GT.U32.AND.EX P0, PT, R7, R26, PT, P0 ;  /* 0x0000001a0700720c */ /* 0x000fda0003f04100 */
[----:B------:R-:W-:Y:S05]  /*2000*/  @!P0 BRA `(.L_x_75) ;  /* 0xfffffffc001c8947 */ /* 0x000fea000383ffff */
[----:B------:R-:W-:-:S05]  /*2010*/  UMOV UR6, UR5 ;  /* 0x0000000500067c82 */ /* 0x000fca0008000000 */
.L_x_74:
[----:B------:R-:W0:Y:S01]  /*2020*/  S2R R7, SR_TID.X ;  /* 0x0000000000077919 */ /* 0x000e220000002100 */
[C---:B------:R-:W-:Y:S01]  /*2030*/  VIADD R2, R4.reuse, -UR8 ;  /* 0x8000000804027c36 */ /* 0x040fe20008000000 */
[----:B------:R-:W-:Y:S01]  /*2040*/  ISETP.LE.U32.AND P1, PT, R4, UR8, PT ;  /* 0x0000000804007c0c */ /* 0x000fe2000bf23070 */
[----:B------:R-:W-:Y:S01]  /*2050*/  IMAD.U32 R6, RZ, RZ, UR9 ;  /* 0x00000009ff067e24 */ /* 0x000fe2000f8e00ff */
[----:B------:R-:W-:Y:S02]  /*2060*/  BSSY.RECONVERGENT B1, `(.L_x_73) ;  /* 0x00000b8000017945 */ /* 0x000fe40003800200 */
[----:B0-----:R-:W-:-:S04]  /*2070*/  ISETP.GE.AND P0, PT, R7, R2, PT ;  /* 0x000000020700720c */ /* 0x001fc80003f06270 */
[----:B------:R-:W-:-:S13]  /*2080*/  ISETP.GE.U32.OR.EX P0, PT, R6, R3, P0, P1 ;  /* 0x000000030600720c */ /* 0x000fda0000706510 */
[----:B------:R-:W-:Y:S05]  /*2090*/  @P0 BRA `(.L_x_76) ;  /* 0x0000000800d00947 */ /* 0x000fea0003800000 */
[----:B------:R-:W0:Y:S01]  /*20a0*/  LDC R2, c[0x0][0x3c0] ;  /* 0x0000f000ff027b82 */ /* 0x000e220000000800 */
[----:B------:R-:W-:Y:S01]  /*20b0*/  USHF.L.U32 UR5, UR16, 0xb, URZ ;  /* 0x0000000b10057899 */ /* 0x000fe200080006ff */
[----:B------:R-:W-:Y:S01]  /*20c0*/  LOP3.LUT R3, RZ, R7, RZ, 0x33, !PT ;  /* 0x00000007ff037212 */ /* 0x000fe200078e33ff */
[----:B------:R-:W-:Y:S02]  /*20d0*/  BSSY.RECONVERGENT B2, `(.L_x_77) ;  /* 0x0000055000027945 */ /* 0x000fe40003800200 */
[----:B------:R-:W-:-:S06]  /*20e0*/  UIADD3 UR5, UPT, UPT, UR5, UR6, URZ ;  /* 0x0000000605057290 */ /* 0x000fcc000fffe0ff */
[----:B------:R-:W-:Y:S01]  /*20f0*/  IADD3 R4, PT, PT, R4, -UR5, R3 ;  /* 0x8000000504047c10 */ /* 0x000fe2000fffe003 */
[----:B0-----:R-:W-:-:S04]  /*2100*/  IMAD R3, R2, UR4, RZ ;  /* 0x0000000402037c24 */ /* 0x001fc8000f8e02ff */
[----:B------:R-:W-:-:S05]  /*2110*/  IMAD R2, R3, -0x800, R4 ;  /* 0xfffff80003027824 */ /* 0x000fca00078e0204 */
[C---:B------:R-:W-:Y:S02]  /*2120*/  ISETP.GE.U32.AND P1, PT, R2.reuse, 0xf00, PT ;  /* 0x00000f000200780c */ /* 0x040fe40003f26070 */
[----:B------:R-:W-:Y:S01]  /*2130*/  LEA.HI R3, R2, 0x1, RZ, 0x18 ;  /* 0x0000000102037811 */ /* 0x000fe200078fc0ff */
[----:B------:R-:W-:-:S03]  /*2140*/  IMAD.MOV.U32 R2, RZ, RZ, R7 ;  /* 0x000000ffff027224 */ /* 0x000fc600078e0007 */
[----:B------:R-:W-:-:S04]  /*2150*/  LOP3.LUT R4, R3, 0xf, RZ, 0xc0, !PT ;  /* 0x0000000f03047812 */ /* 0x000fc800078ec0ff */
[----:B------:R-:W-:-:S03]  /*2160*/  ISETP.NE.AND P0, PT, R4, RZ, PT ;  /* 0x000000ff0400720c */ /* 0x000fc60003f05270 */
[----:B------:R-:W-:Y:S10]  /*2170*/  @!P1 BRA `(.L_x_78) ;  /* 0x0000000400289947 */ /* 0x000ff40003800000 */
[----:B------:R-:W-:-:S04]  /*2180*/  LEA.HI R2, R0, 0x1, RZ, 0x18 ;  /* 0x0000000100027811 */ /* 0x000fc800078fc0ff */
[----:B------:R-:W-:Y:S01]  /*2190*/  LOP3.LUT R5, R2, 0x1fffff0, RZ, 0xc0, !PT ;  /* 0x01fffff002057812 */ /* 0x000fe200078ec0ff */
[----:B------:R-:W-:-:S04]  /*21a0*/  IMAD.MOV.U32 R2, RZ, RZ, R7 ;  /* 0x000000ffff027224 */ /* 0x000fc800078e0007 */
[----:B------:R-:W-:-:S07]  /*21b0*/  IMAD.MOV R5, RZ, RZ, -R5 ;  /* 0x000000ffff057224 */ /* 0x000fce00078e0a05 */
.L_x_79:
        /* <DEDUP_REMOVED lines=8> */
[----:B--2---:R-:W-:-:S06]  /*2240*/  DSETP.GEU.AND P1, PT, R10, R6, PT ;  /* 0x000000060a00722a */ /* 0x004fcc0003f2e000 */
        /* <DEDUP_REMOVED lines=11> */
[----:B-----5:R-:W-:-:S06]  /*2300*/  DSETP.GEU.AND P1, PT, R10, R16, PT ;  /* 0x000000100a00722a */ /* 0x020fcc0003f2e000 */
[----:B------:R-:W-:Y:S02]  /*2310*/  FSEL R10, R16, R10, !P1 ;  /* 0x0000000a100a7208 */ /* 0x000fe40004800000 */
[----:B------:R-:W-:Y:S02]  /*2320*/  FSEL R11, R17, R11, !P1 ;  /* 0x0000000b110b7208 */ /* 0x000fe40004800000 */
[----:B------:R-:W5:Y:S04]  /*2330*/  LDG.E.64 R16, desc[UR14][R8.64+0x1800] ;  /* 0x0018000e08107981 */ /* 0x000f68000c1e1b00 */
[----:B------:R-:W-:-:S06]  /*2340*/  DSETP.GEU.AND P1, PT, R10, R14, PT ;  /* 0x0000000e0a00722a */ /* 0x000fcc0003f2e000 */
        /* <DEDUP_REMOVED lines=14> */
[----:B------:R0:W5:Y:S01]  /*2430*/  LDG.E.64 R24, desc[UR14][R8.64+0x3800] ;  /* 0x0038000e08187981 */ /* 0x000162000c1e1b00 */
        /* <DEDUP_REMOVED lines=30> */
.L_x_78:
[----:B------:R-:W-:Y:S05]  /*2620*/  BSYNC.RECONVERGENT B2 ;  /* 0x0000000000027941 */ /* 0x000fea0003800200 */
.L_x_77:
[----:B------:R-:W-:Y:S05]  /*2630*/  @!P0 BRA `(.L_x_76) ;  /* 0x0000000400688947 */ /* 0x000fea0003800000 */
[----:B------:R-:W-:Y:S01]  /*2640*/  ISETP.GE.U32.AND P1, PT, R4, 0x8, PT ;  /* 0x000000080400780c */ /* 0x000fe20003f26070 */
[----:B------:R-:W-:Y:S01]  /*2650*/  BSSY.RECONVERGENT B2, `(.L_x_80) ;  /* 0x0000029000027945 */ /* 0x000fe20003800200 */
[----:B------:R-:W-:-:S04]  /*2660*/  LOP3.LUT R24, R3, 0x7, RZ, 0xc0, !PT ;  /* 0x0000000703187812 */ /* 0x000fc800078ec0ff */
[----:B------:R-:W-:-:S07]  /*2670*/  ISETP.NE.AND P0, PT, R24, RZ, PT ;  /* 0x000000ff1800720c */ /* 0x000fce0003f05270 */
[----:B------:R-:W-:Y:S06]  /*2680*/  @!P1 BRA `(.L_x_81) ;  /* 0x0000000000949947 */ /* 0x000fec0003800000 */
[----:B------:R-:W-:-:S05]  /*2690*/  IADD3 R4, P1, PT, R2, UR8, RZ ;  /* 0x0000000802047c10 */ /* 0x000fca000ff3e0ff */
[----:B------:R-:W-:Y:S01]  /*26a0*/  IMAD.X R5, RZ, RZ, UR9, P1 ;  /* 0x00000009ff057e24 */ /* 0x000fe200088e06ff */
[----:B------:R-:W-:-:S04]  /*26b0*/  LEA R20, P1, R4, UR12, 0x3 ;  /* 0x0000000c04147c11 */ /* 0x000fc8000f8218ff */
        /* <DEDUP_REMOVED lines=9> */
[----:B------:R-:W-:Y:S01]  /*2750*/  VIADD R2, R2, 0x800 ;  /* 0x0000080002027836 */ /* 0x000fe20000000000 */
        /* <DEDUP_REMOVED lines=24> */
.L_x_81:
[----:B------:R-:W-:Y:S05]  /*28e0*/  BSYNC.RECONVERGENT B2 ;  /* 0x0000000000027941 */ /* 0x000fea0003800200 */
.L_x_80:
[----:B------:R-:W-:Y:S05]  /*28f0*/  @!P0 BRA `(.L_x_76) ;  /* 0x0000000000b88947 */ /* 0x000fea0003800000 */
[----:B------:R-:W-:Y:S01]  /*2900*/  ISETP.GE.U32.AND P1, PT, R24, 0x4, PT ;  /* 0x000000041800780c */ /* 0x000fe20003f26070 */
[----:B------:R-:W-:Y:S01]  /*2910*/  BSSY.RECONVERGENT B2, `(.L_x_82) ;  /* 0x0000018000027945 */ /* 0x000fe20003800200 */
[----:B------:R-:W-:-:S11]  /*2920*/  LOP3.LUT P0, RZ, R3, 0x3, RZ, 0xc0, !PT ;  /* 0x0000000303ff7812 */ /* 0x000fd6000780c0ff */
[----:B------:R-:W-:Y:S05]  /*2930*/  @!P1 BRA `(.L_x_83) ;  /* 0x0000000000549947 */ /* 0x000fea0003800000 */
[----:B------:R-:W-:-:S05]  /*2940*/  IADD3 R3, P1, PT, R2, UR8, RZ ;  /* 0x0000000802037c10 */ /* 0x000fca000ff3e0ff */
[----:B------:R-:W-:Y:S01]  /*2950*/  IMAD.X R6, RZ, RZ, UR9, P1 ;  /* 0x00000009ff067e24 */ /* 0x000fe200088e06ff */
[----:B------:R-:W-:-:S04]  /*2960*/  LEA R4, P1, R3, UR12, 0x3 ;  /* 0x0000000c03047c11 */ /* 0x000fc8000f8218ff */
[----:B------:R-:W-:-:S05]  /*2970*/  LEA.HI.X R5, R3, UR13, R6, 0x3, P1 ;  /* 0x0000000d03057c11 */ /* 0x000fca00088f1c06 */
[----:B------:R-:W2:Y:S04]  /*2980*/  LDG.E.64 R6, desc[UR14][R4.64] ;  /* 0x0000000e04067981 */ /* 0x000ea8000c1e1b00 */
[----:B------:R-:W3:Y:S04]  /*2990*/  LDG.E.64 R8, desc[UR14][R4.64+0x800] ;  /* 0x0008000e04087981 */ /* 0x000ee8000c1e1b00 */
[----:B------:R-:W4:Y:S04]  /*29a0*/  LDG.E.64 R12, desc[UR14][R4.64+0x1000] ;  /* 0x0010000e040c7981 */ /* 0x000f28000c1e1b00 */
        /* <DEDUP_REMOVED lines=13> */
[----:B------:R-:W-:-:S07]  /*2a80*/  FSEL R11, R15, R7, !P1 ;  /* 0x000000070f0b7208 */ /* 0x000fce0004800000 */
.L_x_83:
[----:B------:R-:W-:Y:S05]  /*2a90*/  BSYNC.RECONVERGENT B2 ;  /* 0x0000000000027941 */ /* 0x000fea0003800200 */
.L_x_82:
[----:B------:R-:W-:Y:S05]  /*2aa0*/  @!P0 BRA `(.L_x_76) ;  /* 0x00000000004c8947 */ /* 0x000fea0003800000 */
[----:B------:R-:W-:Y:S02]  /*2ab0*/  LOP3.LUT R0, R0, 0xffff, RZ, 0xc0, !PT ;  /* 0x0000ffff00007812 */ /* 0x000fe400078ec0ff */
[----:B------:R-:W-:Y:S02]  /*2ac0*/  IADD3 R2, P0, PT, R2, UR10, RZ ;  /* 0x0000000a02027c10 */ /* 0x000fe4000ff1e0ff */
[----:B------:R-:W-:Y:S02]  /*2ad0*/  LEA.HI R0, R0, 0x1, RZ, 0x18 ;  /* 0x0000000100007811 */ /* 0x000fe400078fc0ff */
[----:B------:R-:W-:Y:S01]  /*2ae0*/  LEA R4, P1, R2, UR12, 0x3 ;  /* 0x0000000c02047c11 */ /* 0x000fe2000f8218ff */
[----:B------:R-:W-:Y:S01]  /*2af0*/  IMAD.X R5, RZ, RZ, UR7, P0 ;  /* 0x00000007ff057e24 */ /* 0x000fe200080e06ff */
[----:B------:R-:W-:-:S04]  /*2b00*/  LOP3.LUT R0, R0, 0x3, RZ, 0xc0, !PT ;  /* 0x0000000300007812 */ /* 0x000fc800078ec0ff */
[----:B------:R-:W-:Y:S01]  /*2b10*/  LEA.HI.X R5, R2, UR13, R5, 0x3, P1 ;  /* 0x0000000d02057c11 */ /* 0x000fe200088f1c05 */
[----:B------:R-:W-:-:S07]  /*2b20*/  IMAD.MOV R0, RZ, RZ, -R0 ;  /* 0x000000ffff007224 */ /* 0x000fce00078e0a00 */
.L_x_84:
[----:B------:R-:W-:Y:S02]  /*2b30*/  IMAD.MOV.U32 R2, RZ, RZ, R4 ;  /* 0x000000ffff027224 */ /* 0x000fe400078e0004 */
[----:B------:R-:W-:-:S06]  /*2b40*/  IMAD.MOV.U32 R3, RZ, RZ, R5 ;  /* 0x000000ffff037224 */ /* 0x000fcc00078e0005 */
[----:B------:R-:W2:Y:S01]  /*2b50*/  LDG.E.64 R2, desc[UR14][R2.64] ;  /* 0x0000000e02027981 */ /* 0x000ea2000c1e1b00 */
[----:B------:R-:W-:Y:S01]  /*2b60*/  VIADD R0, R0, 0x1 ;  /* 0x0000000100007836 */ /* 0x000fe20000000000 */
[----:B------:R-:W-:-:S05]  /*2b70*/  IADD3 R4, P1, PT, R4, 0x800, RZ ;  /* 0x0000080004047810 */ /* 0x000fca0007f3e0ff */
[----:B------:R-:W-:Y:S01]  /*2b80*/  IMAD.X R5, RZ, RZ, R5, P1 ;  /* 0x000000ffff057224 */ /* 0x000fe200008e0605 */
[----:B--2---:R-:W-:-:S06]  /*2b90*/  DSETP.GEU.AND P0, PT, R10, R2, PT ;  /* 0x000000020a00722a */ /* 0x004fcc0003f0e000 */
[----:B------:R-:W-:Y:S02]  /*2ba0*/  FSEL R10, R2, R10, !P0 ;  /* 0x0000000a020a7208 */ /* 0x000fe40004000000 */
[----:B------:R-:W-:Y:S02]  /*2bb0*/  FSEL R11, R3, R11, !P0 ;  /* 0x0000000b030b7208 */ /* 0x000fe40004000000 */
[----:B------:R-:W-:-:S13]  /*2bc0*/  ISETP.NE.AND P0, PT, R0, RZ, PT ;  /* 0x000000ff0000720c */ /* 0x000fda0003f05270 */
[----:B------:R-:W-:Y:S05]  /*2bd0*/  @P0 BRA `(.L_x_84) ;  /* 0xfffffffc00d40947 */ /* 0x000fea000383ffff */
.L_x_76:
[----:B------:R-:W-:Y:S05]  /*2be0*/  BSYNC.RECONVERGENT B1 ;  /* 0x0000000000017941 */ /* 0x000fea0003800200 */
.L_x_73:
[----:B------:R-:W0:Y:S01]  /*2bf0*/  S2R R6, SR_LANEID ;  /* 0x0000000000067919 */ /* 0x000e220000000000 */
[----:B------:R-:W-:Y:S04]  /*2c00*/  SHFL.DOWN PT, R2, R10, 0x1, 0x1f ;  /* 0x08201f000a027f89 */ /* 0x000fe800000e0000 */
[----:B------:R-:W1:Y:S01]  /*2c10*/  SHFL.DOWN PT, R3, R11, 0x1, 0x1f ;  /* 0x08201f000b037f89 */ /* 0x000e6200000e0000 */
[----:B------:R-:W2:Y:S01]  /*2c20*/  S2R R9, SR_TID.X ;  /* 0x0000000000097919 */ /* 0x000ea20000002100 */
        /* <DEDUP_REMOVED lines=10> */
[----:B------:R-:W-:-:S02]  /*2cd0*/  @!P2 MOV R7, 0x400 ;  /* 0x000004000007a802 */ /* 0x000fc40000000f00 */
[----:B------:R-:W0:Y:S01]  /*2ce0*/  SHFL.DOWN PT, R3, R5, 0x2, 0x1f ;  /* 0x08401f0005037f89 */ /* 0x000e2200000e0000 */
[----:B------:R-:W1:Y:S02]  /*2cf0*/  @!P2 S2R R8, SR_CgaCtaId ;  /* 0x000000000008a919 */ /* 0x000e640000008800 */
[----:B0-----:R-:W-:-:S06]  /*2d00*/  DSETP.GEU.AND P0, PT, R4, R2, PT ;  /* 0x000000020400722a */ /* 0x001fcc0003f0e000 */
[----:B------:R-:W-:Y:S02]  /*2d10*/  @!P1 FSEL R0, R2, R0, !P0 ;  /* 0x0000000002009208 */ /* 0x000fe40004000000 */
[----:B------:R-:W-:Y:S02]  /*2d20*/  @!P1 FSEL R5, R3, R5, !P0 ;  /* 0x0000000503059208 */ /* 0x000fe40004000000 */
[----:B------:R-:W-:Y:S01]  /*2d30*/  ISETP.GT.AND P1, PT, R6, 0x1b, PT ;  /* 0x0000001b0600780c */ /* 0x000fe20003f24270 */
[----:B------:R-:W-:Y:S01]  /*2d40*/  SHFL.DOWN PT, R2, R0, 0x4, 0x1f ;  /* 0x08801f0000027f89 */ /* 0x000fe200000e0000 */
[----:B------:R-:W-:Y:S01]  /*2d50*/  IMAD.MOV.U32 R4, RZ, RZ, R0 ;  /* 0x000000ffff047224 */ /* 0x000fe200078e0000 */
[----:B-1----:R-:W-:Y:S02]  /*2d60*/  @!P2 LEA R7, R8, R7, 0x18 ;  /* 0x000000070807a211 */ /* 0x002fe400078ec0ff */
[----:B------:R-:W0:Y:S03]  /*2d70*/  SHFL.DOWN PT, R3, R5, 0x4, 0x1f ;  /* 0x08801f0005037f89 */ /* 0x000e2600000e0000 */
[----:B0-----:R-:W-:-:S06]  /*2d80*/  DSETP.GEU.AND P0, PT, R4, R2, PT ;  /* 0x000000020400722a */ /* 0x001fcc0003f0e000 */
[----:B------:R-:W-:Y:S02]  /*2d90*/  @!P1 FSEL R0, R2, R0, !P0 ;  /* 0x0000000002009208 */ /* 0x000fe40004000000 */
[----:B------:R-:W-:Y:S02]  /*2da0*/  @!P1 FSEL R5, R3, R5, !P0 ;  /* 0x0000000503059208 */ /* 0x000fe40004000000 */
[----:B------:R-:W-:Y:S01]  /*2db0*/  ISETP.GT.AND P1, PT, R6, 0x17, PT ;  /* 0x000000170600780c */ /* 0x000fe20003f24270 */
[----:B------:R-:W-:Y:S01]  /*2dc0*/  SHFL.DOWN PT, R2, R0, 0x8, 0x1f ;  /* 0x09001f0000027f89 */ /* 0x000fe200000e0000 */
[----:B------:R-:W-:-:S03]  /*2dd0*/  IMAD.MOV.U32 R4, RZ, RZ, R0 ;  /* 0x000000ffff047224 */ /* 0x000fc600078e0000 */
        /* <DEDUP_REMOVED lines=8> */
[----:B0-----:R-:W-:Y:S01]  /*2e60*/  DSETP.GEU.AND P0, PT, R4, R2, PT ;  /* 0x000000020400722a */ /* 0x001fe20003f0e000 */
[----:B--2---:R-:W-:-:S05]  /*2e70*/  @!P2 SHF.R.U32.HI R4, RZ, 0x2, R9 ;  /* 0x00000002ff04a819 */ /* 0x004fca0000011609 */
[----:B------:R-:W-:Y:S02]  /*2e80*/  FSEL R2, R2, R0, !P0 ;  /* 0x0000000002027208 */ /* 0x000fe40004000000 */
[----:B------:R-:W-:Y:S02]  /*2e90*/  FSEL R3, R3, R5, !P0 ;  /* 0x0000000503037208 */ /* 0x000fe40004000000 */
[----:B------:R-:W-:Y:S02]  /*2ea0*/  ISETP.NE.AND P0, PT, R9, RZ, PT ;  /* 0x000000ff0900720c */ /* 0x000fe40003f05270 */
[----:B------:R-:W-:Y:S02]  /*2eb0*/  @!P2 LOP3.LUT R4, R4, 0xf8, RZ, 0xc0, !PT ;  /* 0x000000f80404a812 */ /* 0x000fe400078ec0ff */
[----:B------:R-:W-:-:S03]  /*2ec0*/  FSEL R5, R5, R3, P1 ;  /* 0x0000000305057208 */ /* 0x000fc60000800000 */
[----:B------:R-:W-:Y:S01]  /*2ed0*/  @!P2 IMAD.IADD R7, R4, 0x1, R7 ;  /* 0x000000010407a824 */ /* 0x000fe200078e0207 */
[----:B------:R-:W-:-:S04]  /*2ee0*/  FSEL R4, R0, R2, P1 ;  /* 0x0000000200047208 */ /* 0x000fc80000800000 */
[----:B------:R0:W-:Y:S01]  /*2ef0*/  @!P2 STS.64 [R7+0x8], R2 ;  /* 0x000008020700a388 */ /* 0x0001e20000000a00 */
[----:B------:R-:W-:Y:S06]  /*2f00*/  BAR.SYNC.DEFER_BLOCKING 0x0 ;  /* 0x0000000000007b1d */ /* 0x000fec0000010000 */
[----:B------:R-:W-:Y:S05]  /*2f10*/  @P0 BRA `(.L_x_72) ;  /* 0x0000000000700947 */ /* 0x000fea0003800000 */
[----:B------:R-:W1:Y:S01]  /*2f20*/  S2UR UR5, SR_CgaCtaId ;  /* 0x00000000000579c3 */ /* 0x000e620000008800 */
[----:B------:R-:W-:Y:S02]  /*2f30*/  UMOV UR4, 0x400 ;  /* 0x0000040000047882 */ /* 0x000fe40000000000 */
[----:B-1----:R-:W-:-:S09]  /*2f40*/  ULEA UR4, UR5, UR4, 0x18 ;  /* 0x0000000405047291 */ /* 0x002fd2000f8ec0ff */
[----:B------:R-:W1:Y:S04]  /*2f50*/  LDS.128 R12, [UR4+0x10] ;  /* 0x00001004ff0c7984 */ /* 0x000e680008000c00 */
[----:B------:R-:W2:Y:S01]  /*2f60*/  LDS.128 R8, [UR4+0x20] ;  /* 0x00002004ff087984 */ /* 0x000ea20008000c00 */
[----:B-1----:R-:W-:-:S06]  /*2f70*/  DSETP.GEU.AND P1, PT, R4, R12, PT ;  /* 0x0000000c0400722a */ /* 0x002fcc0003f2e000 */
[----:B0-----:R-:W-:Y:S02]  /*2f80*/  FSEL R2, R12, R4, !P1 ;  /* 0x000000040c027208 */ /* 0x001fe40004800000 */
[----:B------:R-:W-:Y:S02]  /*2f90*/  FSEL R3, R13, R5, !P1 ;  /* 0x000000050d037208 */ /* 0x000fe40004800000 */
[----:B------:R-:W0:Y:S04]  /*2fa0*/  LDS.128 R4, [UR4+0x30] ;  /* 0x00003004ff047984 */ /* 0x000e280008000c00 */
[----:B------:R-:W-:-:S06]  /*2fb0*/  DSETP.GEU.AND P1, PT, R2, R14, PT ;  /* 0x0000000e0200722a */ /* 0x000fcc0003f2e000 */
[----:B------:R-:W-:Y:S02]  /*2fc0*/  FSEL R2, R14, R2, !P1 ;  /* 0x000000020e027208 */ /* 0x000fe40004800000 */
[----:B------:R-:W-:-:S06]  /*2fd0*/  FSEL R3, R15, R3, !P1 ;  /* 0x000000030f037208 */ /* 0x000fcc0004800000 */
[----:B--2---:R-:W-:-:S06]  /*2fe0*/  DSETP.GEU.AND P1, PT, R2, R8, PT ;  /* 0x000000080200722a */ /* 0x004fcc0003f2e000 */
        /* <DEDUP_REMOVED lines=15> */
.L_x_72:
[----:B------:R-:W-:Y:S05]  /*30e0*/  BSYNC.RECONVERGENT B0 ;  /* 0x0000000000007941 */ /* 0x000fea0003800200 */
.L_x_57:
[----:B------:R-:W-:Y:S05]  /*30f0*/  @P0 EXIT ;  /* 0x000000000000094d */ /* 0x000fea0003800000 */
[----:B------:R-:W2:Y:S02]  /*3100*/  LDCU.64 UR4, c[0x0][0x388] ;  /* 0x00007100ff0477ac */ /* 0x000ea40008000a00 */
[----:B--2---:R-:W-:-:S06]  /*3110*/  UIMAD.WIDE.U32 UR4, UR16, 0x8, UR4 ;  /* 0x00000008100478a5 */ /* 0x004fcc000f8e0004 */
[----:B0-----:R-:W-:Y:S02]  /*3120*/  IMAD.U32 R2, RZ, RZ, UR4 ;  /* 0x00000004ff027e24 */ /* 0x001fe4000f8e00ff */
[----:B------:R-:W-:-:S05]  /*3130*/  IMAD.U32 R3, RZ, RZ, UR5 ;  /* 0x00000005ff037e24 */ /* 0x000fca000f8e00ff */
[----:B------:R-:W-:Y:S01]  /*3140*/  STG.E.64 desc[UR14][R2.64], R4 ;  /* 0x0000000402007986 */ /* 0x000fe2000c101b0e */
[----:B------:R-:W-:Y:S05]  /*3150*/  EXIT ;  /* 0x000000000000794d */ /* 0x000fea0003800000 */
.L_x_85:
        /* <DEDUP_REMOVED lines=10> */
.L_x_255:


//--------------------- .text._ZN3cub18CUB_300001_SM_10006detail6reduce28DeviceReduceSingleTileKernelINS2_10policy_hubIdyN4cuda3__47maximumIdEEE10Policy1000EN6thrust24THRUST_300001_SM_1000_NS6detail15normal_iteratorINSC_10device_ptrIdEEEEPdyS8_ddNS5_3std3__410__identityEEEvT0_T1_T2_T3_T4_T6_ --------------------------
	.section	.text._ZN3cub18CUB_300001_SM_10006detail6reduce28DeviceReduceSingleTileKernelINS2_10policy_hubIdyN4cuda3__47maximumIdEEE10Policy1000EN6thrust24THRUST_300001_SM_1000_NS6detail15normal_iteratorINSC_10device_ptrIdEEEEPdyS8_ddNS5_3std3__410__identityEEEvT0_T1_T2_T3_T4_T6_,"ax",@progbits
	.align	128
        .global         _ZN3cub18CUB_300001_SM_10006detail6reduce28DeviceReduceSingleTileKernelINS2_10policy_hubIdyN4cuda3__47maximumIdEEE10Policy1000EN6thrust24THRUST_300001_SM_1000_NS6detail15normal_iteratorINSC_10device_ptrIdEEEEPdyS8_ddNS5_3std3__410__identityEEEvT0_T1_T2_T3_T4_T6_
        .type           _ZN3cub18CUB_300001_SM_10006detail6reduce28DeviceReduceSingleTileKernelINS2_10policy_hubIdyN4cuda3__47maximumIdEEE10Policy1000EN6thrust24THRUST_300001_SM_1000_NS6detail15normal_iteratorINSC_10device_ptrIdEEEEPdyS8_ddNS5_3std3__410__identityEEEvT0_T1_T2_T3_T4_T6_,@function
        .size           _ZN3cub18CUB_300001_SM_10006detail6reduce28DeviceReduceSingleTileKernelINS2_10policy_hubIdyN4cuda3__47maximumIdEEE10Policy1000EN6thrust24THRUST_300001_SM_1000_NS6detail15normal_iteratorINSC_10device_ptrIdEEEEPdyS8_ddNS5_3std3__410__identityEEEvT0_T1_T2_T3_T4_T6_,(.L_x_256 - _ZN3cub18CUB_300001_SM_10006detail6reduce28DeviceReduceSingleTileKernelINS2_10policy_hubIdyN4cuda3__47maximumIdEEE10Policy1000EN6thrust24THRUST_300001_SM_1000_NS6detail15normal_iteratorINSC_10device_ptrIdEEEEPdyS8_ddNS5_3std3__410__identityEEEvT0_T1_T2_T3_T4_T6_)
        .other          _ZN3cub18CUB_300001_SM_10006detail6reduce28DeviceReduceSingleTileKernelINS2_10policy_hubIdyN4cuda3__47maximumIdEEE10Policy1000EN6thrust24THRUST_300001_SM_1000_NS6detail15normal_iteratorINSC_10device_ptrIdEEEEPdyS8_ddNS5_3std3__410__identityEEEvT0_T1_T2_T3_T4_T6_,@"STO_CUDA_ENTRY STV_DEFAULT"
_ZN3cub18CUB_300001_SM_10006detail6reduce28DeviceReduceSingleTileKernelINS2_10policy_hubIdyN4cuda3__47maximumIdEEE10Policy1000EN6thrust24THRUST_300001_SM_1000_NS6detail15normal_iteratorINSC_10device_ptrIdEEEEPdyS8_ddNS5_3std3__410__identityEEEvT0_T1_T2_T3_T4_T6_:
.text._ZN3cub18CUB_300001_SM_10006detail6reduce28DeviceReduceSingleTileKernelINS2_10policy_hubIdyN4cuda3__47maximumIdEEE10Policy1000EN6thrust24THRUST_300001_SM_1000_NS6detail15normal_iteratorINSC_10device_ptrIdEEEEPdyS8_ddNS5_3std3__410__identityEEEvT0_T1_T2_T3_T4_T6_:
[----:B------:R-:W-:Y:S01]  /*0000*/  LDC R1, c[0x0][0x37c] ;  /* 0x0000df00ff017b82 */ /* 0x000fe20000000800 */
[----:B------:R-:W0:Y:S01]  /*0010*/  LDCU.64 UR4, c[0x0][0x390] ;  /* 0x00007200ff0477ac */ /* 0x000e220008000a00 */
[----:B------:R-:W1:Y:S01]  /*0020*/  LDCU.64 UR6, c[0x0][0x358] ;  /* 0x00006b00ff0677ac */ /* 0x000e620008000a00 */
[----:B0-----:R-:W-:Y:S02]  /*0030*/  IMAD.U32 R8, RZ, RZ, UR4 ;  /* 0x00000004ff087e24 */ /* 0x001fe4000f8e00ff */
[----:B------:R-:W-:-:S03]  /*0040*/  IMAD.U32 R9, RZ, RZ, UR5 ;  /* 0x00000005ff097e24 */ /* 0x000fc6000f8e00ff */
[----:B------:R-:W-:-:S04]  /*0050*/  ISETP.NE.U32.AND P0, PT, R8, RZ, PT ;  /* 0x000000ff0800720c */ /* 0x000fc80003f05070 */
[----:B------:R-:W-:-:S13]  /*0060*/  ISETP.NE.AND.EX P0, PT, R9, RZ, PT, P0 ;  /* 0x000000ff0900720c */ /* 0x000fda0003f05300 */
        /* <DEDUP_REMOVED lines=8> */
.L_x_86:
[----:B------:R-:W-:Y:S01]  /*00f0*/  ISETP.GT.U32.AND P0, PT, R8, 0x7ff, PT ;  /* 0x000007ff0800780c */ /* 0x000fe20003f04070 */
[----:B------:R-:W-:Y:S03]  /*0100*/  BSSY.RECONVERGENT B0, `(.L_x_87) ;  /* 0x00002df000007945 */ /* 0x000fe60003800200 */
[----:B------:R-:W-:-:S13]  /*0110*/  ISETP.GT.U32.AND.EX P0, PT, R9, RZ, PT, P0 ;  /* 0x000000ff0900720c */ /* 0x000fda0003f04100 */
[----:B------:R-:W-:Y:S05]  /*0120*/  @P0 BRA `(.L_x_88) ;  /* 0x0000001400f40947 */ /* 0x000fea0003800000 */
[----:B------:R-:W0:Y:S01]  /*0130*/  S2R R0, SR_TID.X ;  /* 0x0000000000007919 */ /* 0x000e220000002100 */
[----:B------:R-:W-:Y:S01]  /*0140*/  BSSY.RECONVERGENT B1, `(.L_x_89) ;  /* 0x0000009000017945 */ /* 0x000fe20003800200 */
[----:B------:R-:W-:Y:S02]  /*0150*/  CS2R R4, SRZ ;  /* 0x0000000000047805 */ /* 0x000fe4000001ff00 */
[----:B0-----:R-:W-:Y:S01]  /*0160*/  ISETP.GE.U32.AND P0, PT, R0, R8, PT ;  /* 0x000000080000720c */ /* 0x001fe20003f06070 */
[----:B------:R-:W-:-:S12]  /*0170*/  IMAD.MOV.U32 R2, RZ, RZ, R0 ;  /* 0x000000ffff027224 */ /* 0x000fd800078e0000 */
[----:B------:R-:W-:Y:S05]  /*0180*/  @P0 BRA `(.L_x_90) ;  /* 0x0000000000100947 */ /* 0x000fea0003800000 */
[----:B------:R-:W0:Y:S02]  /*0190*/  LDC.64 R4, c[0x0][0x380] ;  /* 0x0000e000ff047b82 */ /* 0x000e240000000a00 */
[----:B0-----:R-:W-:-:S06]  /*01a0*/  IMAD.WIDE.U32 R4, R0, 0x8, R4 ;  /* 0x0000000800047825 */ /* 0x001fcc00078e0004 */
[----:B------:R-:W5:Y:S01]  /*01b0*/  LDG.E.64 R4, desc[UR6][R4.64] ;  /* 0x0000000604047981 */ /* 0x000f62000c1e1b00 */
[----:B------:R-:W-:-:S07]  /*01c0*/  VIADD R2, R0, 0x100 ;  /* 0x0000010000027836 */ /* 0x000fce0000000000 */
.L_x_90:
[----:B------:R-:W-:Y:S05]  /*01d0*/  BSYNC.RECONVERGENT B1 ;  /* 0x0000000000017941 */ /* 0x000fea0003800200 */
.L_x_89:
[----:B------:R-:W-:Y:S01]  /*01e0*/  ISETP.GE.U32.AND P0, PT, R2, R8, PT ;  /* 0x000000080200720c */ /* 0x000fe20003f06070 */
[----:B------:R-:W-:-:S12]  /*01f0*/  BSSY.RECONVERGENT B1, `(.L_x_91) ;  /* 0x00000a7000017945 */ /* 0x000fd80003800200 */
[----:B------:R-:W-:Y:S05]  /*0200*/  @P0 BRA `(.L_x_92) ;  /* 0x0000000800940947 */ /* 0x000fea0003800000 */
[----:B------:R-:W-:Y:S01]  /*0210*/  LOP3.LUT R3, RZ, R2, RZ, 0x33, !PT ;  /* 0x00000002ff037212 */ /* 0x000fe200078e33ff */
[----:B------:R-:W-:Y:S04]  /*0220*/  BSSY.RECONVERGENT B2, `(.L_x_93) ;  /* 0x0000053000027945 */ /* 0x000fe80003800200 */
[----:B------:R-:W-:-:S05]  /*0230*/  IMAD.IADD R6, R3, 0x1, R8 ;  /* 0x0000000103067824 */ /* 0x000fca00078e0208 */
[C---:B------:R-:W-:Y:S02]  /*0240*/  ISETP.GE.U32.AND P1, PT, R6.reuse, 0xf00, PT ;  /* 0x00000f000600780c */ /* 0x040fe40003f26070 */
[----:B------:R-:W-:-:S04]  /*0250*/  LEA.HI R3, R6, 0x1, RZ, 0x18 ;  /* 0x0000000106037811 */ /* 0x000fc800078fc0ff */
[----:B------:R-:W-:-:S04]  /*0260*/  LOP3.LUT R43, R3, 0xf, RZ, 0xc0, !PT ;  /* 0x0000000f032b7812 */ /* 0x000fc800078ec0ff */
[----:B------:R-:W-:-:S03]  /*0270*/  ISETP.NE.AND P0, PT, R43, RZ, PT ;  /* 0x000000ff2b00720c */ /* 0x000fc60003f05270 */
[----:B------:R-:W-:Y:S10]  /*0280*/  @!P1 BRA `(.L_x_94) ;  /* 0x0000000400309947 */ /* 0x000ff40003800000 */
[----:B------:R-:W0:Y:S01]  /*0290*/  LDC.64 R6, c[0x0][0x380] ;  /* 0x0000e000ff067b82 */ /* 0x000e220000000a00 */
[----:B------:R-:W-:-:S05]  /*02a0*/  LOP3.LUT R42, R3, 0x1fffff0, RZ, 0xc0, !PT ;  /* 0x01fffff0032a7812 */ /* 0x000fca00078ec0ff */
[----:B------:R-:W-:Y:S02]  /*02b0*/  IMAD.MOV R42, RZ, RZ, -R42 ;  /* 0x000000ffff2a7224 */ /* 0x000fe400078e0a2a */
[----:B0-----:R-:W-:-:S03]  /*02c0*/  IMAD.WIDE.U32 R6, R2, 0x8, R6 ;  /* 0x0000000802067825 */ /* 0x001fc600078e0006 */
[----:B------:R-:W-:-:S05]  /*02d0*/  IADD3 R6, P1, PT, R6, 0x4000, RZ ;  /* 0x0000400006067810 */ /* 0x000fca0007f3e0ff */
[----:B------:R-:W-:-:S08]  /*02e0*/  IMAD.X R7, RZ, RZ, R7, P1 ;  /* 0x000000ffff077224 */ /* 0x000fd000008e0607 */
.L_x_95:
[----:B------:R-:W2:Y:S04]  /*02f0*/  LDG.E.64 R10, desc[UR6][R6.64+-0x4000] ;  /* 0xffc00006060a7981 */ /* 0x000ea8000c1e1b00 */
[----:B------:R-:W3:Y:S04]  /*0300*/  LDG.E.64 R12, desc[UR6][R6.64+-0x3800] ;  /* 0xffc80006060c7981 */ /* 0x000ee8000c1e1b00 */
[----:B------:R-:W4:Y:S04]  /*0310*/  LDG.E.64 R14, desc[UR6][R6.64+-0x3000] ;  /* 0xffd00006060e7981 */ /* 0x000f28000c1e1b00 */
        /* <DEDUP_REMOVED lines=12> */
[----:B------:R0:W4:Y:S01]  /*03e0*/  LDG.E.64 R40, desc[UR6][R6.64+0x3800] ;  /* 0x0038000606287981 */ /* 0x000122000c1e1b00 */
[----:B------:R-:W-:-:S02]  /*03f0*/  VIADD R42, R42, 0x10 ;  /* 0x000000102a2a7836 */ /* 0x000fc40000000000 */
[----:B------:R-:W-:-:S03]  /*0400*/  VIADD R2, R2, 0x1000 ;  /* 0x0000100002027836 */ /* 0x000fc60000000000 */
[----:B------:R-:W-:Y:S02]  /*0410*/  ISETP.NE.AND P2, PT, R42, RZ, PT ;  /* 0x000000ff2a00720c */ /* 0x000fe40003f45270 */
[----:B0-----:R-:W-:-:S05]  /*0420*/  IADD3 R6, P3, PT, R6, 0x8000, RZ ;  /* 0x0000800006067810 */ /* 0x001fca0007f7e0ff */
[----:B------:R-:W-:Y:S01]  /*0430*/  IMAD.X R7, RZ, RZ, R7, P3 ;  /* 0x000000ffff077224 */ /* 0x000fe200018e0607 */
        /* <DEDUP_REMOVED lines=49> */
.L_x_94:
[----:B------:R-:W-:Y:S05]  /*0750*/  BSYNC.RECONVERGENT B2 ;  /* 0x0000000000027941 */ /* 0x000fea0003800200 */
.L_x_93:
[----:B------:R-:W-:Y:S05]  /*0760*/  @!P0 BRA `(.L_x_92) ;  /* 0x00000004003c8947 */ /* 0x000fea0003800000 */
[----:B------:R-:W-:Y:S01]  /*0770*/  ISETP.GE.U32.AND P1, PT, R43, 0x8, PT ;  /* 0x000000082b00780c */ /* 0x000fe20003f26070 */
[----:B------:R-:W-:Y:S01]  /*0780*/  BSSY.RECONVERGENT B2, `(.L_x_96) ;  /* 0x0000027000027945 */ /* 0x000fe20003800200 */
[----:B------:R-:W-:-:S04]  /*0790*/  LOP3.LUT R26, R3, 0x7, RZ, 0xc0, !PT ;  /* 0x00000007031a7812 */ /* 0x000fc800078ec0ff */
[----:B------:R-:W-:-:S07]  /*07a0*/  ISETP.NE.AND P0, PT, R26, RZ, PT ;  /* 0x000000ff1a00720c */ /* 0x000fce0003f05270 */
[----:B------:R-:W-:Y:S06]  /*07b0*/  @!P1 BRA `(.L_x_97) ;  /* 0x00000000008c9947 */ /* 0x000fec0003800000 */
[----:B------:R-:W0:Y:S02]  /*07c0*/  LDC.64 R10, c[0x0][0x380] ;  /* 0x0000e000ff0a7b82 */ /* 0x000e240000000a00 */
[----:B0-----:R-:W-:-:S05]  /*07d0*/  IMAD.WIDE R10, R2, 0x8, R10 ;  /* 0x00000008020a7825 */ /* 0x001fca00078e020a */
        /* <DEDUP_REMOVED lines=33> */
.L_x_97:
[----:B------:R-:W-:Y:S05]  /*09f0*/  BSYNC.RECONVERGENT B2 ;  /* 0x0000000000027941 */ /* 0x000fea0003800200 */
.L_x_96:
        /* <DEDUP_REMOVED lines=25> */
.L_x_99:
[----:B------:R-:W-:Y:S05]  /*0b90*/  BSYNC.RECONVERGENT B2 ;  /* 0x0000000000027941 */ /* 0x000fea0003800200 */
.L_x_98:
[----:B------:R-:W-:Y:S05]  /*0ba0*/  @!P0 BRA `(.L_x_92) ;  /* 0x00000000002c8947 */ /* 0x000fea0003800000 */
[----:B------:R-:W0:Y:S01]  /*0bb0*/  LDC.64 R10, c[0x0][0x380] ;  /* 0x0000e000ff0a7b82 */ /* 0x000e220000000a00 */
[----:B------:R-:W-:-:S07]  /*0bc0*/  IMAD.MOV R3, RZ, RZ, -R3 ;  /* 0x000000ffff037224 */ /* 0x000fce00078e0a03 */
.L_x_100:
[----:B0-----:R-:W-:-:S06]  /*0bd0*/  IMAD.WIDE R6, R2, 0x8, R10 ;  /* 0x0000000802067825 */ /* 0x001fcc00078e020a */
        /* <DEDUP_REMOVED lines=8> */
.L_x_92:
[----:B------:R-:W-:Y:S05]  /*0c60*/  BSYNC.RECONVERGENT B1 ;  /* 0x0000000000017941 */ /* 0x000fea0003800200 */
.L_x_91:
[----:B------:R-:W-:-:S04]  /*0c70*/  ISETP.GE.U32.AND P0, PT, R8, 0x100, PT ;  /* 0x000001000800780c */ /* 0x000fc80003f06070 */
[----:B------:R-:W-:-:S13]  /*0c80*/  ISETP.GE.U32.AND.EX P0, PT, R9, RZ, PT, P0 ;  /* 0x000000ff0900720c */ /* 0x000fda0003f06100 */
        /* <DEDUP_REMOVED lines=17> */
[----:B------:R-:W1:Y:S04]  /*0da0*/  @!P2 S2R R7, SR_CgaCtaId ;  /* 0x000000000007a919 */ /* 0x000e680000008800 */
        /* <DEDUP_REMOVED lines=19> */
[----:B------:R-:W-:-:S03]  /*0ee0*/  @!P0 FSEL R11, R3, R11, !P1 ;  /* 0x0000000b030b8208 */ /* 0x000fc60004800000 */
[----:B------:R-:W-:Y:S01]  /*0ef0*/  SHFL.DOWN PT, R2, R9, 0x10, 0x1f ;  /* 0x0a001f0009027f89 */ /* 0x000fe200000e0000 */
[----:B------:R-:W-:Y:S02]  /*0f00*/  IMAD.MOV.U32 R4, RZ, RZ, R9 ;  /* 0x000000ffff047224 */ /* 0x000fe400078e0009 */
[----:B------:R-:W-:Y:S01]  /*0f10*/  IMAD.MOV.U32 R5, RZ, RZ, R11 ;  /* 0x000000ffff057224 */ /* 0x000fe200078e000b */
[----:B------:R-:W0:Y:S05]  /*0f20*/  SHFL.DOWN PT, R3, R11, 0x10, 0x1f ;  /* 0x0a001f000b037f89 */ /* 0x000e2a00000e0000 */
[----:B0-----:R-:W-:Y:S01]  /*0f30*/  DSETP.GEU.AND P0, PT, R4, R2, PT ;  /* 0x000000020400722a */ /* 0x001fe20003f0e000 */
[----:B------:R-:W-:-:S04]  /*0f40*/  @!P2 SHF.R.U32.HI R4, RZ, 0x2, R0 ;  /* 0x00000002ff04a819 */ /* 0x000fc80000011600 */
[----:B------:R-:W-:Y:S02]  /*0f50*/  @!P2 LOP3.LUT R6, R4, 0xf8, RZ, 0xc0, !PT ;  /* 0x000000f80406a812 */ /* 0x000fe400078ec0ff */
[----:B------:R-:W-:Y:S02]  /*0f60*/  FSEL R4, R2, R9, !P0 ;  /* 0x0000000902047208 */ /* 0x000fe40004000000 */
[----:B------:R-:W-:Y:S01]  /*0f70*/  FSEL R5, R3, R11, !P0 ;  /* 0x0000000b03057208 */ /* 0x000fe20004000000 */
[----:B------:R-:W-:Y:S01]  /*0f80*/  @!P2 IMAD.IADD R7, R6, 0x1, R7 ;  /* 0x000000010607a824 */ /* 0x000fe200078e0207 */
[----:B------:R-:W-:-:S04]  /*0f90*/  ISETP.GT.AND P0, PT, R8, 0xf, PT ;  /* 0x0000000f0800780c */ /* 0x000fc80003f04270 */
[----:B------:R1:W-:Y:S01]  /*0fa0*/  @!P2 STS.64 [R7+0x8], R4 ;  /* 0x000008040700a388 */ /* 0x0003e20000000a00 */
[----:B------:R-:W-:Y:S01]  /*0fb0*/  BAR.SYNC.DEFER_BLOCKING 0x0 ;  /* 0x0000000000007b1d */ /* 0x000fe20000010000 */
[----:B------:R-:W-:Y:S02]  /*0fc0*/  ISETP.NE.AND P2, PT, R0, RZ, PT ;  /* 0x000000ff0000720c */ /* 0x000fe40003f45270 */
[----:B------:R-:W-:Y:S02]  /*0fd0*/  FSEL R2, R9, R4, P0 ;  /* 0x0000000409027208 */ /* 0x000fe40000000000 */
[----:B------:R-:W-:-:S09]  /*0fe0*/  FSEL R3, R11, R5, P0 ;  /* 0x000000050b037208 */ /* 0x000fd20000000000 */
[----:B-1----:R-:W-:Y:S05]  /*0ff0*/  @P2 BRA `(.L_x_102) ;  /* 0x0000001c00bc2947 */ /* 0x002fea0003800000 */
[----:B------:R-:W0:Y:S01]  /*1000*/  S2UR UR5, SR_CgaCtaId ;  /* 0x00000000000579c3 */ /* 0x000e220000008800 */
[----:B------:R-:W-:Y:S02]  /*1010*/  UMOV UR4, 0x400 ;  /* 0x0000040000047882 */ /* 0x000fe40000000000 */
[----:B0-----:R-:W-:-:S09]  /*1020*/  ULEA UR4, UR5, UR4, 0x18 ;  /* 0x0000000405047291 */ /* 0x001fd2000f8ec0ff */
[----:B------:R-:W0:Y:S04]  /*1030*/  LDS.128 R4, [UR4+0x10] ;  /* 0x00001004ff047984 */ /* 0x000e280008000c00 */
[----:B------:R-:W1:Y:S04]  /*1040*/  LDS.128 R8, [UR4+0x20] ;  /* 0x00002004ff087984 */ /* 0x000e680008000c00 */
[----:B------:R-:W2:Y:S01]  /*1050*/  LDS.128 R12, [UR4+0x30] ;  /* 0x00003004ff0c7984 */ /* 0x000ea20008000c00 */
        /* <DEDUP_REMOVED lines=8> */
[----:B------:R-:W-:Y:S02]  /*10e0*/  FSEL R5, R9, R3, !P0 ;  /* 0x0000000309057208 */ /* 0x000fe40004000000 */
[----:B------:R-:W0:Y:S04]  /*10f0*/  LDS.64 R2, [UR4+0x40] ;  /* 0x00004004ff027984 */ /* 0x000e280008000a00 */
[----:B------:R-:W-:-:S06]  /*1100*/  DSETP.GEU.AND P0, PT, R4, R10, PT ;  /* 0x0000000a0400722a */ /* 0x000fcc0003f0e000 */
[----:B------:R-:W-:Y:S02]  /*1110*/  FSEL R4, R10, R4, !P0 ;  /* 0x000000040a047208 */ /* 0x000fe40004000000 */
[----:B------:R-:W-:-:S06]  /*1120*/  FSEL R5, R11, R5, !P0 ;  /* 0x000000050b057208 */ /* 0x000fcc0004000000 */
[----:B--2---:R-:W-:-:S06]  /*1130*/  DSETP.GEU.AND P0, PT, R4, R12, PT ;  /* 0x0000000c0400722a */ /* 0x004fcc0003f0e000 */
[----:B------:R-:W-:Y:S02]  /*1140*/  FSEL R4, R12, R4, !P0 ;  /* 0x000000040c047208 */ /* 0x000fe40004000000 */
[----:B------:R-:W-:-:S06]  /*1150*/  FSEL R5, R13, R5, !P0 ;  /* 0x000000050d057208 */ /* 0x000fcc0004000000 */
[----:B------:R-:W-:-:S06]  /*1160*/  DSETP.GEU.AND P0, PT, R4, R14, PT ;  /* 0x0000000e0400722a */ /* 0x000fcc0003f0e000 */
[----:B------:R-:W-:Y:S02]  /*1170*/  FSEL R4, R14, R4, !P0 ;  /* 0x000000040e047208 */ /* 0x000fe40004000000 */
[----:B------:R-:W-:-:S06]  /*1180*/  FSEL R5, R15, R5, !P0 ;  /* 0x000000050f057208 */ /* 0x000fcc0004000000 */
[----:B0-----:R-:W-:-:S06]  /*1190*/  DSETP.GEU.AND P0, PT, R4, R2, PT ;  /* 0x000000020400722a */ /* 0x001fcc0003f0e000 */
[----:B------:R-:W-:Y:S02]  /*11a0*/  FSEL R2, R2, R4, !P0 ;  /* 0x0000000402027208 */ /* 0x000fe40004000000 */
[----:B------:R-:W-:Y:S01]  /*11b0*/  FSEL R3, R3, R5, !P0 ;  /* 0x0000000503037208 */ /* 0x000fe20004000000 */
[----:B------:R-:W-:Y:S06]  /*11c0*/  BRA `(.L_x_102) ;  /* 0x0000001c00487947 */ /* 0x000fec0003800000 */
.L_x_101:
[----:B------:R-:W-:Y:S01]  /*11d0*/  LOP3.LUT R2, R0, 0x3e0, RZ, 0xc0, !PT ;  /* 0x000003e000027812 */ /* 0x000fe200078ec0ff */
[----:B------:R-:W0:Y:S03]  /*11e0*/  S2R R12, SR_LANEID ;  /* 0x00000000000c7919 */ /* 0x000e260000000000 */
[----:B------:R-:W-:Y:S01]  /*11f0*/  LOP3.LUT R7, RZ, R2, RZ, 0x33, !PT ;  /* 0x00000002ff077212 */ /* 0x000fe200078e33ff */
[----:B------:R-:W-:-:S04]  /*1200*/  VIADD R3, R2, 0x20 ;  /* 0x0000002002037836 */ /* 0x000fc80000000000 */
[----:B------:R-:W-:Y:S01]  /*1210*/  IMAD.IADD R7, R7, 0x1, R8 ;  /* 0x0000000107077824 */ /* 0x000fe200078e0208 */
[----:B------:R-:W-:-:S04]  /*1220*/  ISETP.GT.U32.AND P0, PT, R3, R8, PT ;  /* 0x000000080300720c */ /* 0x000fc80003f04070 */
        /* <DEDUP_REMOVED lines=29> */
[C---:B------:R-:W-:Y:S02]  /*1400*/  ISETP.NE.AND P0, PT, R12.reuse, RZ, PT ;  /* 0x000000ff0c00720c */ /* 0x040fe40003f05270 */
[----:B------:R-:W0:Y:S11]  /*1410*/  SHFL.DOWN PT, R3, R5, 0x8, R7 ;  /* 0x0900000005037989 */ /* 0x000e3600000e0007 */
[----:B------:R-:W1:Y:S01]  /*1420*/  @!P0 S2R R11, SR_CgaCtaId ;  /* 0x00000000000b8919 */ /* 0x000e620000008800 */
[----:B------:R-:W-:Y:S01]  /*1430*/  @!P0 MOV R6, 0x400 ;  /* 0x0000040000068802 */ /* 0x000fe20000000f00 */
[----:B0-----:R-:W-:Y:S01]  /*1440*/  DSETP.GEU.AND P2, PT, R4, R2, PT ;  /* 0x000000020400722a */ /* 0x001fe20003f4e000 */
[----:B------:R-:W-:-:S05]  /*1450*/  VIADD R4, R12, 0x10 ;  /* 0x000000100c047836 */ /* 0x000fca0000000000 */
[----:B------:R-:W-:Y:S02]  /*1460*/  @!P1 FSEL R10, R2, R10, !P2 ;  /* 0x0000000a020a9208 */ /* 0x000fe40005000000 */
[----:B------:R-:W-:Y:S02]  /*1470*/  @!P1 FSEL R5, R3, R5, !P2 ;  /* 0x0000000503059208 */ /* 0x000fe40005000000 */
[----:B------:R-:W-:Y:S01]  /*1480*/  ISETP.GT.AND P1, PT, R4, R7, PT ;  /* 0x000000070400720c */ /* 0x000fe20003f24270 */
[----:B------:R-:W-:Y:S01]  /*1490*/  SHFL.DOWN PT, R2, R10, 0x10, R7 ;  /* 0x0a0000000a027989 */ /* 0x000fe200000e0007 */
[----:B------:R-:W-:-:S03]  /*14a0*/  IMAD.MOV.U32 R4, RZ, RZ, R10 ;  /* 0x000000ffff047224 */ /* 0x000fc600078e000a */
[----:B------:R-:W0:Y:S01]  /*14b0*/  SHFL.DOWN PT, R3, R5, 0x10, R7 ;  /* 0x0a00000005037989 */ /* 0x000e2200000e0007 */
[----:B-1----:R-:W-:Y:S02]  /*14c0*/  @!P0 LEA R11, R11, R6, 0x18 ;  /* 0x000000060b0b8211 */ /* 0x002fe400078ec0ff */
[----:B0-----:R-:W-:Y:S01]  /*14d0*/  DSETP.GEU.AND P2, PT, R4, R2, PT ;  /* 0x000000020400722a */ /* 0x001fe20003f4e000 */
[----:B------:R-:W-:-:S05]  /*14e0*/  @!P0 SHF.R.U32.HI R4, RZ, 0x2, R0 ;  /* 0x00000002ff048819 */ /* 0x000fca0000011600 */
[----:B------:R-:W-:Y:S02]  /*14f0*/  @!P1 FSEL R10, R2, R10, !P2 ;  /* 0x0000000a020a9208 */ /* 0x000fe40005000000 */
[----:B------:R-:W-:Y:S02]  /*1500*/  @!P1 FSEL R5, R3, R5, !P2 ;  /* 0x0000000503059208 */ /* 0x000fe40005000000 */
[----:B------:R-:W-:Y:S01]  /*1510*/  ISETP.NE.AND P2, PT, R0, RZ, PT ;  /* 0x000000ff0000720c */ /* 0x000fe20003f45270 */
[----:B------:R-:W-:Y:S01]  /*1520*/  IMAD.MOV.U32 R2, RZ, RZ, R10 ;  /* 0x000000ffff027224 */ /* 0x000fe200078e000a */
[----:B------:R-:W-:Y:S01]  /*1530*/  @!P0 LOP3.LUT R4, R4, 0xf8, RZ, 0xc0, !PT ;  /* 0x000000f804048812 */ /* 0x000fe200078ec0ff */
[----:B------:R-:W-:-:S04]  /*1540*/  IMAD.MOV.U32 R3, RZ, RZ, R5 ;  /* 0x000000ffff037224 */ /* 0x000fc800078e0005 */
[----:B------:R-:W-:-:S05]  /*1550*/  @!P0 IMAD.IADD R11, R4, 0x1, R11 ;  /* 0x00000001040b8824 */ /* 0x000fca00078e020b */
[----:B------:R0:W-:Y:S01]  /*1560*/  @!P0 STS.64 [R11+0x8], R2 ;  /* 0x000008020b008388 */ /* 0x0001e20000000a00 */
[----:B------:R-:W-:Y:S06]  /*1570*/  BAR.SYNC.DEFER_BLOCKING 0x0 ;  /* 0x0000000000007b1d */ /* 0x000fec0000010000 */
[----:B------:R-:W-:Y:S05]  /*1580*/  @P2 BRA `(.L_x_102) ;  /* 0x0000001800582947 */ /* 0x000fea0003800000 */
[----:B------:R-:W1:Y:S01]  /*1590*/  S2UR UR5, SR_CgaCtaId ;  /* 0x00000000000579c3 */ /* 0x000e620000008800 */
[----:B------:R-:W-:Y:S01]  /*15a0*/  UMOV UR4, 0x400 ;  /* 0x0000040000047882 */ /* 0x000fe20000000000 */
[C---:B------:R-:W-:Y:S02]  /*15b0*/  ISETP.GT.U32.AND P0, PT, R8.reuse, 0x20, PT ;  /* 0x000000200800780c */ /* 0x040fe40003f04070 */
[----:B------:R-:W-:Y:S02]  /*15c0*/  ISETP.GT.U32.AND P1, PT, R8, 0x40, PT ;  /* 0x000000400800780c */ /* 0x000fe40003f24070 */
[C---:B------:R-:W-:Y:S02]  /*15d0*/  ISETP.GT.U32.AND.EX P0, PT, R9.reuse, RZ, PT, P0 ;  /* 0x000000ff0900720c */ /* 0x040fe40003f04100 */
[----:B------:R-:W-:Y:S01]  /*15e0*/  ISETP.GT.U32.AND.EX P1, PT, R9, RZ, PT, P1 ;  /* 0x000000ff0900720c */ /* 0x000fe20003f24110 */
[----:B-1----:R-:W-:-:S09]  /*15f0*/  ULEA UR4, UR5, UR4, 0x18 ;  /* 0x0000000405047291 */ /* 0x002fd2000f8ec0ff */
[----:B------:R-:W1:Y:S04]  /*1600*/  LDS.128 R16, [UR4+0x10] ;  /* 0x00001004ff107984 */ /* 0x000e680008000c00 */
[----:B------:R-:W2:Y:S01]  /*1610*/  LDS.128 R12, [UR4+0x20] ;  /* 0x00002004ff0c7984 */ /* 0x000ea20008000c00 */
[----:B-1----:R-:W-:-:S06]  /*1620*/  DSETP.GEU.AND P3, PT, R2, R16, PT ;  /* 0x000000100200722a */ /* 0x002fcc0003f6e000 */
[-C--:B------:R-:W-:Y:S02]  /*1630*/  FSEL R5, R16, R2.reuse, !P3 ;  /* 0x0000000210057208 */ /* 0x080fe40005800000 */
[-C--:B0-----:R-:W-:Y:S02]  /*1640*/  FSEL R11, R17, R3.reuse, !P3 ;  /* 0x00000003110b7208 */ /* 0x081fe40005800000 */
[----:B------:R-:W-:Y:S02]  /*1650*/  FSEL R10, R5, R2, P0 ;  /* 0x00000002050a7208 */ /* 0x000fe40000000000 */
[----:B------:R-:W-:Y:S01]  /*1660*/  FSEL R11, R11, R3, P0 ;  /* 0x000000030b0b7208 */ /* 0x000fe20000000000 */
[----:B------:R-:W0:Y:S01]  /*1670*/  LDS.128 R4, [UR4+0x30] ;  /* 0x00003004ff047984 */ /* 0x000e220008000c00 */
[----:B------:R-:W-:Y:S01]  /*1680*/  ISETP.GT.U32.AND P0, PT, R8, 0x60, PT ;  /* 0x000000600800780c */ /* 0x000fe20003f04070 */
[----:B------:R-:W-:Y:S02]  /*1690*/  IMAD.MOV.U32 R2, RZ, RZ, R10 ;  /* 0x000000ffff027224 */ /* 0x000fe400078e000a */
[----:B------:R-:W-:Y:S01]  /*16a0*/  IMAD.MOV.U32 R3, RZ, RZ, R11 ;  /* 0x000000ffff037224 */ /* 0x000fe200078e000b */
[----:B------:R-:W-:-:S05]  /*16b0*/  ISETP.GT.U32.AND.EX P0, PT, R9, RZ, PT, P0 ;  /* 0x000000ff0900720c */ /* 0x000fca0003f04100 */
[----:B------:R-:W-:-:S06]  /*16c0*/  DSETP.GEU.AND P3, PT, R2, R18, PT ;  /* 0x000000120200722a */ /* 0x000fcc0003f6e000 */
[----:B------:R-:W-:Y:S02]  /*16d0*/  @P1 FSEL R10, R18, R10, !P3 ;  /* 0x0000000a120a1208 */ /* 0x000fe40005800000 */
[----:B------:R-:W-:Y:S02]  /*16e0*/  @P1 FSEL R11, R19, R11, !P3 ;  /* 0x0000000b130b1208 */ /* 0x000fe40005800000 */
[----:B------:R-:W-:Y:S01]  /*16f0*/  ISETP.GT.U32.AND P1, PT, R8, 0x80, PT ;  /* 0x000000800800780c */ /* 0x000fe20003f24070 */
[----:B------:R-:W-:Y:S02]  /*1700*/  IMAD.MOV.U32 R2, RZ, RZ, R10 ;  /* 0x000000ffff027224 */ /* 0x000fe400078e000a */
[----:B------:R-:W-:Y:S01]  /*1710*/  IMAD.MOV.U32 R3, RZ, RZ, R11 ;  /* 0x000000ffff037224 */ /* 0x000fe200078e000b */
[----:B------:R-:W-:-:S05]  /*1720*/  ISETP.GT.U32.AND.EX P1, PT, R9, RZ, PT, P1 ;  /* 0x000000ff0900720c */ /* 0x000fca0003f24110 */
[----:B--2---:R-:W-:Y:S01]  /*1730*/  DSETP.GEU.AND P3, PT, R2, R12, PT ;  /* 0x0000000c0200722a */ /* 0x004fe20003f6e000 */
[----:B------:R-:W1:Y:S05]  /*1740*/  LDS.64 R2, [UR4+0x40] ;  /* 0x00004004ff027984 */ /* 0x000e6a0008000a00 */
[----:B------:R-:W-:Y:S02]  /*1750*/  @P0 FSEL R10, R12, R10, !P3 ;  /* 0x0000000a0c0a0208 */ /* 0x000fe40005800000 */
[----:B------:R-:W-:Y:S02]  /*1760*/  @P0 FSEL R11, R13, R11, !P3 ;  /* 0x0000000b0d0b0208 */ /* 0x000fe40005800000 */
[----:B------:R-:W-:-:S04]  /*1770*/  ISETP.GT.U32.AND P0, PT, R8, 0xa0, PT ;  /* 0x000000a00800780c */ /* 0x000fc80003f04070 */
[----:B------:R-:W-:Y:S01]  /*1780*/  DSETP.GEU.AND P3, PT, R10, R14, PT ;  /* 0x0000000e0a00722a */ /* 0x000fe20003f6e000 */
[----:B------:R-:W-:-:S05]  /*1790*/  ISETP.GT.U32.AND.EX P0, PT, R9, RZ, PT, P0 ;  /* 0x000000ff0900720c */ /* 0x000fca0003f04100 */
[----:B------:R-:W-:Y:S02]  /*17a0*/  @P1 FSEL R10, R14, R10, !P3 ;  /* 0x0000000a0e0a1208 */ /* 0x000fe40005800000 */
[----:B------:R-:W-:Y:S02]  /*17b0*/  @P1 FSEL R11, R15, R11, !P3 ;  /* 0x0000000b0f0b1208 */ /* 0x000fe40005800000 */
[----:B------:R-:W-:-:S04]  /*17c0*/  ISETP.GT.U32.AND P1, PT, R8, 0xc0, PT ;  /* 0x000000c00800780c */ /* 0x000fc80003f24070 */
[----:B0-----:R-:W-:Y:S01]  /*17d0*/  DSETP.GEU.AND P3, PT, R10, R4, PT ;  /* 0x000000040a00722a */ /* 0x001fe20003f6e000 */
[----:B------:R-:W-:-:S05]  /*17e0*/  ISETP.GT.U32.AND.EX P1, PT, R9, RZ, PT, P1 ;  /* 0x000000ff0900720c */ /* 0x000fca0003f24110 */
[----:B------:R-:W-:Y:S02]  /*17f0*/  @P0 FSEL R10, R4, R10, !P3 ;  /* 0x0000000a040a0208 */ /* 0x000fe40005800000 */
[----:B------:R-:W-:Y:S02]  /*1800*/  @P0 FSEL R11, R5, R11, !P3 ;  /* 0x0000000b050b0208 */ /* 0x000fe40005800000 */
[----:B------:R-:W-:Y:S01]  /*1810*/  ISETP.GT.U32.AND P0, PT, R8, 0xe0, PT ;  /* 0x000000e00800780c */ /* 0x000fe20003f04070 */
[----:B------:R-:W-:Y:S02]  /*1820*/  IMAD.MOV.U32 R4, RZ, RZ, R10 ;  /* 0x000000ffff047224 */ /* 0x000fe400078e000a */
[----:B------:R-:W-:Y:S01]  /*1830*/  IMAD.MOV.U32 R5, RZ, RZ, R11 ;  /* 0x000000ffff057224 */ /* 0x000fe200078e000b */
[----:B------:R-:W-:-:S05]  /*1840*/  ISETP.GT.U32.AND.EX P0, PT, R9, RZ, PT, P0 ;  /* 0x000000ff0900720c */ /* 0x000fca0003f04100 */
        /* <DEDUP_REMOVED lines=11> */
.L_x_88:
[----:B------:R-:W0:Y:S01]  /*1900*/  S2R R0, SR_TID.X ;  /* 0x0000000000007919 */ /* 0x000e220000002100 */
[----:B------:R-:W0:Y:S02]  /*1910*/  LDC.64 R10, c[0x0][0x380] ;  /* 0x0000e000ff0a7b82 */ /* 0x000e240000000a00 */
[----:B0-----:R-:W-:-:S05]  /*1920*/  IMAD.WIDE.U32 R10, R0, 0x8, R10 ;  /* 0x00000008000a7825 */ /* 0x001fca00078e000a */
        /* <DEDUP_REMOVED lines=23> */
[----:B------:R-:W-:Y:S01]  /*1aa0*/  IMAD.MOV.U32 R3, RZ, RZ, 0x800 ;  /* 0x00000800ff037424 */ /* 0x000fe200078e00ff */
[----:B------:R-:W-:-:S04]  /*1ab0*/  IADD3 R2, P1, PT, R8, -0x800, RZ ;  /* 0xfffff80008027810 */ /* 0x000fc80007f3e0ff */
[----:B------:R-:W-:-:S06]  /*1ac0*/  DSETP.GEU.AND P0, PT, R4, R18, PT ;  /* 0x000000120400722a */ /* 0x000fcc0003f0e000 */
[----:B------:R-:W-:Y:S01]  /*1ad0*/  FSEL R6, R18, R4, !P0 ;  /* 0x0000000412067208 */ /* 0x000fe20004000000 */
[----:B------:R-:W-:Y:S01]  /*1ae0*/  IMAD.MOV.U32 R4, RZ, RZ, RZ ;  /* 0x000000ffff047224 */ /* 0x000fe200078e00ff */
[----:B------:R-:W-:Y:S02]  /*1af0*/  FSEL R7, R19, R5, !P0 ;  /* 0x0000000513077208 */ /* 0x000fe40004000000 */
[----:B------:R-:W-:Y:S02]  /*1b00*/  ISETP.GE.U32.AND P0, PT, R2, 0x800, PT ;  /* 0x000008000200780c */ /* 0x000fe40003f06070 */
[----:B------:R-:W-:Y:S02]  /*1b10*/  IADD3.X R5, PT, PT, R9, -0x1, RZ, P1, !PT ;  /* 0xffffffff09057810 */ /* 0x000fe40000ffe4ff */
[----:B------:R-:W-:Y:S02]  /*1b20*/  DSETP.GEU.AND P1, PT, R6, R20, PT ;  /* 0x000000140600722a */ /* 0x000fe40003f2e000 */
[----:B------:R-:W-:-:S04]  /*1b30*/  ISETP.GE.U32.AND.EX P0, PT, R5, RZ, PT, P0 ;  /* 0x000000ff0500720c */ /* 0x000fc80003f06100 */
[----:B------:R-:W-:Y:S02]  /*1b40*/  FSEL R6, R20, R6, !P1 ;  /* 0x0000000614067208 */ /* 0x000fe40004800000 */
[----:B------:R-:W-:-:S07]  /*1b50*/  FSEL R7, R21, R7, !P1 ;  /* 0x0000000715077208 */ /* 0x000fce0004800000 */
[----:B------:R-:W-:Y:S05]  /*1b60*/  @!P0 BRA `(.L_x_103) ;  /* 0x0000000000bc8947 */ /* 0x000fea0003800000 */
[----:B------:R-:W0:Y:S01]  /*1b70*/  LDC.64 R8, c[0x0][0x390] ;  /* 0x0000e400ff087b82 */ /* 0x000e220000000a00 */
[----:B------:R-:W-:Y:S02]  /*1b80*/  IMAD.MOV.U32 R3, RZ, RZ, 0x800 ;  /* 0x00000800ff037424 */ /* 0x000fe400078e00ff */
[----:B------:R-:W-:-:S07]  /*1b90*/  IMAD.MOV.U32 R4, RZ, RZ, RZ ;  /* 0x000000ffff047224 */ /* 0x000fce00078e00ff */
.L_x_105:
[----:B------:R-:W-:-:S04]  /*1ba0*/  LEA R16, P0, R3, R10, 0x3 ;  /* 0x0000000a03107211 */ /* 0x000fc800078018ff */
[----:B------:R-:W-:-:S05]  /*1bb0*/  LEA.HI.X R17, R3, R11, R4, 0x3, P0 ;  /* 0x0000000b03117211 */ /* 0x000fca00000f1c04 */
        /* <DEDUP_REMOVED lines=28> */
[----:B0-----:R-:W-:Y:S02]  /*1d80*/  IADD3 R12, P1, PT, -R3, R8, RZ ;  /* 0x00000008030c7210 */ /* 0x001fe40007f3e1ff */
[----:B------:R-:W-:Y:S02]  /*1d90*/  FSEL R7, R13, R7, !P0 ;  /* 0x000000070d077208 */ /* 0x000fe40004000000 */
[----:B------:R-:W-:Y:S01]  /*1da0*/  ISETP.GE.U32.AND P0, PT, R12, 0x800, PT ;  /* 0x000008000c00780c */ /* 0x000fe20003f06070 */
[----:B------:R-:W-:-:S03]  /*1db0*/  IMAD.X R12, R9, 0x1, ~R4, P1 ;  /* 0x00000001090c7824 */ /* 0x000fc600008e0e04 */
[----:B------:R-:W-:Y:S02]  /*1dc0*/  DSETP.GEU.AND P1, PT, R6, R14, PT ;  /* 0x0000000e0600722a */ /* 0x000fe40003f2e000 */
[----:B------:R-:W-:-:S04]  /*1dd0*/  ISETP.GE.U32.AND.EX P0, PT, R12, RZ, PT, P0 ;  /* 0x000000ff0c00720c */ /* 0x000fc80003f06100 */
[----:B------:R-:W-:Y:S02]  /*1de0*/  FSEL R6, R14, R6, !P1 ;  /* 0x000000060e067208 */ /* 0x000fe40004800000 */
[----:B------:R-:W-:-:S07]  /*1df0*/  FSEL R7, R15, R7, !P1 ;  /* 0x000000070f077208 */ /* 0x000fce0004800000 */
[----:B------:R-:W-:Y:S05]  /*1e00*/  @!P0 BRA `(.L_x_104) ;  /* 0x0000000c00088947 */ /* 0x000fea0003800000 */
[----:B------:R-:W-:-:S05]  /*1e10*/  IADD3 R3, P0, PT, R3, 0x800, RZ ;  /* 0x0000080003037810 */ /* 0x000fca0007f1e0ff */
[----:B------:R-:W-:Y:S01]  /*1e20*/  IMAD.X R4, RZ, RZ, R4, P0 ;  /* 0x000000ffff047224 */ /* 0x000fe200000e0604 */
[----:B------:R-:W-:-:S04]  /*1e30*/  ISETP.GT.U32.AND P0, PT, R3, R2, PT ;  /* 0x000000020300720c */ /* 0x000fc80003f04070 */
[----:B------:R-:W-:-:S13]  /*1e40*/  ISETP.GT.U32.AND.EX P0, PT, R4, R5, PT, P0 ;  /* 0x000000050400720c */ /* 0x000fda0003f04100 */
[----:B------:R-:W-:Y:S05]  /*1e50*/  @!P0 BRA `(.L_x_105) ;  /* 0xfffffffc00508947 */ /* 0x000fea000383ffff */
.L_x_103:
[----:B------:R-:W-:Y:S01]  /*1e60*/  IMAD.IADD R5, R8, 0x1, -R3 ;  /* 0x0000000108057824 */ /* 0x000fe200078e0a03 */
[----:B------:R-:W-:Y:S01]  /*1e70*/  ISETP.GE.U32.AND P1, PT, R3, R8, PT ;  /* 0x000000080300720c */ /* 0x000fe20003f26070 */
[----:B------:R-:W-:Y:S03]  /*1e80*/  BSSY.RECONVERGENT B1, `(.L_x_104) ;  /* 0x00000ba000017945 */ /* 0x000fe60003800200 */
[----:B------:R-:W-:-:S04]  /*1e90*/  ISETP.GE.AND P0, PT, R0, R5, PT ;  /* 0x000000050000720c */ /* 0x000fc80003f06270 */
[----:B------:R-:W-:-:S13]  /*1ea0*/  ISETP.GE.U32.OR.EX P0, PT, R4, R9, P0, P1 ;  /* 0x000000090400720c */ /* 0x000fda0000706510 */
[----:B------:R-:W-:Y:S05]  /*1eb0*/  @P0 BRA `(.L_x_106) ;  /* 0x0000000800d80947 */ /* 0x000fea0003800000 */
[----:B------:R-:W-:Y:S01]  /*1ec0*/  LOP3.LUT R2, RZ, R0, RZ, 0x33, !PT ;  /* 0x00000000ff027212 */ /* 0x000fe200078e33ff */
[----:B------:R-:W-:Y:S03]  /*1ed0*/  BSSY.RECONVERGENT B2, `(.L_x_107) ;  /* 0x0000058000027945 */ /* 0x000fe60003800200 */
[----:B------:R-:W-:-:S04]  /*1ee0*/  IADD3 R2, PT, PT, -R3, R8, R2 ;  /* 0x0000000803027210 */ /* 0x000fc80007ffe102 */
[C---:B------:R-:W-:Y:S02]  /*1ef0*/  ISETP.GE.U32.AND P1, PT, R2.reuse, 0xf00, PT ;  /* 0x00000f000200780c */ /* 0x040fe40003f26070 */
[----:B------:R-:W-:Y:S01]  /*1f00*/  LEA.HI R5, R2, 0x1, RZ, 0x18 ;  /* 0x0000000102057811 */ /* 0x000fe200078fc0ff */
[----:B------:R-:W-:-:S03]  /*1f10*/  IMAD.MOV.U32 R2, RZ, RZ, R0 ;  /* 0x000000ffff027224 */ /* 0x000fc600078e0000 */
[----:B------:R-:W-:-:S04]  /*1f20*/  LOP3.LUT R42, R5, 0xf, RZ, 0xc0, !PT ;  /* 0x0000000f052a7812 */ /* 0x000fc800078ec0ff */
[----:B------:R-:W-:-:S03]  /*1f30*/  ISETP.NE.AND P0, PT, R42, RZ, PT ;  /* 0x000000ff2a00720c */ /* 0x000fc60003f05270 */
[----:B------:R-:W-:Y:S10]  /*1f40*/  @!P1 BRA `(.L_x_108) ;  /* 0x0000000400409947 */ /* 0x000ff40003800000 */
[----:B------:R-:W0:Y:S01]  /*1f50*/  LDCU.64 UR4, c[0x0][0x380] ;  /* 0x00007000ff0477ac */ /* 0x000e220008000a00 */
[----:B------:R-:W-:Y:S02]  /*1f60*/  IADD3 R9, P1, PT, R0, R3, RZ ;  /* 0x0000000300097210 */ /* 0x000fe40007f3e0ff */
[----:B------:R-:W-:-:S03]  /*1f70*/  LOP3.LUT R43, R5, 0x1fffff0, RZ, 0xc0, !PT ;  /* 0x01fffff0052b7812 */ /* 0x000fc600078ec0ff */
[----:B------:R-:W-:Y:S02]  /*1f80*/  IMAD.X R2, RZ, RZ, R4, P1 ;  /* 0x000000ffff027224 */ /* 0x000fe400008e0604 */
[----:B------:R-:W-:Y:S01]  /*1f90*/  IMAD.MOV R43, RZ, RZ, -R43 ;  /* 0x000000ffff2b7224 */ /* 0x000fe200078e0a2b */
[----:B0-----:R-:W-:-:S04]  /*1fa0*/  LEA R8, P2, R9, UR4, 0x3 ;  /* 0x0000000409087c11 */ /* 0x001fc8000f8418ff */
[----:B------:R-:W-:Y:S02]  /*1fb0*/  IADD3 R8, P1, PT, R8, 0x4000, RZ ;  /* 0x0000400008087810 */ /* 0x000fe40007f3e0ff */
[----:B------:R-:W-:Y:S01]  /*1fc0*/  LEA.HI.X R9, R9, UR5, R2, 0x3, P2 ;  /* 0x0000000509097c11 */ /* 0x000fe200090f1c02 */
[----:B------:R-:W-:-:S04]  /*1fd0*/  IMAD.MOV.U32 R2, RZ, RZ, R0 ;  /* 0x000000ffff027224 */ /* 0x000fc800078e0000 */
[----:B------:R-:W-:-:S07]  /*1fe0*/  IMAD.X R9, RZ, RZ, R9, P1 ;  /* 0x000000ffff097224 */ /* 0x000fce00008e0609 */
.L_x_109:
[----:B------:R-:W2:Y:S04]  /*1ff0*/  LDG.E.64 R10, desc[UR6][R8.64+-0x4000] ;  /* 0xffc00006080a7981 */ /* 0x000ea8000c1e1b00 */
[----:B------:R-:W3:Y:S04]  /*2000*/  LDG.E.64 R12, desc[UR6][R8.64+-0x3800] ;  /* 0xffc80006080c7981 */ /* 0x000ee8000c1e1b00 */
[----:B------:R-:W4:Y:S04]  /*2010*/  LDG.E.64 R14, desc[UR6][R8.64+-0x3000] ;  /* 0xffd00006080e7981 */ /* 0x000f28000c1e1b00 */
[----:B------:R-:W5:Y:S04]  /*2020*/  LDG.E.64 R16, desc[UR6][R8.64+-0x2800] ;  /* 0xffd8000608107981 */ /* 0x000f68000c1e1b00 */
        /* <DEDUP_REMOVED lines=11> */
[----:B------:R0:W5:Y:S01]  /*20e0*/  LDG.E.64 R40, desc[UR6][R8.64+0x3800] ;  /* 0x0038000608287981 */ /* 0x000162000c1e1b00 */
[----:B------:R-:W-:-:S02]  /*20f0*/  VIADD R43, R43, 0x10 ;  /* 0x000000102b2b7836 */ /* 0x000fc40000000000 */
[----:B------:R-:W-:-:S03]  /*2100*/  VIADD R2, R2, 0x1000 ;  /* 0x0000100002027836 */ /* 0x000fc60000000000 */
[----:B------:R-:W-:Y:S02]  /*2110*/  ISETP.NE.AND P2, PT, R43, RZ, PT ;  /* 0x000000ff2b00720c */ /* 0x000fe40003f45270 */
[----:B0-----:R-:W-:-:S05]  /*2120*/  IADD3 R8, P3, PT, R8, 0x8000, RZ ;  /* 0x0000800008087810 */ /* 0x001fca0007f7e0ff */
        /* <DEDUP_REMOVED lines=50> */
.L_x_108:
[----:B------:R-:W-:Y:S05]  /*2450*/  BSYNC.RECONVERGENT B2 ;  /* 0x0000000000027941 */ /* 0x000fea0003800200 */
.L_x_107:
[----:B------:R-:W-:Y:S05]  /*2460*/  @!P0 BRA `(.L_x_106) ;  /* 0x00000004006c8947 */ /* 0x000fea0003800000 */
[----:B------:R-:W-:Y:S01]  /*2470*/  ISETP.GE.U32.AND P1, PT, R42, 0x8, PT ;  /* 0x000000082a00780c */ /* 0x000fe20003f26070 */
[----:B------:R-:W-:Y:S01]  /*2480*/  BSSY.RECONVERGENT B2, `(.L_x_110) ;  /* 0x000002a000027945 */ /* 0x000fe20003800200 */
[----:B------:R-:W-:-:S04]  /*2490*/  LOP3.LUT R26, R5, 0x7, RZ, 0xc0, !PT ;  /* 0x00000007051a7812 */ /* 0x000fc800078ec0ff */
[----:B------:R-:W-:-:S07]  /*24a0*/  ISETP.NE.AND P0, PT, R26, RZ, PT ;  /* 0x000000ff1a00720c */ /* 0x000fce0003f05270 */
[----:B------:R-:W-:Y:S06]  /*24b0*/  @!P1 BRA `(.L_x_111) ;  /* 0x0000000000989947 */ /* 0x000fec0003800000 */
[----:B------:R-:W0:Y:S01]  /*24c0*/  LDCU.64 UR4, c[0x0][0x380] ;  /* 0x00007000ff0477ac */ /* 0x000e220008000a00 */
[----:B------:R-:W-:-:S05]  /*24d0*/  IADD3 R8, P1, PT, R2, R3, RZ ;  /* 0x0000000302087210 */ /* 0x000fca0007f3e0ff */
[----:B------:R-:W-:Y:S01]  /*24e0*/  IMAD.X R9, RZ, RZ, R4, P1 ;  /* 0x000000ffff097224 */ /* 0x000fe200008e0604 */
[----:B0-----:R-:W-:-:S04]  /*24f0*/  LEA R10, P1, R8, UR4, 0x3 ;  /* 0x00000004080a7c11 */ /* 0x001fc8000f8218ff */
        /* <DEDUP_REMOVED lines=34> */
.L_x_111:
[----:B------:R-:W-:Y:S05]  /*2720*/  BSYNC.RECONVERGENT B2 ;  /* 0x0000000000027941 */ /* 0x000fea0003800200 */
.L_x_110:
        /* <DEDUP_REMOVED lines=28> */
.L_x_113:
[----:B------:R-:W-:Y:S05]  /*28f0*/  BSYNC.RECONVERGENT B2 ;  /* 0x0000000000027941 */ /* 0x000fea0003800200 */
.L_x_112:
[----:B------:R-:W-:Y:S05]  /*2900*/  @!P0 BRA `(.L_x_106) ;  /* 0x0000000000448947 */ /* 0x000fea0003800000 */
[----:B------:R-:W0:Y:S01]  /*2910*/  LDCU.64 UR4, c[0x0][0x380] ;  /* 0x00007000ff0477ac */ /* 0x000e220008000a00 */
[----:B------:R-:W-:-:S05]  /*2920*/  IADD3 R3, P0, PT, R2, R3, RZ ;  /* 0x0000000302037210 */ /* 0x000fca0007f1e0ff */
[----:B------:R-:W-:Y:S02]  /*2930*/  IMAD.X R8, RZ, RZ, R4, P0 ;  /* 0x000000ffff087224 */ /* 0x000fe400000e0604 */
[----:B------:R-:W-:Y:S01]  /*2940*/  IMAD.MOV R4, RZ, RZ, -R18 ;  /* 0x000000ffff047224 */ /* 0x000fe200078e0a12 */
[----:B0-----:R-:W-:-:S04]  /*2950*/  LEA R5, P1, R3, UR4, 0x3 ;  /* 0x0000000403057c11 */ /* 0x001fc8000f8218ff */
[----:B------:R-:W-:-:S09]  /*2960*/  LEA.HI.X R8, R3, UR5, R8, 0x3, P1 ;  /* 0x0000000503087c11 */ /* 0x000fd200088f1c08 */
.L_x_114:
[----:B------:R-:W-:Y:S02]  /*2970*/  IMAD.MOV.U32 R2, RZ, RZ, R5 ;  /* 0x000000ffff027224 */ /* 0x000fe400078e0005 */
[----:B------:R-:W-:-:S06]  /*2980*/  IMAD.MOV.U32 R3, RZ, RZ, R8 ;  /* 0x000000ffff037224 */ /* 0x000fcc00078e0008 */
[----:B------:R-:W2:Y:S01]  /*2990*/  LDG.E.64 R2, desc[UR6][R2.64] ;  /* 0x0000000602027981 */ /* 0x000ea2000c1e1b00 */
[----:B------:R-:W-:Y:S01]  /*29a0*/  VIADD R4, R4, 0x1 ;  /* 0x0000000104047836 */ /* 0x000fe20000000000 */
[----:B------:R-:W-:-:S04]  /*29b0*/  IADD3 R5, P2, PT, R5, 0x800, RZ ;  /* 0x0000080005057810 */ /* 0x000fc80007f5e0ff */
[----:B------:R-:W-:Y:S01]  /*29c0*/  ISETP.NE.AND P1, PT, R4, RZ, PT ;  /* 0x000000ff0400720c */ /* 0x000fe20003f25270 */
[----:B------:R-:W-:Y:S01]  /*29d0*/  IMAD.X R8, RZ, RZ, R8, P2 ;  /* 0x000000ffff087224 */ /* 0x000fe200010e0608 */
[----:B--2---:R-:W-:-:S06]  /*29e0*/  DSETP.GEU.AND P0, PT, R6, R2, PT ;  /* 0x000000020600722a */ /* 0x004fcc0003f0e000 */
[----:B------:R-:W-:Y:S02]  /*29f0*/  FSEL R6, R2, R6, !P0 ;  /* 0x0000000602067208 */ /* 0x000fe40004000000 */
[----:B------:R-:W-:-:S03]  /*2a00*/  FSEL R7, R3, R7, !P0 ;  /* 0x0000000703077208 */ /* 0x000fc60004000000 */
[----:B------:R-:W-:Y:S05]  /*2a10*/  @P1 BRA `(.L_x_114) ;  /* 0xfffffffc00d41947 */ /* 0x000fea000383ffff */
.L_x_106:
[----:B------:R-:W-:Y:S05]  /*2a20*/  BSYNC.RECONVERGENT B1 ;  /* 0x0000000000017941 */ /* 0x000fea0003800200 */
.L_x_104:
        /* <DEDUP_REMOVED lines=33> */
[----:B------:R-:W-:-:S03]  /*2c40*/  @!P1 FSEL R5, R3, R5, !P0 ;  /* 0x0000000503059208 */ /* 0x000fc60004000000 */
[----:B------:R-:W-:Y:S04]  /*2c50*/  SHFL.DOWN PT, R2, R4, 0x10, 0x1f ;  /* 0x0a001f0004027f89 */ /* 0x000fe800000e0000 */
[----:B------:R-:W0:Y:S02]  /*2c60*/  SHFL.DOWN PT, R3, R5, 0x10, 0x1f ;  /* 0x0a001f0005037f89 */ /* 0x000e2400000e0000 */
[----:B0-----:R-:W-:-:S06]  /*2c70*/  DSETP.GEU.AND P0, PT, R4, R2, PT ;  /* 0x000000020400722a */ /* 0x001fcc0003f0e000 */
[----:B------:R-:W-:Y:S02]  /*2c80*/  FSEL R2, R2, R4, !P0 ;  /* 0x0000000402027208 */ /* 0x000fe40004000000 */
[----:B------:R-:W-:Y:S02]  /*2c90*/  FSEL R3, R3, R5, !P0 ;  /* 0x0000000503037208 */ /* 0x000fe40004000000 */
[----:B------:R-:W-:-:S03]  /*2ca0*/  ISETP.GT.AND P0, PT, R9, 0xf, PT ;  /* 0x0000000f0900780c */ /* 0x000fc60003f04270 */
[----:B------:R0:W-:Y:S01]  /*2cb0*/  @!P2 STS.64 [R7+0x8], R2 ;  /* 0x000008020700a388 */ /* 0x0001e20000000a00 */
[----:B------:R-:W-:Y:S01]  /*2cc0*/  BAR.SYNC.DEFER_BLOCKING 0x0 ;  /* 0x0000000000007b1d */ /* 0x000fe20000010000 */
[----:B------:R-:W-:Y:S02]  /*2cd0*/  ISETP.NE.AND P2, PT, R0, RZ, PT ;  /* 0x000000ff0000720c */ /* 0x000fe40003f45270 */
[----:B------:R-:W-:Y:S02]  /*2ce0*/  FSEL R0, R4, R2, P0 ;  /* 0x0000000204007208 */ /* 0x000fe40000000000 */
[----:B------:R-:W-:-:S03]  /*2cf0*/  FSEL R5, R5, R3, P0 ;  /* 0x0000000305057208 */ /* 0x000fc60000000000 */
[----:B0-----:R-:W-:Y:S02]  /*2d00*/  IMAD.MOV.U32 R2, RZ, RZ, R0 ;  /* 0x000000ffff027224 */ /* 0x001fe400078e0000 */
[----:B------:R-:W-:-:S04]  /*2d10*/  IMAD.MOV.U32 R3, RZ, RZ, R5 ;  /* 0x000000ffff037224 */ /* 0x000fc800078e0005 */
[----:B------:R-:W-:Y:S05]  /*2d20*/  @P2 BRA `(.L_x_102) ;  /* 0x0000000000702947 */ /* 0x000fea0003800000 */
        /* <DEDUP_REMOVED lines=27> */
[----:B------:R-:W-:-:S07]  /*2ee0*/  FSEL R3, R3, R5, !P0 ;  /* 0x0000000503037208 */ /* 0x000fce0004000000 */
.L_x_102:
[----:B------:R-:W-:Y:S05]  /*2ef0*/  BSYNC.RECONVERGENT B0 ;  /* 0x0000000000007941 */ /* 0x000fea0003800200 */
.L_x_87:
[----:B------:R-:W-:Y:S05]  /*2f00*/  @P2 EXIT ;  /* 0x000000000000294d */ /* 0x000fea0003800000 */
[----:B------:R-:W1:Y:S01]  /*2f10*/  LDCU.64 UR8, c[0x0][0x3a0] ;  /* 0x00007400ff0877ac */ /* 0x000e620008000a00 */
[----:B------:R-:W2:Y:S01]  /*2f20*/  LDC.64 R4, c[0x0][0x388] ;  /* 0x0000e200ff047b82 */ /* 0x000ea20000000a00 */
[----:B------:R-:W0:Y:S01]  /*2f30*/  LDCU.64 UR4, c[0x0][0x3a0] ;  /* 0x00007400ff0477ac */ /* 0x000e220008000a00 */
[----:B-1----:R-:W-:-:S06]  /*2f40*/  DSETP.GT.AND P0, PT, R2, UR8, PT ;  /* 0x0000000802007e2a */ /* 0x002fcc000bf04000 */
[----:B0-----:R-:W-:Y:S02]  /*2f50*/  FSEL R2, R2, UR4, P0 ;  /* 0x0000000402027c08 */ /* 0x001fe40008000000 */
[----:B------:R-:W-:-:S05]  /*2f60*/  FSEL R3, R3, UR5, P0 ;  /* 0x0000000503037c08 */ /* 0x000fca0008000000 */
[----:B--2---:R-:W-:Y:S01]  /*2f70*/  STG.E.64 desc[UR6][R4.64], R2 ;  /* 0x0000000204007986 */ /* 0x004fe2000c101b06 */
[----:B------:R-:W-:Y:S05]  /*2f80*/  EXIT ;  /* 0x000000000000794d */ /* 0x000fea0003800000 */
.L_x_115:
        /* <DEDUP_REMOVED lines=15> */
.L_x_256:


//--------------------- .text._ZN3cub18CUB_300001_SM_10006detail6reduce28DeviceReduceSingleTileKernelINS2_10policy_hubIdjN4cuda3__47maximumIdEEE10Policy1000EPdSB_iS8_ddNS5_3std3__410__identityEEEvT0_T1_T2_T3_T4_T6_ --------------------------
	.section	.text._ZN3cub18CUB_300001_SM_10006detail6reduce28DeviceReduceSingleTileKernelINS2_10policy_hubIdjN4cuda3__47maximumIdEEE10Policy1000EPdSB_iS8_ddNS5_3std3__410__identityEEEvT0_T1_T2_T3_T4_T6_,"ax",@progbits
	.align	128
        .global         _ZN3cub18CUB_300001_SM_10006detail6reduce28DeviceReduceSingleTileKernelINS2_10policy_hubIdjN4cuda3__47maximumIdEEE10Policy1000EPdSB_iS8_ddNS5_3std3__410__identityEEEvT0_T1_T2_T3_T4_T6_
        .type           _ZN3cub18CUB_300001_SM_10006detail6reduce28DeviceReduceSingleTileKernelINS2_10policy_hubIdjN4cuda3__47maximumIdEEE10Policy1000EPdSB_iS8_ddNS5_3std3__410__identityEEEvT0_T1_T2_T3_T4_T6_,@function
        .size           _ZN3cub18CUB_300001_SM_10006detail6reduce28DeviceReduceSingleTileKernelINS2_10policy_hubIdjN4cuda3__47maximumIdEEE10Policy1000EPdSB_iS8_ddNS5_3std3__410__identityEEEvT0_T1_T2_T3_T4_T6_,(.L_x_257 - _ZN3cub18CUB_300001_SM_10006detail6reduce28DeviceReduceSingleTileKernelINS2_10policy_hubIdjN4cuda3__47maximumIdEEE10Policy1000EPdSB_iS8_ddNS5_3std3__410__identityEEEvT0_T1_T2_T3_T4_T6_)
        .other          _ZN3cub18CUB_300001_SM_10006detail6reduce28DeviceReduceSingleTileKernelINS2_10policy_hubIdjN4cuda3__47maximumIdEEE10Policy1000EPdSB_iS8_ddNS5_3std3__410__identityEEEvT0_T1_T2_T3_T4_T6_,@"STO_CUDA_ENTRY STV_DEFAULT"
_ZN3cub18CUB_300001_SM_10006detail6reduce28DeviceReduceSingleTileKernelINS2_10policy_hubIdjN4cuda3__47maximumIdEEE10Policy1000EPdSB_iS8_ddNS5_3std3__410__identityEEEvT0_T1_T2_T3_T4_T6_:
.text._ZN3cub18CUB_300001_SM_10006detail6reduce28DeviceReduceSingleTileKernelINS2_10policy_hubIdjN4cuda3__47maximumIdEEE10Policy1000EPdSB_iS8_ddNS5_3std3__410__identityEEEvT0_T1_T2_T3_T4_T6_:
        /* <DEDUP_REMOVED lines=13> */
.L_x_116:
        /* <DEDUP_REMOVED lines=16> */
.L_x_121:
[----:B------:R-:W-:Y:S05]  /*01d0*/  BSYNC.RECONVERGENT B1 ;  /* 0x0000000000017941 */ /* 0x000fea0003800200 */
.L_x_120:
        /* <DEDUP_REMOVED lines=17> */
.L_x_126:
        /* <DEDUP_REMOVED lines=12> */
.L_x_125:
[----:B------:R-:W-:Y:S05]  /*03b0*/  BSYNC.RECONVERGENT B2 ;  /* 0x0000000000027941 */ /* 0x000fea0003800200 */
.L_x_124:
        /* <DEDUP_REMOVED lines=9> */
.L_x_129:
        /* <DEDUP_REMOVED lines=74> */
.L_x_128:
[----:B------:R-:W-:Y:S05]  /*08f0*/  BSYNC.RECONVERGENT B2 ;  /* 0x0000000000027941 */ /* 0x000fea0003800200 */
.L_x_127:
        /* <DEDUP_REMOVED lines=42> */
.L_x_131:
[----:B------:R-:W-:Y:S05]  /*0ba0*/  BSYNC.RECONVERGENT B2 ;  /* 0x0000000000027941 */ /* 0x000fea0003800200 */
.L_x_130:
        /* <DEDUP_REMOVED lines=20> */
.L_x_123:
[----:B------:R-:W-:Y:S05]  /*0cf0*/  BSYNC.RECONVERGENT B1 ;  /* 0x0000000000017941 */ /* 0x000fea0003800200 */
.L_x_122:
        /* <DEDUP_REMOVED lines=81> */
.L_x_132:
        /* <DEDUP_REMOVED lines=108> */
.L_x_119:
        /* <DEDUP_REMOVED lines=38> */
.L_x_136:
        /* <DEDUP_REMOVED lines=37> */
.L_x_134:
        /* <DEDUP_REMOVED lines=19> */
.L_x_140:
        /* <DEDUP_REMOVED lines=10> */
.L_x_139:
[----:B------:R-:W-:Y:S05]  /*1f50*/  BSYNC.RECONVERGENT B2 ;  /* 0x0000000000027941 */ /* 0x000fea0003800200 */
.L_x_138:
        /* <DEDUP_REMOVED lines=16> */
.L_x_143:
        /* <DEDUP_REMOVED lines=77> */
.L_x_142:
[----:B------:R-:W-:Y:S05]  /*2530*/  BSYNC.RECONVERGENT B2 ;  /* 0x0000000000027941 */ /* 0x000fea0003800200 */
.L_x_141:
        /* <DEDUP_REMOVED lines=44> */
.L_x_145:
[----:B------:R-:W-:Y:S05]  /*2800*/  BSYNC.RECONVERGENT B2 ;  /* 0x0000000000027941 */ /* 0x000fea0003800200 */
.L_x_144:
        /* <DEDUP_REMOVED lines=19> */
.L_x_137:
[----:B------:R-:W-:Y:S05]  /*2940*/  BSYNC.RECONVERGENT B1 ;  /* 0x0000000000017941 */ /* 0x000fea0003800200 */
.L_x_135:
        /* <DEDUP_REMOVED lines=75> */
.L_x_118:
        /* <DEDUP_REMOVED lines=12> */
.L_x_148:
[----:B------:R-:W-:Y:S05]  /*2ec0*/  BSYNC.RECONVERGENT B1 ;  /* 0x0000000000017941 */ /* 0x000fea0003800200 */
.L_x_147:
        /* <DEDUP_REMOVED lines=17> */
.L_x_153:
        /* <DEDUP_REMOVED lines=12> */
.L_x_152:
[----:B------:R-:W-:Y:S05]  /*30a0*/  BSYNC.RECONVERGENT B2 ;  /* 0x0000000000027941 */ /* 0x000fea0003800200 */
.L_x_151:
        /* <DEDUP_REMOVED lines=9> */
.L_x_156:
        /* <DEDUP_REMOVED lines=74> */
.L_x_155:
[----:B------:R-:W-:Y:S05]  /*35e0*/  BSYNC.RECONVERGENT B2 ;  /* 0x0000000000027941 */ /* 0x000fea0003800200 */
.L_x_154:
        /* <DEDUP_REMOVED lines=42> */
.L_x_158:
[----:B------:R-:W-:Y:S05]  /*3890*/  BSYNC.RECONVERGENT B2 ;  /* 0x0000000000027941 */ /* 0x000fea0003800200 */
.L_x_157:
        /* <DEDUP_REMOVED lines=20> */
.L_x_150:
[----:B------:R-:W-:Y:S05]  /*39e0*/  BSYNC.RECONVERGENT B1 ;  /* 0x0000000000017941 */ /* 0x000fea0003800200 */
.L_x_149:
        /* <DEDUP_REMOVED lines=85> */
.L_x_159:
        /* <DEDUP_REMOVED lines=108> */
.L_x_146:
        /* <DEDUP_REMOVED lines=38> */
.L_x_162:
        /* <DEDUP_REMOVED lines=40> */
.L_x_160:
        /* <DEDUP_REMOVED lines=20> */
.L_x_166:
        /* <DEDUP_REMOVED lines=10> */
.L_x_165:
[----:B------:R-:W-:Y:S05]  /*4cc0*/  BSYNC.RECONVERGENT B2 ;  /* 0x0000000000027941 */ /* 0x000fea0003800200 */
.L_x_164:
        /* <DEDUP_REMOVED lines=17> */
.L_x_169:
        /* <DEDUP_REMOVED lines=77> */
.L_x_168:
[----:B------:R-:W-:Y:S05]  /*52b0*/  BSYNC.RECONVERGENT B2 ;  /* 0x0000000000027941 */ /* 0x000fea0003800200 */
.L_x_167:
        /* <DEDUP_REMOVED lines=45> */
.L_x_171:
[----:B------:R-:W-:Y:S05]  /*5590*/  BSYNC.RECONVERGENT B2 ;  /* 0x0000000000027941 */ /* 0x000fea0003800200 */
.L_x_170:
        /* <DEDUP_REMOVED lines=20> */
.L_x_163:
[----:B------:R-:W-:Y:S05]  /*56e0*/  BSYNC.RECONVERGENT B1 ;  /* 0x0000000000017941 */ /* 0x000fea0003800200 */
.L_x_161:
        /* <DEDUP_REMOVED lines=82> */
.L_x_133:
[----:B------:R-:W-:Y:S05]  /*5c10*/  BSYNC.RECONVERGENT B0 ;  /* 0x0000000000007941 */ /* 0x000fea0003800200 */
.L_x_117:
        /* <DEDUP_REMOVED lines=9> */
.L_x_172:
        /* <DEDUP_REMOVED lines=13> */
.L_x_257:


//--------------------- .text._ZN3cub18CUB_300001_SM_10006detail6reduce18DeviceReduceKernelINS2_10policy_hubIdjN4cuda3__47maximumIdEEE10Policy1000EN6thrust24THRUST_300001_SM_1000_NS6detail15normal_iteratorINSC_10device_ptrIdEEEEjS8_dNS5_3std3__410__identityEEEvT0_PT3_T1_NS0_13GridEvenShareISO_EET2_T4_ --------------------------
	.section	.text._ZN3cub18CUB_300001_SM_10006detail6reduce18DeviceReduceKernelINS2_10policy_hubIdjN4cuda3__47maximumIdEEE10Policy1000EN6thrust24THRUST_300001_SM_1000_NS6detail15normal_iteratorINSC_10device_ptrIdEEEEjS8_dNS5_3std3__410__identityEEEvT0_PT3_T1_NS0_13GridEvenShareISO_EET2_T4_,"ax",@progbits
	.align	128
        .global         _ZN3cub18CUB_300001_SM_10006detail6reduce18DeviceReduceKernelINS2_10policy_hubIdjN4cuda3__47maximumIdEEE10Policy1000EN6thrust24THRUST_300001_SM_1000_NS6detail15normal_iteratorINSC_10device_ptrIdEEEEjS8_dNS5_3std3__410__identityEEEvT0_PT3_T1_NS0_13GridEvenShareISO_EET2_T4_
        .type           _ZN3cub18CUB_300001_SM_10006detail6reduce18DeviceReduceKernelINS2_10policy_hubIdjN4cuda3__47maximumIdEEE10Policy1000EN6thrust24THRUST_300001_SM_1000_NS6detail15normal_iteratorINSC_10device_ptrIdEEEEjS8_dNS5_3std3__410__identityEEEvT0_PT3_T1_NS0_13GridEvenShareISO_EET2_T4_,@function
        .size           _ZN3cub18CUB_300001_SM_10006detail6reduce18DeviceReduceKernelINS2_10policy_hubIdjN4cuda3__47maximumIdEEE10Policy1000EN6thrust24THRUST_300001_SM_1000_NS6detail15normal_iteratorINSC_10device_ptrIdEEEEjS8_dNS5_3std3__410__identityEEEvT0_PT3_T1_NS0_13GridEvenShareISO_EET2_T4_,(.L_x_258 - _ZN3cub18CUB_300001_SM_10006detail6reduce18DeviceReduceKernelINS2_10policy_hubIdjN4cuda3__47maximumIdEEE10Policy1000EN6thrust24THRUST_300001_SM_1000_NS6detail15normal_iteratorINSC_10device_ptrIdEEEEjS8_dNS5_3std3__410__identityEEEvT0_PT3_T1_NS0_13GridEvenShareISO_EET2_T4_)
        .other          _ZN3cub18CUB_300001_SM_10006detail6reduce18DeviceReduceKernelINS2_10policy_hubIdjN4cuda3__47maximumIdEEE10Policy1000EN6thrust24THRUST_300001_SM_1000_NS6detail15normal_iteratorINSC_10device_ptrIdEEEEjS8_dNS5_3std3__410__identityEEEvT0_PT3_T1_NS0_13GridEvenShareISO_EET2_T4_,@"STO_CUDA_ENTRY STV_DEFAULT"
_ZN3cub18CUB_300001_SM_10006detail6reduce18DeviceReduceKernelINS2_10policy_hubIdjN4cuda3__47maximumIdEEE10Policy1000EN6thrust24THRUST_300001_SM_1000_NS6detail15normal_iteratorINSC_10device_ptrIdEEEEjS8_dNS5_3std3__410__identityEEEvT0_PT3_T1_NS0_13GridEvenShareISO_EET2_T4_:
.text._ZN3cub18CUB_300001_SM_10006detail6reduce18DeviceReduceKernelINS2_10policy_hubIdjN4cuda3__47maximumIdEEE10Policy1000EN6thrust24THRUST_300001_SM_1000_NS6detail15normal_iteratorINSC_10device_ptrIdEEEEjS8_dNS5_3std3__410__identityEEEvT0_PT3_T1_NS0_13GridEvenShareISO_EET2_T4_:
[----:B------:R-:W-:Y:S08]  /*0000*/  LDC R1, c[0x0][0x37c] ;  /* 0x0000df00ff017b82 */ /* 0x000ff00000000800 */
[----:B------:R-:W0:Y:S01]  /*0010*/  S2UR UR10, SR_CTAID.X ;  /* 0x00000000000a79c3 */ /* 0x000e220000002500 */
[----:B------:R-:W1:Y:S01]  /*0020*/  LDCU.64 UR12, c[0x0][0x3a8] ;  /* 0x00007500ff0c77ac */ /* 0x000e620008000a00 */
[----:B------:R-:W-:Y:S01]  /*0030*/  BSSY.RECONVERGENT B0, `(.L_x_173) ;  /* 0x000033f000007945 */ /* 0x000fe20003800200 */
[----:B------:R-:W2:Y:S01]  /*0040*/  LDCU.64 UR8, c[0x0][0x358] ;  /* 0x00006b00ff0877ac */ /* 0x000ea20008000a00 */
[----:B-1----:R-:W-:Y:S01]  /*0050*/  IMAD.U32 R4, RZ, RZ, UR12 ;  /* 0x0000000cff047e24 */ /* 0x002fe2000f8e00ff */
[----:B------:R-:W-:-:S02]  /*0060*/  USHF.L.U32 UR4, UR13, 0xb, URZ ;  /* 0x0000000b0d047899 */ /* 0x000fc400080006ff */
[----:B0-----:R-:W-:-:S06]  /*0070*/  USHF.L.U32 UR6, UR10, 0xb, URZ ;  /* 0x0000000b0a067899 */ /* 0x001fcc00080006ff */
[----:B------:R-:W-:-:S05]  /*0080*/  VIADD R2, R4, -UR6 ;  /* 0x8000000604027c36 */ /* 0x000fca0008000000 */
[----:B------:R-:W-:-:S13]  /*0090*/  ISETP.GT.U32.AND P0, PT, R2, 0x7ff, PT ;  /* 0x000007ff0200780c */ /* 0x000fda0003f04070 */
[----:B--2---:R-:W-:Y:S05]  /*00a0*/  @P0 BRA `(.L_x_174) ;  /* 0x0000001800940947 */ /* 0x004fea0003800000 */
[----:B------:R-:W0:Y:S01]  /*00b0*/  S2R R3, SR_TID.X ;  /* 0x0000000000037919 */ /* 0x000e220000002100 */
[----:B------:R-:W-:Y:S01]  /*00c0*/  BSSY.RECONVERGENT B1, `(.L_x_175) ;  /* 0x000000a000017945 */ /* 0x000fe20003800200 */
[----:B------:R-:W-:Y:S02]  /*00d0*/  CS2R R14, SRZ ;  /* 0x00000000000e7805 */ /* 0x000fe4000001ff00 */
[----:B0-----:R-:W-:Y:S01]  /*00e0*/  ISETP.GE.U32.AND P0, PT, R3, R2, PT ;  /* 0x000000020300720c */ /* 0x001fe20003f06070 */
[----:B------:R-:W-:-:S12]  /*00f0*/  IMAD.MOV.U32 R21, RZ, RZ, R3 ;  /* 0x000000ffff157224 */ /* 0x000fd800078e0003 */
[----:B------:R-:W-:Y:S05]  /*0100*/  @P0 BRA `(.L_x_176) ;  /* 0x0000000000140947 */ /* 0x000fea0003800000 */
[----:B------:R-:W0:Y:S01]  /*0110*/  LDC.64 R14, c[0x0][0x380] ;  /* 0x0000e000ff0e7b82 */ /* 0x000e220000000a00 */
[----:B------:R-:W-:-:S04]  /*0120*/  VIADD R5, R3, UR6 ;  /* 0x0000000603057c36 */ /* 0x000fc80008000000 */
[----:B0-----:R-:W-:-:S06]  /*0130*/  IMAD.WIDE.U32 R14, R5, 0x8, R14 ;  /* 0x00000008050e7825 */ /* 0x001fcc00078e000e */
[----:B------:R-:W5:Y:S01]  /*0140*/  LDG.E.64 R14, desc[UR8][R14.64] ;  /* 0x000000080e0e7981 */ /* 0x000f62000c1e1b00 */
[----:B------:R-:W-:-:S07]  /*0150*/  VIADD R21, R3, 0x100 ;  /* 0x0000010003157836 */ /* 0x000fce0000000000 */
.L_x_176:
[----:B------:R-:W-:Y:S05]  /*0160*/  BSYNC.RECONVERGENT B1 ;  /* 0x0000000000017941 */ /* 0x000fea0003800200 */
.L_x_175:
[----:B------:R-:W-:Y:S01]  /*0170*/  ISETP.GE.U32.AND P0, PT, R21, R2, PT ;  /* 0x000000021500720c */ /* 0x000fe20003f06070 */
[----:B------:R-:W-:-:S12]  /*0180*/  BSSY.RECONVERGENT B1, `(.L_x_177) ;  /* 0x00000de000017945 */ /* 0x000fd80003800200 */
[----:B------:R-:W-:Y:S05]  /*0190*/  @P0 BRA `(.L_x_178) ;  /* 0x0000000c00700947 */ /* 0x000fea0003800000 */
[----:B------:R-:W-:Y:S01]  /*01a0*/  LOP3.LUT R5, RZ, R21, RZ, 0x33, !PT ;  /* 0x00000015ff057212 */ /* 0x000fe200078e33ff */
[----:B------:R-:W-:Y:S03]  /*01b0*/  BSSY.RECONVERGENT B2, `(.L_x_179) ;  /* 0x0000072000027945 */ /* 0x000fe60003800200 */
[----:B------:R-:W-:-:S04]  /*01c0*/  IADD3 R5, PT, PT, R4, -UR6, R5 ;  /* 0x8000000604057c10 */ /* 0x000fc8000fffe005 */
[C---:B------:R-:W-:Y:S02]  /*01d0*/  ISETP.GE.U32.AND P0, PT, R5.reuse, 0xf00, PT ;  /* 0x00000f000500780c */ /* 0x040fe40003f06070 */
[----:B------:R-:W-:-:S04]  /*01e0*/  LEA.HI R0, R5, 0x1, RZ, 0x18 ;  /* 0x0000000105007811 */ /* 0x000fc800078fc0ff */
[----:B------:R-:W-:-:S07]  /*01f0*/  LOP3.LUT R4, R0, 0xf, RZ, 0xc0, !PT ;  /* 0x0000000f00047812 */ /* 0x000fce00078ec0ff */
[----:B------:R-:W-:Y:S05]  /*0200*/  @!P0 BRA `(.L_x_180) ;  /* 0x0000000400b08947 */ /* 0x000fea0003800000 */
[----:B------:R-:W0:Y:S01]  /*0210*/  LDC.64 R6, c[0x0][0x380] ;  /* 0x0000e000ff067b82 */ /* 0x000e220000000a00 */
[----:B------:R-:W-:Y:S01]  /*0220*/  LOP3.LUT R25, R0, 0x1fffff0, RZ, 0xc0, !PT ;  /* 0x01fffff000197812 */ /* 0x000fe200078ec0ff */
[----:B------:R-:W-:Y:S01]  /*0230*/  BSSY.RECONVERGENT B3, `(.L_x_181) ;  /* 0x0000068000037945 */ /* 0x000fe20003800200 */
[C---:B------:R-:W-:Y:S01]  /*0240*/  LOP3.LUT R24, R21.reuse, 0x800, RZ, 0xfc, !PT ;  /* 0x0000080015187812 */ /* 0x040fe200078efcff */
[----:B------:R-:W-:Y:S02]  /*0250*/  VIADD R5, R21, UR6 ;  /* 0x0000000615057c36 */ /* 0x000fe40008000000 */
[----:B------:R-:W-:-:S07]  /*0260*/  IMAD.MOV R25, RZ, RZ, -R25 ;  /* 0x000000ffff197224 */ /* 0x000fce00078e0a19 */
.L_x_182:
[----:B0-----:R-:W-:-:S04]  /*0270*/  IMAD.WIDE.U32 R8, R5, 0x8, R6 ;  /* 0x0000000805087825 */ /* 0x001fc800078e0006 */
[----:B------:R-:W-:Y:S02]  /*0280*/  VIADD R23, R5, 0x100 ;  /* 0x0000010005177836 */ /* 0x000fe40000000000 */
[----:B------:R-:W2:Y:S02]  /*0290*/  LDG.E.64 R8, desc[UR8][R8.64] ;  /* 0x0000000808087981 */ /* 0x000ea4000c1e1b00 */
[----:B------:R-:W-:-:S06]  /*02a0*/  IMAD.WIDE.U32 R22, R23, 0x8, R6 ;  /* 0x0000000817167825 */ /* 0x000fcc00078e0006 */
[----:B------:R-:W3:Y:S01]  /*02b0*/  LDG.E.64 R22, desc[UR8][R22.64] ;  /* 0x0000000816167981 */ /* 0x000ee2000c1e1b00 */
[----:B------:R-:W-:-:S04]  /*02c0*/  VIADD R21, R5, 0x200 ;  /* 0x0000020005157836 */ /* 0x000fc80000000000 */
[----:B------:R-:W-:-:S04]  /*02d0*/  IMAD.WIDE.U32 R20, R21, 0x8, R6 ;  /* 0x0000000815147825 */ /* 0x000fc800078e0006 */
[----:B------:R-:W-:Y:S02]  /*02e0*/  VIADD R19, R5, 0x300 ;  /* 0x0000030005137836 */ /* 0x000fe40000000000 */
[----:B------:R-:W4:Y:S02]  /*02f0*/  LDG.E.64 R20, desc[UR8][R20.64] ;  /* 0x0000000814147981 */ /* 0x000f24000c1e1b00 */
        /* <DEDUP_REMOVED lines=9> */
[----:B------:R-:W-:-:S06]  /*0390*/  IMAD.WIDE.U32 R10, R11, 0x8, R6 ;  /* 0x000000080b0a7825 */ /* 0x000fcc00078e0006 */
[----:B------:R-:W4:Y:S01]  /*03a0*/  LDG.E.64 R10, desc[UR8][R10.64] ;  /* 0x000000080a0a7981 */ /* 0x000f22000c1e1b00 */
[----:B--2--5:R-:W-:-:S06]  /*03b0*/  DSETP.GEU.AND P0, PT, R14, R8, PT ;  /* 0x000000080e00722a */ /* 0x024fcc0003f0e000 */
[----:B------:R-:W-:Y:S02]  /*03c0*/  FSEL R14, R8, R14, !P0 ;  /* 0x0000000e080e7208 */ /* 0x000fe40004000000 */
[----:B------:R-:W-:Y:S01]  /*03d0*/  FSEL R15, R9, R15, !P0 ;  /* 0x0000000f090f7208 */ /* 0x000fe20004000000 */
[----:B------:R-:W-:-:S04]  /*03e0*/  VIADD R9, R5, 0x700 ;  /* 0x0000070005097836 */ /* 0x000fc80000000000 */
[----:B------:R-:W-:Y:S01]  /*03f0*/  IMAD.WIDE.U32 R8, R9, 0x8, R6 ;  /* 0x0000000809087825 */ /* 0x000fe200078e0006 */
[----:B---3--:R-:W-:-:S05]  /*0400*/  DSETP.GEU.AND P0, PT, R14, R22, PT ;  /* 0x000000160e00722a */ /* 0x008fca0003f0e000 */
[----:B------:R-:W2:Y:S01]  /*0410*/  LDG.E.64 R8, desc[UR8][R8.64] ;  /* 0x0000000808087981 */ /* 0x000ea2000c1e1b00 */
[----:B------:R-:W-:Y:S01]  /*0420*/  FSEL R15, R23, R15, !P0 ;  /* 0x0000000f170f7208 */ /* 0x000fe20004000000 */
[----:B------:R-:W-:Y:S01]  /*0430*/  VIADD R23, R5, 0x800 ;  /* 0x0000080005177836 */ /* 0x000fe20000000000 */
[----:B------:R-:W-:-:S03]  /*0440*/  FSEL R14, R22, R14, !P0 ;  /* 0x0000000e160e7208 */ /* 0x000fc60004000000 */
[----:B------:R-:W-:-:S06]  /*0450*/  IMAD.WIDE.U32 R22, R23, 0x8, R6 ;  /* 0x0000000817167825 */ /* 0x000fcc00078e0006 */
[----:B------:R-:W3:Y:S01]  /*0460*/  LDG.E.64 R22, desc[UR8][R22.64] ;  /* 0x0000000816167981 */ /* 0x000ee2000c1e1b00 */
[----:B----4-:R-:W-:-:S06]  /*0470*/  DSETP.GEU.AND P0, PT, R14, R20, PT ;  /* 0x000000140e00722a */ /* 0x010fcc0003f0e000 */
[----:B------:R-:W-:Y:S02]  /*0480*/  FSEL R14, R20, R14, !P0 ;  /* 0x0000000e140e7208 */ /* 0x000fe40004000000 */
[----:B------:R-:W-:Y:S01]  /*0490*/  FSEL R15, R21, R15, !P0 ;  /* 0x0000000f150f7208 */ /* 0x000fe20004000000 */
[----:B------:R-:W-:-:S04]  /*04a0*/  VIADD R21, R5, 0x900 ;  /* 0x0000090005157836 */ /* 0x000fc80000000000 */
[----:B------:R-:W-:Y:S01]  /*04b0*/  IMAD.WIDE.U32 R20, R21, 0x8, R6 ;  /* 0x0000000815147825 */ /* 0x000fe200078e0006 */
[----:B------:R-:W-:-:S05]  /*04c0*/  DSETP.GEU.AND P0, PT, R14, R18, PT ;  /* 0x000000120e00722a */ /* 0x000fca0003f0e000 */
[----:B------:R-:W4:Y:S01]  /*04d0*/  LDG.E.64 R20, desc[UR8][R20.64] ;  /* 0x0000000814147981 */ /* 0x000f22000c1e1b00 */
        /* <DEDUP_REMOVED lines=21> */
[----:B------:R-:W-:-:S06]  /*0630*/  IMAD.WIDE.U32 R12, R13, 0x8, R6 ;  /* 0x000000080d0c7825 */ /* 0x000fcc00078e0006 */
[----:B------:R-:W4:Y:S01]  /*0640*/  LDG.E.64 R12, desc[UR8][R12.64] ;  /* 0x000000080c0c7981 */ /* 0x000f22000c1e1b00 */
[----:B--2---:R-:W-:-:S06]  /*0650*/  DSETP.GEU.AND P0, PT, R10, R8, PT ;  /* 0x000000080a00722a */ /* 0x004fcc0003f0e000 */
        /* <DEDUP_REMOVED lines=24> */
[----:B------:R-:W-:-:S05]  /*07e0*/  VIADD R25, R25, 0x10 ;  /* 0x0000001019197836 */ /* 0x000fca0000000000 */
[----:B------:R-:W-:Y:S02]  /*07f0*/  FSEL R8, R12, R8, !P0 ;  /* 0x000000080c087208 */ /* 0x000fe40004000000 */
[----:B------:R-:W-:Y:S02]  /*0800*/  FSEL R9, R13, R9, !P0 ;  /* 0x000000090d097208 */ /* 0x000fe40004000000 */
[----:B------:R-:W-:Y:S01]  /*0810*/  ISETP.NE.AND P1, PT, R25, RZ, PT ;  /* 0x000000ff1900720c */ /* 0x000fe20003f25270 */
[----:B------:R-:W-:Y:S02]  /*0820*/  VIADD R24, R24, 0x1000 ;  /* 0x0000100018187836 */ /* 0x000fe40000000000 */
[----:B------:R-:W-:Y:S01]  /*0830*/  VIADD R5, R5, 0x1000 ;  /* 0x0000100005057836 */ /* 0x000fe20000000000 */
[----:B--2---:R-:W-:-:S06]  /*0840*/  DSETP.GEU.AND P0, PT, R8, R10, PT ;  /* 0x0000000a0800722a */ /* 0x004fcc0003f0e000 */
[----:B------:R-:W-:Y:S02]  /*0850*/  FSEL R8, R10, R8, !P0 ;  /* 0x000000080a087208 */ /* 0x000fe40004000000 */
[----:B------:R-:W-:-:S06]  /*0860*/  FSEL R9, R11, R9, !P0 ;  /* 0x000000090b097208 */ /* 0x000fcc0004000000 */
[----:B---3--:R-:W-:-:S06]  /*0870*/  DSETP.GEU.AND P0, PT, R8, R22, PT ;  /* 0x000000160800722a */ /* 0x008fcc0003f0e000 */
[----:B------:R-:W-:Y:S02]  /*0880*/  FSEL R14, R22, R8, !P0 ;  /* 0x00000008160e7208 */ /* 0x000fe40004000000 */
[----:B------:R-:W-:Y:S01]  /*0890*/  FSEL R15, R23, R9, !P0 ;  /* 0x00000009170f7208 */ /* 0x000fe20004000000 */
[----:B------:R-:W-:Y:S06]  /*08a0*/  @P1 BRA `(.L_x_182) ;  /* 0xfffffff800701947 */ /* 0x000fec000383ffff */
[----:B------:R-:W-:Y:S05]  /*08b0*/  BSYNC.RECONVERGENT B3 ;  /* 0x0000000000037941 */ /* 0x000fea0003800200 */
.L_x_181:
[----:B------:R-:W-:-:S07]  /*08c0*/  VIADD R21, R24, 0xfffff800 ;  /* 0xfffff80018157836 */ /* 0x000fce0000000000 */
.L_x_180:
[----:B------:R-:W-:Y:S05]  /*08d0*/  BSYNC.RECONVERGENT B2 ;  /* 0x0000000000027941 */ /* 0x000fea0003800200 */
.L_x_179:
[----:B------:R-:W-:-:S13]  /*08e0*/  ISETP.NE.AND P0, PT, R4, RZ, PT ;  /* 0x000000ff0400720c */ /* 0x000fda0003f05270 */
[----:B------:R-:W-:Y:S05]  /*08f0*/  @!P0 BRA `(.L_x_178) ;  /* 0x0000000400988947 */ /* 0x000fea0003800000 */
[----:B------:R-:W-:Y:S01]  /*0900*/  ISETP.GE.U32.AND P1, PT, R4, 0x8, PT ;  /* 0x000000080400780c */ /* 0x000fe20003f26070 */
[----:B------:R-:W-:Y:S01]  /*0910*/  BSSY.RECONVERGENT B2, `(.L_x_183) ;  /* 0x0000036000027945 */ /* 0x000fe20003800200 */
[----:B------:R-:W-:-:S04]  /*0920*/  LOP3.LUT R20, R0, 0x7, RZ, 0xc0, !PT ;  /* 0x0000000700147812 */ /* 0x000fc800078ec0ff */
[----:B------:R-:W-:-:S07]  /*0930*/  ISETP.NE.AND P0, PT, R20, RZ, PT ;  /* 0x000000ff1400720c */ /* 0x000fce0003f05270 */
[----:B------:R-:W-:Y:S06]  /*0940*/  @!P1 BRA `(.L_x_184) ;  /* 0x0000000000c89947 */ /* 0x000fec0003800000 */
[----:B------:R-:W0:Y:S01]  /*0950*/  LDC.64 R4, c[0x0][0x380] ;  /* 0x0000e000ff047b82 */ /* 0x000e220000000a00 */
[----:B------:R-:W-:-:S04]  /*0960*/  VIADD R25, R21, UR6 ;  /* 0x0000000615197c36 */ /* 0x000fc80008000000 */
[C---:B------:R-:W-:Y:S02]  /*0970*/  VIADD R9, R25.reuse, 0x100 ;  /* 0x0000010019097836 */ /* 0x040fe40000000000 */
[----:B0-----:R-:W-:-:S06]  /*0980*/  IMAD.WIDE.U32 R6, R25, 0x8, R4 ;  /* 0x0000000819067825 */ /* 0x001fcc00078e0004 */
[----:B------:R-:W2:Y:S01]  /*0990*/  LDG.E.64 R6, desc[UR8][R6.64] ;  /* 0x0000000806067981 */ /* 0x000ea2000c1e1b00 */
[----:B------:R-:W-:-:S04]  /*09a0*/  IMAD.WIDE.U32 R8, R9, 0x8, R4 ;  /* 0x0000000809087825 */ /* 0x000fc800078e0004 */
[----:B------:R-:W-:Y:S02]  /*09b0*/  VIADD R11, R25, 0x200 ;  /* 0x00000200190b7836 */ /* 0x000fe40000000000 */
[----:B------:R-:W3:Y:S02]  /*09c0*/  LDG.E.64 R8, desc[UR8][R8.64] ;  /* 0x0000000808087981 */ /* 0x000ee4000c1e1b00 */
        /* <DEDUP_REMOVED lines=42> */
.L_x_184:
[----:B------:R-:W-:Y:S05]  /*0c70*/  BSYNC.RECONVERGENT B2 ;  /* 0x0000000000027941 */ /* 0x000fea0003800200 */
.L_x_183:
        /* <DEDUP_REMOVED lines=32> */
.L_x_186:
[----:B------:R-:W-:Y:S05]  /*0e80*/  BSYNC.RECONVERGENT B2 ;  /* 0x0000000000027941 */ /* 0x000fea0003800200 */
.L_x_185:
[----:B------:R-:W-:Y:S05]  /*0e90*/  @!P0 BRA `(.L_x_178) ;  /* 0x0000000000308947 */ /* 0x000fea0003800000 */
[----:B------:R-:W0:Y:S01]  /*0ea0*/  LDC.64 R6, c[0x0][0x380] ;  /* 0x0000e000ff067b82 */ /* 0x000e220000000a00 */
[----:B------:R-:W-:Y:S02]  /*0eb0*/  VIADD R9, R21, UR6 ;  /* 0x0000000615097c36 */ /* 0x000fe40008000000 */
[----:B------:R-:W-:-:S07]  /*0ec0*/  IMAD.MOV R0, RZ, RZ, -R0 ;  /* 0x000000ffff007224 */ /* 0x000fce00078e0a00 */
.L_x_187:
[----:B0-----:R-:W-:-:S06]  /*0ed0*/  IMAD.WIDE.U32 R4, R9, 0x8, R6 ;  /* 0x0000000809047825 */ /* 0x001fcc00078e0006 */
        /* <DEDUP_REMOVED lines=8> */
.L_x_178:
[----:B------:R-:W-:Y:S05]  /*0f60*/  BSYNC.RECONVERGENT B1 ;  /* 0x0000000000017941 */ /* 0x000fea0003800200 */
.L_x_177:
[----:B------:R-:W-:-:S13]  /*0f70*/  ISETP.GE.U32.AND P0, PT, R2, 0x100, PT ;  /* 0x000001000200780c */ /* 0x000fda0003f06070 */
        /* <DEDUP_REMOVED lines=50> */
[----:B------:R-:W1:Y:S04]  /*12a0*/  LDS.128 R12, [UR4+0x10] ;  /* 0x00001004ff0c7984 */ /* 0x000e680008000c00 */
[----:B0-----:R-:W0:Y:S01]  /*12b0*/  LDS.128 R8, [UR4+0x20] ;  /* 0x00002004ff087984 */ /* 0x001e220008000c00 */
[----:B-1----:R-:W-:-:S06]  /*12c0*/  DSETP.GEU.AND P1, PT, R4, R12, PT ;  /* 0x0000000c0400722a */ /* 0x002fcc0003f2e000 */
[----:B------:R-:W-:Y:S02]  /*12d0*/  FSEL R2, R12, R4, !P1 ;  /* 0x000000040c027208 */ /* 0x000fe40004800000 */
[----:B------:R-:W-:Y:S02]  /*12e0*/  FSEL R3, R13, R5, !P1 ;  /* 0x000000050d037208 */ /* 0x000fe40004800000 */
[----:B------:R-:W1:Y:S04]  /*12f0*/  LDS.128 R4, [UR4+0x30] ;  /* 0x00003004ff047984 */ /* 0x000e680008000c00 */
[----:B------:R-:W-:-:S06]  /*1300*/  DSETP.GEU.AND P1, PT, R2, R14, PT ;  /* 0x0000000e0200722a */ /* 0x000fcc0003f2e000 */
[----:B------:R-:W-:Y:S02]  /*1310*/  FSEL R2, R14, R2, !P1 ;  /* 0x000000020e027208 */ /* 0x000fe40004800000 */
[----:B------:R-:W-:-:S06]  /*1320*/  FSEL R3, R15, R3, !P1 ;  /* 0x000000030f037208 */ /* 0x000fcc0004800000 */
[----:B0-----:R-:W-:-:S06]  /*1330*/  DSETP.GEU.AND P1, PT, R2, R8, PT ;  /* 0x000000080200722a */ /* 0x001fcc0003f2e000 */
[----:B------:R-:W-:Y:S02]  /*1340*/  FSEL R8, R8, R2, !P1 ;  /* 0x0000000208087208 */ /* 0x000fe40004800000 */
[----:B------:R-:W-:Y:S02]  /*1350*/  FSEL R9, R9, R3, !P1 ;  /* 0x0000000309097208 */ /* 0x000fe40004800000 */
[----:B------:R-:W0:Y:S04]  /*1360*/  LDS.64 R2, [UR4+0x40] ;  /* 0x00004004ff027984 */ /* 0x000e280008000a00 */
[----:B------:R-:W-:-:S06]  /*1370*/  DSETP.GEU.AND P1, PT, R8, R10, PT ;  /* 0x0000000a0800722a */ /* 0x000fcc0003f2e000 */
[----:B------:R-:W-:Y:S02]  /*1380*/  FSEL R8, R10, R8, !P1 ;  /* 0x000000080a087208 */ /* 0x000fe40004800000 */
[----:B------:R-:W-:-:S06]  /*1390*/  FSEL R9, R11, R9, !P1 ;  /* 0x000000090b097208 */ /* 0x000fcc0004800000 */
[----:B-1----:R-:W-:-:S06]  /*13a0*/  DSETP.GEU.AND P1, PT, R8, R4, PT ;  /* 0x000000040800722a */ /* 0x002fcc0003f2e000 */
        /* <DEDUP_REMOVED lines=9> */
.L_x_188:
[----:B------:R-:W-:-:S04]  /*1440*/  LOP3.LUT R0, R3, 0x3e0, RZ, 0xc0, !PT ;  /* 0x000003e003007812 */ /* 0x000fc800078ec0ff */
[----:B------:R-:W-:Y:S01]  /*1450*/  LOP3.LUT R7, RZ, R0, RZ, 0x33, !PT ;  /* 0x00000000ff077212 */ /* 0x000fe200078e33ff */
[----:B------:R-:W-:Y:S02]  /*1460*/  VIADD R5, R0, 0x20 ;  /* 0x0000002000057836 */ /* 0x000fe40000000000 */
[----:B------:R-:W0:Y:S03]  /*1470*/  S2R R0, SR_LANEID ;  /* 0x0000000000007919 */ /* 0x000e260000000000 */
[----:B------:R-:W-:Y:S01]  /*1480*/  ISETP.GT.U32.AND P0, PT, R5, R2, PT ;  /* 0x000000020500720c */ /* 0x000fe20003f04070 */
[----:B------:R-:W-:-:S05]  /*1490*/  IMAD.IADD R5, R2, 0x1, R7 ;  /* 0x0000000102057824 */ /* 0x000fca00078e0207 */
[----:B------:R-:W-:-:S05]  /*14a0*/  SEL R5, R5, 0x1f, P0 ;  /* 0x0000001f05057807 */ /* 0x000fca0000000000 */
[----:B-----5:R-:W-:Y:S04]  /*14b0*/  SHFL.DOWN PT, R6, R14, 0x1, R5 ;  /* 0x082000000e067989 */ /* 0x020fe800000e0005 */
[----:B------:R-:W1:Y:S01]  /*14c0*/  SHFL.DOWN PT, R7, R15, 0x1, R5 ;  /* 0x082000000f077989 */ /* 0x000e6200000e0005 */
[----:B0-----:R-:W-:Y:S01]  /*14d0*/  ISETP.GE.AND P0, PT, R0, R5, PT ;  /* 0x000000050000720c */ /* 0x001fe20003f06270 */
[----:B-1----:R-:W-:-:S06]  /*14e0*/  DSETP.GEU.AND P1, PT, R14, R6, PT ;  /* 0x000000060e00722a */ /* 0x002fcc0003f2e000 */
        /* <DEDUP_REMOVED lines=47> */
[----:B0-----:R-:W-:Y:S05]  /*17e0*/  @P0 BRA `(.L_x_189) ;  /* 0x0000001c000c0947 */ /* 0x001fea0003800000 */
[----:B------:R-:W0:Y:S01]  /*17f0*/  S2UR UR5, SR_CgaCtaId ;  /* 0x00000000000579c3 */ /* 0x000e220000008800 */
[----:B------:R-:W-:Y:S01]  /*1800*/  UMOV UR4, 0x400 ;  /* 0x0000040000047882 */ /* 0x000fe20000000000 */
[----:B------:R-:W-:Y:S01]  /*1810*/  ISETP.GT.U32.AND P2, PT, R2, 0x20, PT ;  /* 0x000000200200780c */ /* 0x000fe20003f44070 */
[----:B0-----:R-:W-:-:S09]  /*1820*/  ULEA UR4, UR5, UR4, 0x18 ;  /* 0x0000000405047291 */ /* 0x001fd2000f8ec0ff */
[----:B------:R-:W0:Y:S04]  /*1830*/  LDS.128 R12, [UR4+0x10] ;  /* 0x00001004ff0c7984 */ /* 0x000e280008000c00 */
[----:B------:R-:W1:Y:S01]  /*1840*/  LDS.128 R8, [UR4+0x20] ;  /* 0x00002004ff087984 */ /* 0x000e620008000c00 */
[----:B0-----:R-:W-:-:S06]  /*1850*/  DSETP.GEU.AND P1, PT, R4, R12, PT ;  /* 0x0000000c0400722a */ /* 0x001fcc0003f2e000 */
[-C--:B------:R-:W-:Y:S02]  /*1860*/  FSEL R3, R12, R4.reuse, !P1 ;  /* 0x000000040c037208 */ /* 0x080fe40004800000 */
[-C--:B------:R-:W-:Y:S02]  /*1870*/  FSEL R13, R13, R5.reuse, !P1 ;  /* 0x000000050d0d7208 */ /* 0x080fe40004800000 */
[----:B------:R-:W-:Y:S02]  /*1880*/  FSEL R0, R3, R4, P2 ;  /* 0x0000000403007208 */ /* 0x000fe40001000000 */
[C---:B------:R-:W-:Y:S02]  /*1890*/  ISETP.GT.U32.AND P1, PT, R2.reuse, 0x40, PT ;  /* 0x000000400200780c */ /* 0x040fe40003f24070 */
[----:B------:R-:W-:Y:S01]  /*18a0*/  FSEL R13, R13, R5, P2 ;  /* 0x000000050d0d7208 */ /* 0x000fe20001000000 */
[----:B------:R-:W-:Y:S01]  /*18b0*/  IMAD.MOV.U32 R12, RZ, RZ, R0 ;  /* 0x000000ffff0c7224 */ /* 0x000fe200078e0000 */
[----:B------:R-:W-:Y:S01]  /*18c0*/  ISETP.GT.U32.AND P2, PT, R2, 0x60, PT ;  /* 0x000000600200780c */ /* 0x000fe20003f44070 */
[----:B------:R-:W0:Y:S04]  /*18d0*/  LDS.128 R4, [UR4+0x30] ;  /* 0x00003004ff047984 */ /* 0x000e280008000c00 */
[----:B------:R-:W-:-:S06]  /*18e0*/  DSETP.GEU.AND P3, PT, R12, R14, PT ;  /* 0x0000000e0c00722a */ /* 0x000fcc0003f6e000 */
[----:B------:R-:W-:Y:S02]  /*18f0*/  @P1 FSEL R0, R14, R0, !P3 ;  /* 0x000000000e001208 */ /* 0x000fe40005800000 */
[----:B------:R-:W-:Y:S02]  /*1900*/  @P1 FSEL R13, R15, R13, !P3 ;  /* 0x0000000d0f0d1208 */ /* 0x000fe40005800000 */
[----:B------:R-:W-:Y:S01]  /*1910*/  ISETP.GT.U32.AND P1, PT, R2, 0x80, PT ;  /* 0x000000800200780c */ /* 0x000fe20003f24070 */
[----:B------:R-:W-:-:S06]  /*1920*/  IMAD.MOV.U32 R12, RZ, RZ, R0 ;  /* 0x000000ffff0c7224 */ /* 0x000fcc00078e0000 */
[----:B-1----:R-:W-:-:S06]  /*1930*/  DSETP.GEU.AND P3, PT, R12, R8, PT ;  /* 0x000000080c00722a */ /* 0x002fcc0003f6e000 */
[----:B------:R-:W-:Y:S02]  /*1940*/  @P2 FSEL R0, R8, R0, !P3 ;  /* 0x0000000008002208 */ /* 0x000fe40005800000 */
[----:B------:R-:W-:Y:S02]  /*1950*/  @P2 FSEL R13, R9, R13, !P3 ;  /* 0x0000000d090d2208 */ /* 0x000fe40005800000 */
[----:B------:R-:W-:Y:S01]  /*1960*/  ISETP.GT.U32.AND P2, PT, R2, 0xa0, PT ;  /* 0x000000a00200780c */ /* 0x000fe20003f44070 */
[----:B------:R-:W-:Y:S01]  /*1970*/  IMAD.MOV.U32 R12, RZ, RZ, R0 ;  /* 0x000000ffff0c7224 */ /* 0x000fe200078e0000 */
[----:B------:R-:W1:Y:S05]  /*1980*/  LDS.64 R8, [UR4+0x40] ;  /* 0x00004004ff087984 */ /* 0x000e6a0008000a00 */
[----:B------:R-:W-:-:S06]  /*1990*/  DSETP.GEU.AND P3, PT, R12, R10, PT ;  /* 0x0000000a0c00722a */ /* 0x000fcc0003f6e000 */
[----:B------:R-:W-:Y:S02]  /*19a0*/  @P1 FSEL R0, R10, R0, !P3 ;  /* 0x000000000a001208 */ /* 0x000fe40005800000 */
[----:B------:R-:W-:Y:S02]  /*19b0*/  @P1 FSEL R13, R11, R13, !P3 ;  /* 0x0000000d0b0d1208 */ /* 0x000fe40005800000 */
[----:B------:R-:W-:Y:S01]  /*19c0*/  ISETP.GT.U32.AND P1, PT, R2, 0xc0, PT ;  /* 0x000000c00200780c */ /* 0x000fe20003f24070 */
[----:B------:R-:W-:Y:S02]  /*19d0*/  IMAD.MOV.U32 R10, RZ, RZ, R0 ;  /* 0x000000ffff0a7224 */ /* 0x000fe400078e0000 */
[----:B------:R-:W-:-:S06]  /*19e0*/  IMAD.MOV.U32 R11, RZ, RZ, R13 ;  /* 0x000000ffff0b7224 */ /* 0x000fcc00078e000d */
[----:B0-----:R-:W-:-:S06]  /*19f0*/  DSETP.GEU.AND P3, PT, R10, R4, PT ;  /* 0x000000040a00722a */ /* 0x001fcc0003f6e000 */
[----:B------:R-:W-:Y:S02]  /*1a00*/  @P2 FSEL R0, R4, R0, !P3 ;  /* 0x0000000004002208 */ /* 0x000fe40005800000 */
[----:B------:R-:W-:Y:S02]  /*1a10*/  @P2 FSEL R13, R5, R13, !P3 ;  /* 0x0000000d050d2208 */ /* 0x000fe40005800000 */
[----:B------:R-:W-:Y:S01]  /*1a20*/  ISETP.GT.U32.AND P2, PT, R2, 0xe0, PT ;  /* 0x000000e00200780c */ /* 0x000fe20003f44070 */
        /* <DEDUP_REMOVED lines=13> */
.L_x_174:
[----:B------:R-:W0:Y:S01]  /*1b00*/  S2R R0, SR_TID.X ;  /* 0x0000000000007919 */ /* 0x000e220000002100 */
[----:B------:R-:W1:Y:S02]  /*1b10*/  LDCU.64 UR14, c[0x0][0x380] ;  /* 0x00007000ff0e77ac */ /* 0x000e640008000a00 */
[----:B-1----:R-:W-:Y:S02]  /*1b20*/  IMAD.U32 R6, RZ, RZ, UR14 ;  /* 0x0000000eff067e24 */ /* 0x002fe4000f8e00ff */
[----:B------:R-:W-:Y:S02]  /*1b30*/  IMAD.U32 R7, RZ, RZ, UR15 ;  /* 0x0000000fff077e24 */ /* 0x000fe4000f8e00ff */
[----:B0-----:R-:W-:-:S04]  /*1b40*/  VIADD R25, R0, UR6 ;  /* 0x0000000600197c36 */ /* 0x001fc80008000000 */
[----:B------:R-:W-:-:S05]  /*1b50*/  IMAD.WIDE.U32 R24, R25, 0x8, R6 ;  /* 0x0000000819187825 */ /* 0x000fca00078e0006 */
        /* <DEDUP_REMOVED lines=8> */
[----:B------:R-:W-:Y:S01]  /*1be0*/  ISETP.GE.U32.AND P1, PT, R2, UR4, PT ;  /* 0x0000000402007c0c */ /* 0x000fe2000bf26070 */
        /* <DEDUP_REMOVED lines=22> */
[----:B------:R-:W-:Y:S01]  /*1d50*/  ULEA UR11, UR13, UR6, 0xb ;  /* 0x000000060d0b7291 */ /* 0x000fe2000f8e58ff */
[----:B------:R-:W-:Y:S01]  /*1d60*/  VIADD R3, R4, 0xfffff800 ;  /* 0xfffff80004037836 */ /* 0x000fe20000000000 */
[----:B------:R-:W-:Y:S01]  /*1d70*/  LOP3.LUT R5, RZ, R0, RZ, 0x33, !PT ;  /* 0x00000000ff057212 */ /* 0x000fe200078e33ff */
[----:B------:R-:W-:-:S03]  /*1d80*/  UIADD3 UR5, UPT, UPT, UR4, UR6, URZ ;  /* 0x0000000604057290 */ /* 0x000fc6000fffe0ff */
[----:B------:R-:W-:Y:S02]  /*1d90*/  ISETP.LT.U32.AND P0, PT, R3, UR11, PT ;  /* 0x0000000b03007c0c */ /* 0x000fe4000bf01070 */
[----:B------:R-:W-:Y:S01]  /*1da0*/  IADD3 R5, PT, PT, R4, -UR4, R5 ;  /* 0x8000000404057c10 */ /* 0x000fe2000fffe005 */
[----:B------:R-:W-:Y:S01]  /*1db0*/  IMAD.U32 R25, RZ, RZ, UR5 ;  /* 0x00000005ff197e24 */ /* 0x000fe2000f8e00ff */
[----:B------:R-:W-:-:S03]  /*1dc0*/  UMOV UR4, URZ ;  /* 0x000000ff00047c82 */ /* 0x000fc60008000000 */
[----:B------:R-:W-:Y:S01]  /*1dd0*/  VIADD R2, R5, -UR6 ;  /* 0x8000000605027c36 */ /* 0x000fe20008000000 */
[----:B------:R-:W-:Y:S01]  /*1de0*/  UMOV UR6, UR5 ;  /* 0x0000000500067c82 */ /* 0x000fe20008000000 */
[----:B------:R-:W-:-:S04]  /*1df0*/  IADD3 R25, PT, PT, R25, 0x800, R0 ;  /* 0x0000080019197810 */ /* 0x000fc80007ffe000 */
[----:B------:R-:W-:Y:S05]  /*1e00*/  @P0 BRA `(.L_x_191) ;  /* 0x0000000000c40947 */ /* 0x000fea0003800000 */
[----:B------:R-:W0:Y:S01]  /*1e10*/  LDC.64 R6, c[0x0][0x380] ;  /* 0x0000e000ff067b82 */ /* 0x000e220000000a00 */
[----:B------:R-:W1:Y:S01]  /*1e20*/  LDCU.64 UR12, c[0x0][0x3a8] ;  /* 0x00007500ff0c77ac */ /* 0x000e620008000a00 */
[----:B------:R-:W-:Y:S01]  /*1e30*/  NOP ;  /* 0x0000000000007918 */ /* 0x000fe20000000000 */
.L_x_192:
[----:B------:R-:W-:-:S04]  /*1e40*/  VIADD R19, R0, UR11 ;  /* 0x0000000b00137c36 */ /* 0x000fc80008000000 */
[----:B0-----:R-:W-:-:S05]  /*1e50*/  IMAD.WIDE.U32 R18, R19, 0x8, R6 ;  /* 0x0000000813127825 */ /* 0x001fca00078e0006 */
        /* <DEDUP_REMOVED lines=26> */
[----:B-1----:R-:W-:-:S04]  /*2000*/  USHF.L.U32 UR7, UR13, 0xb, URZ ;  /* 0x0000000b0d077899 */ /* 0x002fc800080006ff */
[----:B------:R-:W-:Y:S02]  /*2010*/  UIADD3 UR6, UPT, UPT, UR7, UR6, URZ ;  /* 0x0000000607067290 */ /* 0x000fe4000fffe0ff */
[----:B------:R-:W-:Y:S02]  /*2020*/  VIADD R2, R2, -UR7 ;  /* 0x8000000702027c36 */ /* 0x000fe40008000000 */
[----:B------:R-:W-:Y:S01]  /*2030*/  VIADD R25, R25, UR7 ;  /* 0x0000000719197c36 */ /* 0x000fe20008000000 */
[----:B--2---:R-:W-:-:S06]  /*2040*/  DSETP.GEU.AND P0, PT, R4, R20, PT ;  /* 0x000000140400722a */ /* 0x004fcc0003f0e000 */
[----:B------:R-:W-:Y:S01]  /*2050*/  FSEL R8, R20, R4, !P0 ;  /* 0x0000000414087208 */ /* 0x000fe20004000000 */
[----:B------:R-:W-:Y:S01]  /*2060*/  IMAD.U32 R4, RZ, RZ, UR12 ;  /* 0x0000000cff047e24 */ /* 0x000fe2000f8e00ff */
[----:B------:R-:W-:-:S03]  /*2070*/  FSEL R9, R21, R5, !P0 ;  /* 0x0000000515097208 */ /* 0x000fc60004000000 */
[----:B------:R-:W-:-:S05]  /*2080*/  VIADD R5, R4, -UR11 ;  /* 0x8000000b04057c36 */ /* 0x000fca0008000000 */
[----:B------:R-:W-:Y:S01]  /*2090*/  ISETP.GE.U32.AND P1, PT, R5, UR7, PT ;  /* 0x0000000705007c0c */ /* 0x000fe2000bf26070 */
[----:B------:R-:W-:-:S06]  /*20a0*/  DSETP.GEU.AND P0, PT, R8, R22, PT ;  /* 0x000000160800722a */ /* 0x000fcc0003f0e000 */
[----:B------:R-:W-:Y:S02]  /*20b0*/  FSEL R14, R22, R8, !P0 ;  /* 0x00000008160e7208 */ /* 0x000fe40004000000 */
[----:B------:R-:W-:-:S04]  /*20c0*/  FSEL R15, R23, R9, !P0 ;  /* 0x00000009170f7208 */ /* 0x000fc80004000000 */
[----:B------:R-:W-:Y:S05]  /*20d0*/  @!P1 BRA `(.L_x_190) ;  /* 0x0000000c00a09947 */ /* 0x000fea0003800000 */
[----:B------:R-:W-:Y:S02]  /*20e0*/  ULEA UR11, UR13, UR11, 0xb ;  /* 0x0000000b0d0b7291 */ /* 0x000fe4000f8e58ff */
[----:B------:R-:W-:-:S04]  /*20f0*/  UIADD3 UR4, UPT, UPT, UR4, 0x1, URZ ;  /* 0x0000000104047890 */ /* 0x000fc8000fffe0ff */
[----:B------:R-:W-:-:S13]  /*2100*/  ISETP.LT.U32.AND P0, PT, R3, UR11, PT ;  /* 0x0000000b03007c0c */ /* 0x000fda000bf01070 */
[----:B------:R-:W-:Y:S05]  /*2110*/  @!P0 BRA `(.L_x_192) ;  /* 0xfffffffc00488947 */ /* 0x000fea000383ffff */
.L_x_191:
[----:B------:R-:W-:Y:S01]  /*2120*/  VIADD R3, R4, -UR11 ;  /* 0x8000000b04037c36 */ /* 0x000fe20008000000 */
[----:B------:R-:W-:Y:S04]  /*2130*/  BSSY.RECONVERGENT B1, `(.L_x_190) ;  /* 0x00000e2000017945 */ /* 0x000fe80003800200 */
[----:B------:R-:W-:-:S04]  /*2140*/  ISETP.GE.AND P0, PT, R0, R3, PT ;  /* 0x000000030000720c */ /* 0x000fc80003f06270 */
[----:B------:R-:W-:-:S13]  /*2150*/  ISETP.LE.U32.OR P0, PT, R4, UR11, P0 ;  /* 0x0000000b04007c0c */ /* 0x000fda0008703470 */
[----:B------:R-:W-:Y:S05]  /*2160*/  @P0 BRA `(.L_x_193) ;  /* 0x0000000c00780947 */ /* 0x000fea0003800000 */
[----:B------:R-:W-:Y:S01]  /*2170*/  UIMAD UR7, UR4, UR13, URZ ;  /* 0x0000000d040772a4 */ /* 0x000fe2000f8e02ff */
[----:B------:R-:W-:Y:S01]  /*2180*/  LOP3.LUT R3, RZ, R0, RZ, 0x33, !PT ;  /* 0x00000000ff037212 */ /* 0x000fe200078e33ff */
[----:B------:R-:W-:Y:S03]  /*2190*/  BSSY.RECONVERGENT B2, `(.L_x_194) ;  /* 0x0000074000027945 */ /* 0x000fe60003800200 */
[----:B------:R-:W-:Y:S01]  /*21a0*/  IADD3 R4, PT, PT, R4, -UR5, R3 ;  /* 0x8000000504047c10 */ /* 0x000fe2000fffe003 */
[----:B------:R-:W-:-:S04]  /*21b0*/  IMAD.U32 R3, RZ, RZ, UR7 ;  /* 0x00000007ff037e24 */ /* 0x000fc8000f8e00ff */
[----:B------:R-:W-:Y:S02]  /*21c0*/  IMAD R4, R3, -0x800, R4 ;  /* 0xfffff80003047824 */ /* 0x000fe400078e0204 */
[----:B------:R-:W-:-:S03]  /*21d0*/  IMAD.MOV.U32 R3, RZ, RZ, R0 ;  /* 0x000000ffff037224 */ /* 0x000fc600078e0000 */
[C---:B------:R-:W-:Y:S02]  /*21e0*/  ISETP.GE.U32.AND P0, PT, R4.reuse, 0xf00, PT ;  /* 0x00000f000400780c */ /* 0x040fe40003f06070 */
[----:B------:R-:W-:-:S04]  /*21f0*/  LEA.HI R4, R4, 0x1, RZ, 0x18 ;  /* 0x0000000104047811 */ /* 0x000fc800078fc0ff */
[----:B------:R-:W-:-:S07]  /*2200*/  LOP3.LUT R5, R4, 0xf, RZ, 0xc0, !PT ;  /* 0x0000000f04057812 */ /* 0x000fce00078ec0ff */
[----:B------:R-:W-:Y:S05]  /*2210*/  @!P0 BRA `(.L_x_195) ;  /* 0x0000000400ac8947 */ /* 0x000fea0003800000 */
[----:B------:R-:W-:Y:S01]  /*2220*/  LEA.HI R3, R2, 0x1, RZ, 0x18 ;  /* 0x0000000102037811 */ /* 0x000fe200078fc0ff */
[----:B------:R-:W-:Y:S03]  /*2230*/  BSSY.RECONVERGENT B3, `(.L_x_196) ;  /* 0x0000068000037945 */ /* 0x000fe60003800200 */
[----:B------:R-:W-:Y:S02]  /*2240*/  LOP3.LUT R24, R3, 0x1fffff0, RZ, 0xc0, !PT ;  /* 0x01fffff003187812 */ /* 0x000fe400078ec0ff */
[----:B------:R-:W-:-:S03]  /*2250*/  LOP3.LUT R3, R0, 0x800, RZ, 0xfc, !PT ;  /* 0x0000080000037812 */ /* 0x000fc600078efcff */
[----:B------:R-:W-:-:S07]  /*2260*/  IMAD.MOV R24, RZ, RZ, -R24 ;  /* 0x000000ffff187224 */ /* 0x000fce00078e0a18 */
.L_x_197:
[----:B------:R-:W-:-:S04]  /*2270*/  VIADD R9, R25, 0xfffff800 ;  /* 0xfffff80019097836 */ /* 0x000fc80000000000 */
[----:B------:R-:W-:-:S06]  /*2280*/  IMAD.WIDE.U32 R8, R9, 0x8, R6 ;  /* 0x0000000809087825 */ /* 0x000fcc00078e0006 */
[----:B------:R-:W2:Y:S01]  /*2290*/  LDG.E.64 R8, desc[UR8][R8.64] ;  /* 0x0000000808087981 */ /* 0x000ea2000c1e1b00 */
[----:B------:R-:W-:-:S04]  /*22a0*/  VIADD R23, R25, 0xfffff900 ;  /* 0xfffff90019177836 */ /* 0x000fc80000000000 */
        /* <DEDUP_REMOVED lines=8> */
[----:B------:R-:W5:Y:S02]  /*2330*/  LDG.E.64 R18, desc[UR8][R18.64] ;  /* 0x0000000812127981 */ /* 0x000f64000c1e1b00 */
[----:B------:R-:W-:-:S04]  /*2340*/  IMAD.WIDE.U32 R16, R17, 0x8, R6 ;  /* 0x0000000811107825 */ /* 0x000fc800078e0006 */
[----:B------:R-:W-:Y:S02]  /*2350*/  VIADD R13, R25, 0xfffffd00 ;  /* 0xfffffd00190d7836 */ /* 0x000fe40000000000 */
[----:B------:R-:W5:Y:S02]  /*2360*/  LDG.E.64 R16, desc[UR8][R16.64] ;  /* 0x0000000810107981 */ /* 0x000f64000c1e1b00 */
[----:B------:R-:W-:-:S04]  /*2370*/  IMAD.WIDE.U32 R12, R13, 0x8, R6 ;  /* 0x000000080d0c7825 */ /* 0x000fc800078e0006 */
[----:B------:R-:W-:Y:S02]  /*2380*/  VIADD R11, R25, 0xfffffe00 ;  /* 0xfffffe00190b7836 */ /* 0x000fe40000000000 */
[----:B------:R-:W5:Y:S02]  /*2390*/  LDG.E.64 R12, desc[UR8][R12.64] ;  /* 0x000000080c0c7981 */ /* 0x000f64000c1e1b00 */
[----:B------:R-:W-:-:S06]  /*23a0*/  IMAD.WIDE.U32 R10, R11, 0x8, R6 ;  /* 0x000000080b0a7825 */ /* 0x000fcc00078e0006 */
[----:B------:R-:W5:Y:S01]  /*23b0*/  LDG.E.64 R10, desc[UR8][R10.64] ;  /* 0x000000080a0a7981 */ /* 0x000f62000c1e1b00 */
[----:B--2---:R-:W-:-:S06]  /*23c0*/  DSETP.GEU.AND P0, PT, R14, R8, PT ;  /* 0x000000080e00722a */ /* 0x004fcc0003f0e000 */
[----:B------:R-:W-:Y:S01]  /*23d0*/  FSEL R15, R9, R15, !P0 ;  /* 0x0000000f090f7208 */ /* 0x000fe20004000000 */
[----:B------:R-:W-:Y:S01]  /*23e0*/  VIADD R9, R25, 0xffffff00 ;  /* 0xffffff0019097836 */ /* 0x000fe20000000000 */
[----:B------:R-:W-:-:S03]  /*23f0*/  FSEL R14, R8, R14, !P0 ;  /* 0x0000000e080e7208 */ /* 0x000fc60004000000 */
[----:B------:R-:W-:-:S03]  /*2400*/  IMAD.WIDE.U32 R8, R9, 0x8, R6 ;  /* 0x0000000809087825 */ /* 0x000fc600078e0006 */
[----:B---3--:R-:W-:-:S03]  /*2410*/  DSETP.GEU.AND P0, PT, R14, R22, PT ;  /* 0x000000160e00722a */ /* 0x008fc60003f0e000 */
[----:B------:R-:W2:Y:S03]  /*2420*/  LDG.E.64 R8, desc[UR8][R8.64] ;  /* 0x0000000808087981 */ /* 0x000ea6000c1e1b00 */
[----:B------:R-:W-:Y:S02]  /*2430*/  FSEL R14, R22, R14, !P0 ;  /* 0x0000000e160e7208 */ /* 0x000fe40004000000 */
[----:B------:R-:W-:Y:S01]  /*2440*/  FSEL R15, R23, R15, !P0 ;  /* 0x0000000f170f7208 */ /* 0x000fe20004000000 */
[----:B------:R-:W-:-:S06]  /*2450*/  IMAD.WIDE.U32 R22, R25, 0x8, R6 ;  /* 0x0000000819167825 */ /* 0x000fcc00078e0006 */
[----:B------:R-:W3:Y:S01]  /*2460*/  LDG.E.64 R22, desc[UR8][R22.64] ;  /* 0x0000000816167981 */ /* 0x000ee2000c1e1b00 */
[----:B----4-:R-:W-:-:S06]  /*2470*/  DSETP.GEU.AND P0, PT, R14, R20, PT ;  /* 0x000000140e00722a */ /* 0x010fcc0003f0e000 */
[----:B------:R-:W-:Y:S02]  /*2480*/  FSEL R14, R20, R14, !P0 ;  /* 0x0000000e140e7208 */ /* 0x000fe40004000000 */
[----:B------:R-:W-:Y:S01]  /*2490*/  FSEL R15, R21, R15, !P0 ;  /* 0x0000000f150f7208 */ /* 0x000fe20004000000 */
[----:B------:R-:W-:-:S04]  /*24a0*/  VIADD R21, R25, 0x100 ;  /* 0x0000010019157836 */ /* 0x000fc80000000000 */
[----:B------:R-:W-:Y:S01]  /*24b0*/  IMAD.WIDE.U32 R20, R21, 0x8, R6 ;  /* 0x0000000815147825 */ /* 0x000fe200078e0006 */
[----:B-----5:R-:W-:-:S05]  /*24c0*/  DSETP.GEU.AND P0, PT, R14, R18, PT ;  /* 0x000000120e00722a */ /* 0x020fca0003f0e000 */
[----:B------:R-:W4:Y:S01]  /*24d0*/  LDG.E.64 R20, desc[UR8][R20.64] ;  /* 0x0000000814147981 */ /* 0x000f22000c1e1b00 */
[----:B------:R-:W-:Y:S02]  /*24e0*/  FSEL R14, R18, R14, !P0 ;  /* 0x0000000e120e7208 */ /* 0x000fe40004000000 */
[----:B------:R-:W-:Y:S01]  /*24f0*/  FSEL R15, R19, R15, !P0 ;  /* 0x0000000f130f7208 */ /* 0x000fe20004000000 */
[----:B------:R-:W-:-:S04]  /*2500*/  VIADD R19, R25, 0x200 ;  /* 0x0000020019137836 */ /* 0x000fc80000000000 */
[----:B------:R-:W-:Y:S01]  /*2510*/  IMAD.WIDE.U32 R18, R19, 0x8, R6 ;  /* 0x0000000813127825 */ /* 0x000fe200078e0006 */
[----:B------:R-:W-:-:S05]  /*2520*/  DSETP.GEU.AND P0, PT, R14, R16, PT ;  /* 0x000000100e00722a */ /* 0x000fca0003f0e000 */
[----:B------:R-:W5:Y:S01]  /*2530*/  LDG.E.64 R18, desc[UR8][R18.64] ;  /* 0x0000000812127981 */ /* 0x000f62000c1e1b00 */
        /* <DEDUP_REMOVED lines=15> */
[----:B------:R-:W-:-:S06]  /*2630*/  IMAD.WIDE.U32 R12, R13, 0x8, R6 ;  /* 0x000000080d0c7825 */ /* 0x000fcc00078e0006 */
[----:B------:R-:W5:Y:S01]  /*2640*/  LDG.E.64 R12, desc[UR8][R12.64] ;  /* 0x000000080c0c7981 */ /* 0x000f62000c1e1b00 */
        /* <DEDUP_REMOVED lines=39> */
.L_x_196:
[----:B------:R-:W-:-:S07]  /*28c0*/  VIADD R3, R3, 0xfffff800 ;  /* 0xfffff80003037836 */ /* 0x000fce0000000000 */
.L_x_195:
[----:B------:R-:W-:Y:S05]  /*28d0*/  BSYNC.RECONVERGENT B2 ;  /* 0x0000000000027941 */ /* 0x000fea0003800200 */
.L_x_194:
[----:B------:R-:W-:-:S13]  /*28e0*/  ISETP.NE.AND P0, PT, R5, RZ, PT ;  /* 0x000000ff0500720c */ /* 0x000fda0003f05270 */
[----:B------:R-:W-:Y:S05]  /*28f0*/  @!P0 BRA `(.L_x_193) ;  /* 0x0000000400948947 */ /* 0x000fea0003800000 */
[----:B------:R-:W-:Y:S01]  /*2900*/  ISETP.GE.U32.AND P1, PT, R5, 0x8, PT ;  /* 0x000000080500780c */ /* 0x000fe20003f26070 */
[----:B------:R-:W-:Y:S01]  /*2910*/  BSSY.RECONVERGENT B2, `(.L_x_198) ;  /* 0x0000035000027945 */ /* 0x000fe20003800200 */
[----:B------:R-:W-:-:S04]  /*2920*/  LOP3.LUT R26, R4, 0x7, RZ, 0xc0, !PT ;  /* 0x00000007041a7812 */ /* 0x000fc800078ec0ff */
[----:B------:R-:W-:-:S07]  /*2930*/  ISETP.NE.AND P0, PT, R26, RZ, PT ;  /* 0x000000ff1a00720c */ /* 0x000fce0003f05270 */
[----:B------:R-:W-:Y:S06]  /*2940*/  @!P1 BRA `(.L_x_199) ;  /* 0x0000000000c49947 */ /* 0x000fec0003800000 */
[----:B------:R-:W-:-:S04]  /*2950*/  VIADD R5, R3, UR11 ;  /* 0x0000000b03057c36 */ /* 0x000fc80008000000 */
[----:B------:R-:W-:-:S04]  /*2960*/  IMAD.WIDE.U32 R8, R5, 0x8, R6 ;  /* 0x0000000805087825 */ /* 0x000fc800078e0006 */
[----:B------:R-:W-:Y:S02]  /*2970*/  VIADD R11, R5, 0x100 ;  /* 0x00000100050b7836 */ /* 0x000fe40000000000 */
[----:B------:R-:W2:Y:S02]  /*2980*/  LDG.E.64 R8, desc[UR8][R8.64] ;  /* 0x0000000808087981 */ /* 0x000ea4000c1e1b00 */
        /* <DEDUP_REMOVED lines=45> */
.L_x_199:
[----:B------:R-:W-:Y:S05]  /*2c60*/  BSYNC.RECONVERGENT B2 ;  /* 0x0000000000027941 */ /* 0x000fea0003800200 */
.L_x_198:
[----:B------:R-:W-:Y:S05]  /*2c70*/  @!P0 BRA `(.L_x_193) ;  /* 0x0000000000b48947 */ /* 0x000fea0003800000 */
[----:B------:R-:W-:Y:S01]  /*2c80*/  ISETP.GE.U32.AND P1, PT, R26, 0x4, PT ;  /* 0x000000041a00780c */ /* 0x000fe20003f26070 */
[----:B------:R-:W-:Y:S01]  /*2c90*/  BSSY.RECONVERGENT B2, `(.L_x_200) ;  /* 0x000001c000027945 */ /* 0x000fe20003800200 */
[----:B------:R-:W-:-:S11]  /*2ca0*/  LOP3.LUT P0, RZ, R4, 0x3, RZ, 0xc0, !PT ;  /* 0x0000000304ff7812 */ /* 0x000fd6000780c0ff */
[----:B------:R-:W-:Y:S05]  /*2cb0*/  @!P1 BRA `(.L_x_201) ;  /* 0x0000000000649947 */ /* 0x000fea0003800000 */
        /* <DEDUP_REMOVED lines=25> */
.L_x_201:
[----:B------:R-:W-:Y:S05]  /*2e50*/  BSYNC.RECONVERGENT B2 ;  /* 0x0000000000027941 */ /* 0x000fea0003800200 */
.L_x_200:
[----:B------:R-:W-:Y:S05]  /*2e60*/  @!P0 BRA `(.L_x_193) ;  /* 0x0000000000388947 */ /* 0x000fea0003800000 */
[----:B------:R-:W-:Y:S01]  /*2e70*/  LOP3.LUT R2, R2, 0xffff, RZ, 0xc0, !PT ;  /* 0x0000ffff02027812 */ /* 0x000fe200078ec0ff */
[----:B------:R-:W-:-:S03]  /*2e80*/  VIADD R5, R3, UR6 ;  /* 0x0000000603057c36 */ /* 0x000fc60008000000 */
[----:B------:R-:W-:-:S04]  /*2e90*/  LEA.HI R2, R2, 0x1, RZ, 0x18 ;  /* 0x0000000102027811 */ /* 0x000fc800078fc0ff */
[----:B------:R-:W-:-:S05]  /*2ea0*/  LOP3.LUT R2, R2, 0x3, RZ, 0xc0, !PT ;  /* 0x0000000302027812 */ /* 0x000fca00078ec0ff */
[----:B------:R-:W-:-:S07]  /*2eb0*/  IMAD.MOV R4, RZ, RZ, -R2 ;  /* 0x000000ffff047224 */ /* 0x000fce00078e0a02 */
.L_x_202:
[----:B------:R-:W-:-:S06]  /*2ec0*/  IMAD.WIDE.U32 R2, R5, 0x8, R6 ;  /* 0x0000000805027825 */ /* 0x000fcc00078e0006 */
[----:B------:R-:W2:Y:S01]  /*2ed0*/  LDG.E.64 R2, desc[UR8][R2.64] ;  /* 0x0000000802027981 */ /* 0x000ea2000c1e1b00 */
[----:B------:R-:W-:Y:S02]  /*2ee0*/  VIADD R4, R4, 0x1 ;  /* 0x0000000104047836 */ /* 0x000fe40000000000 */
[----:B------:R-:W-:Y:S01]  /*2ef0*/  VIADD R5, R5, 0x100 ;  /* 0x0000010005057836 */ /* 0x000fe20000000000 */
[----:B--2---:R-:W-:-:S06]  /*2f00*/  DSETP.GEU.AND P0, PT, R14, R2, PT ;  /* 0x000000020e00722a */ /* 0x004fcc0003f0e000 */
[----:B------:R-:W-:Y:S02]  /*2f10*/  FSEL R14, R2, R14, !P0 ;  /* 0x0000000e020e7208 */ /* 0x000fe40004000000 */
[----:B------:R-:W-:Y:S02]  /*2f20*/  FSEL R15, R3, R15, !P0 ;  /* 0x0000000f030f7208 */ /* 0x000fe40004000000 */
[----:B------:R-:W-:-:S13]  /*2f30*/  ISETP.NE.AND P0, PT, R4, RZ, PT ;  /* 0x000000ff0400720c */ /* 0x000fda0003f05270 */
[----:B------:R-:W-:Y:S05]  /*2f40*/  @P0 BRA `(.L_x_202) ;  /* 0xfffffffc00dc0947 */ /* 0x000fea000383ffff */
.L_x_193:
[----:B------:R-:W-:Y:S05]  /*2f50*/  BSYNC.RECONVERGENT B1 ;  /* 0x0000000000017941 */ /* 0x000fea0003800200 */
.L_x_190:
        /* <DEDUP_REMOVED lines=43> */
[----:B------:R-:W-:-:S03]  /*3210*/  FSEL R3, R3, R5, P1 ;  /* 0x0000000503037208 */ /* 0x000fc60000800000 */
[----:B0-----:R-:W-:Y:S02]  /*3220*/  IMAD.MOV.U32 R4, RZ, RZ, R2 ;  /* 0x000000ffff047224 */ /* 0x001fe400078e0002 */
[----:B------:R-:W-:Y:S01]  /*3230*/  IMAD.MOV.U32 R5, RZ, RZ, R3 ;  /* 0x000000ffff057224 */ /* 0x000fe200078e0003 */
[----:B------:R-:W-:Y:S06]  /*3240*/  BAR.SYNC.DEFER_BLOCKING 0x0 ;  /* 0x0000000000007b1d */ /* 0x000fec0000010000 */
[----:B------:R-:W-:Y:S05]  /*3250*/  @P0 BRA `(.L_x_189) ;  /* 0x0000000000700947 */ /* 0x000fea0003800000 */
[----:B------:R-:W0:Y:S01]  /*3260*/  S2UR UR5, SR_CgaCtaId ;  /* 0x00000000000579c3 */ /* 0x000e220000008800 */
[----:B------:R-:W-:Y:S02]  /*3270*/  UMOV UR4, 0x400 ;  /* 0x0000040000047882 */ /* 0x000fe40000000000 */
[----:B0-----:R-:W-:-:S09]  /*3280*/  ULEA UR4, UR5, UR4, 0x18 ;  /* 0x0000000405047291 */ /* 0x001fd2000f8ec0ff */
[----:B------:R-:W0:Y:S04]  /*3290*/  LDS.128 R12, [UR4+0x10] ;  /* 0x00001004ff0c7984 */ /* 0x000e280008000c00 */
        /* <DEDUP_REMOVED lines=24> */
.L_x_189:
[----:B------:R-:W-:Y:S05]  /*3420*/  BSYNC.RECONVERGENT B0 ;  /* 0x0000000000007941 */ /* 0x000fea0003800200 */
.L_x_173:
[----:B------:R-:W-:Y:S05]  /*3430*/  @P0 EXIT ;  /* 0x000000000000094d */ /* 0x000fea0003800000 */
[----:B------:R-:W1:Y:S02]  /*3440*/  LDCU.64 UR4, c[0x0][0x388] ;  /* 0x00007100ff0477ac */ /* 0x000e640008000a00 */
[----:B-1----:R-:W-:-:S06]  /*3450*/  UIMAD.WIDE.U32 UR4, UR10, 0x8, UR4 ;  /* 0x000000080a0478a5 */ /* 0x002fcc000f8e0004 */
[----:B------:R-:W-:Y:S02]  /*3460*/  IMAD.U32 R2, RZ, RZ, UR4 ;  /* 0x00000004ff027e24 */ /* 0x000fe4000f8e00ff */
[----:B------:R-:W-:-:S05]  /*3470*/  IMAD.U32 R3, RZ, RZ, UR5 ;  /* 0x00000005ff037e24 */ /* 0x000fca000f8e00ff */
[----:B------:R-:W-:Y:S01]  /*3480*/  STG.E.64 desc[UR8][R2.64], R4 ;  /* 0x0000000402007986 */ /* 0x000fe2000c101b08 */
[----:B------:R-:W-:Y:S05]  /*3490*/  EXIT ;  /* 0x000000000000794d */ /* 0x000fea0003800000 */
.L_x_203:
        /* <DEDUP_REMOVED lines=14> */
.L_x_258:


//--------------------- .text._ZN3cub18CUB_300001_SM_10006detail6reduce28DeviceReduceSingleTileKernelINS2_10policy_hubIdjN4cuda3__47maximumIdEEE10Policy1000EN6thrust24THRUST_300001_SM_1000_NS6detail15normal_iteratorINSC_10device_ptrIdEEEEPdjS8_ddNS5_3std3__410__identityEEEvT0_T1_T2_T3_T4_T6_ --------------------------
	.section	.text._ZN3cub18CUB_300001_SM_10006detail6reduce28DeviceReduceSingleTileKernelINS2_10policy_hubIdjN4cuda3__47maximumIdEEE10Policy1000EN6thrust24THRUST_300001_SM_1000_NS6detail15normal_iteratorINSC_10device_ptrIdEEEEPdjS8_ddNS5_3std3__410__identityEEEvT0_T1_T2_T3_T4_T6_,"ax",@progbits
	.align	128
        .global         _ZN3cub18CUB_300001_SM_10006detail6reduce28DeviceReduceSingleTileKernelINS2_10policy_hubIdjN4cuda3__47maximumIdEEE10Policy1000EN6thrust24THRUST_300001_SM_1000_NS6detail15normal_iteratorINSC_10device_ptrIdEEEEPdjS8_ddNS5_3std3__410__identityEEEvT0_T1_T2_T3_T4_T6_
        .type           _ZN3cub18CUB_300001_SM_10006detail6reduce28DeviceReduceSingleTileKernelINS2_10policy_hubIdjN4cuda3__47maximumIdEEE10Policy1000EN6thrust24THRUST_300001_SM_1000_NS6detail15normal_iteratorINSC_10device_ptrIdEEEEPdjS8_ddNS5_3std3__410__identityEEEvT0_T1_T2_T3_T4_T6_,@function
        .size           _ZN3cub18CUB_300001_SM_10006detail6reduce28DeviceReduceSingleTileKernelINS2_10policy_hubIdjN4cuda3__47maximumIdEEE10Policy1000EN6thrust24THRUST_300001_SM_1000_NS6detail15normal_iteratorINSC_10device_ptrIdEEEEPdjS8_ddNS5_3std3__410__identityEEEvT0_T1_T2_T3_T4_T6_,(.L_x_259 - _ZN3cub18CUB_300001_SM_10006detail6reduce28DeviceReduceSingleTileKernelINS2_10policy_hubIdjN4cuda3__47maximumIdEEE10Policy1000EN6thrust24THRUST_300001_SM_1000_NS6detail15normal_iteratorINSC_10device_ptrIdEEEEPdjS8_ddNS5_3std3__410__identityEEEvT0_T1_T2_T3_T4_T6_)
        .other          _ZN3cub18CUB_300001_SM_10006detail6reduce28DeviceReduceSingleTileKernelINS2_10policy_hubIdjN4cuda3__47maximumIdEEE10Policy1000EN6thrust24THRUST_300001_SM_1000_NS6detail15normal_iteratorINSC_10device_ptrIdEEEEPdjS8_ddNS5_3std3__410__identityEEEvT0_T1_T2_T3_T4_T6_,@"STO_CUDA_ENTRY STV_DEFAULT"
_ZN3cub18CUB_300001_SM_10006detail6reduce28DeviceReduceSingleTileKernelINS2_10policy_hubIdjN4cuda3__47maximumIdEEE10Policy1000EN6thrust24THRUST_300001_SM_1000_NS6detail15normal_iteratorINSC_10device_ptrIdEEEEPdjS8_ddNS5_3std3__410__identityEEEvT0_T1_T2_T3_T4_T6_:
.text._ZN3cub18CUB_300001_SM_10006detail6reduce28DeviceReduceSingleTileKernelINS2_10policy_hubIdjN4cuda3__47maximumIdEEE10Policy1000EN6thrust24THRUST_300001_SM_1000_NS6detail15normal_iteratorINSC_10device_ptrIdEEEEPdjS8_ddNS5_3std3__410__identityEEEvT0_T1_T2_T3_T4_T6_:
        /* <DEDUP_REMOVED lines=13> */
.L_x_204:
[----:B------:R-:W-:Y:S01]  /*00d0*/  ISETP.GT.U32.AND P0, PT, R2, 0x7ff, PT ;  /* 0x000007ff0200780c */ /* 0x000fe20003f04070 */
[----:B------:R-:W-:-:S12]  /*00e0*/  BSSY.RECONVERGENT B0, `(.L_x_205) ;  /* 0x00002f1000007945 */ /* 0x000fd80003800200 */
        /* <DEDUP_REMOVED lines=11> */
.L_x_208:
[----:B------:R-:W-:Y:S05]  /*01a0*/  BSYNC.RECONVERGENT B1 ;  /* 0x0000000000017941 */ /* 0x000fea0003800200 */
.L_x_207:
        /* <DEDUP_REMOVED lines=17> */
.L_x_213:
        /* <DEDUP_REMOVED lines=70> */
.L_x_212:
[----:B------:R-:W-:Y:S05]  /*0720*/  BSYNC.RECONVERGENT B2 ;  /* 0x0000000000027941 */ /* 0x000fea0003800200 */
.L_x_211:
[----:B------:R-:W-:Y:S05]  /*0730*/  @!P0 BRA `(.L_x_210) ;  /* 0x0000000400508947 */ /* 0x000fea0003800000 */
[----:B------:R-:W-:Y:S01]  /*0740*/  ISETP.GE.U32.AND P1, PT, R42, 0x8, PT ;  /* 0x000000082a00780c */ /* 0x000fe20003f26070 */
[----:B------:R-:W-:Y:S01]  /*0750*/  BSSY.RECONVERGENT B2, `(.L_x_214) ;  /* 0x0000027000027945 */ /* 0x000fe20003800200 */
[----:B------:R-:W-:-:S04]  /*0760*/  LOP3.LUT R22, R40, 0x7, RZ, 0xc0, !PT ;  /* 0x0000000728167812 */ /* 0x000fc800078ec0ff */
[----:B------:R-:W-:-:S07]  /*0770*/  ISETP.NE.AND P0, PT, R22, RZ, PT ;  /* 0x000000ff1600720c */ /* 0x000fce0003f05270 */
[----:B------:R-:W-:Y:S06]  /*0780*/  @!P1 BRA `(.L_x_215) ;  /* 0x00000000008c9947 */ /* 0x000fec0003800000 */
[----:B------:R-:W0:Y:S02]  /*0790*/  LDC.64 R4, c[0x0][0x380] ;  /* 0x0000e000ff047b82 */ /* 0x000e240000000a00 */
[----:B0-----:R-:W-:-:S05]  /*07a0*/  IMAD.WIDE.U32 R20, R41, 0x8, R4 ;  /* 0x0000000829147825 */ /* 0x001fca00078e0004 */
        /* <DEDUP_REMOVED lines=33> */
.L_x_215:
[----:B------:R-:W-:Y:S05]  /*09c0*/  BSYNC.RECONVERGENT B2 ;  /* 0x0000000000027941 */ /* 0x000fea0003800200 */
.L_x_214:
        /* <DEDUP_REMOVED lines=25> */
.L_x_217:
[----:B------:R-:W-:Y:S05]  /*0b60*/  BSYNC.RECONVERGENT B2 ;  /* 0x0000000000027941 */ /* 0x000fea0003800200 */
.L_x_216:
[----:B------:R-:W-:Y:S05]  /*0b70*/  @!P0 BRA `(.L_x_210) ;  /* 0x0000000000408947 */ /* 0x000fea0003800000 */
[----:B------:R-:W0:Y:S01]  /*0b80*/  LDC.64 R4, c[0x0][0x380] ;  /* 0x0000e000ff047b82 */ /* 0x000e220000000a00 */
[----:B------:R-:W-:Y:S02]  /*0b90*/  IMAD.MOV R0, RZ, RZ, -R0 ;  /* 0x000000ffff007224 */ /* 0x000fe400078e0a00 */
[----:B0-----:R-:W-:-:S04]  /*0ba0*/  IMAD.WIDE.U32 R4, R41, 0x8, R4 ;  /* 0x0000000829047825 */ /* 0x001fc800078e0004 */
[----:B------:R-:W-:Y:S02]  /*0bb0*/  IMAD.MOV.U32 R6, RZ, RZ, R4 ;  /* 0x000000ffff067224 */ /* 0x000fe400078e0004 */
[----:B------:R-:W-:-:S07]  /*0bc0*/  IMAD.MOV.U32 R7, RZ, RZ, R5 ;  /* 0x000000ffff077224 */ /* 0x000fce00078e0005 */
.L_x_218:
[----:B------:R-:W-:Y:S02]  /*0bd0*/  IMAD.MOV.U32 R4, RZ, RZ, R6 ;  /* 0x000000ffff047224 */ /* 0x000fe400078e0006 */
[----:B------:R-:W-:-:S06]  /*0be0*/  IMAD.MOV.U32 R5, RZ, RZ, R7 ;  /* 0x000000ffff057224 */ /* 0x000fcc00078e0007 */
[----:B------:R-:W2:Y:S01]  /*0bf0*/  LDG.E.64 R4, desc[UR6][R4.64] ;  /* 0x0000000604047981 */ /* 0x000ea2000c1e1b00 */
[----:B------:R-:W-:Y:S01]  /*0c00*/  VIADD R0, R0, 0x1 ;  /* 0x0000000100007836 */ /* 0x000fe20000000000 */
[----:B------:R-:W-:-:S04]  /*0c10*/  IADD3 R6, P2, PT, R6, 0x800, RZ ;  /* 0x0000080006067810 */ /* 0x000fc80007f5e0ff */
[----:B------:R-:W-:Y:S01]  /*0c20*/  ISETP.NE.AND P1, PT, R0, RZ, PT ;  /* 0x000000ff0000720c */ /* 0x000fe20003f25270 */
[----:B------:R-:W-:Y:S01]  /*0c30*/  IMAD.X R7, RZ, RZ, R7, P2 ;  /* 0x000000ffff077224 */ /* 0x000fe200010e0607 */
[----:B--2--5:R-:W-:-:S06]  /*0c40*/  DSETP.GEU.AND P0, PT, R36, R4, PT ;  /* 0x000000042400722a */ /* 0x024fcc0003f0e000 */
[----:B------:R-:W-:Y:S02]  /*0c50*/  FSEL R36, R4, R36, !P0 ;  /* 0x0000002404247208 */ /* 0x000fe40004000000 */
[----:B------:R-:W-:-:S03]  /*0c60*/  FSEL R37, R5, R37, !P0 ;  /* 0x0000002505257208 */ /* 0x000fc60004000000 */
[----:B------:R-:W-:Y:S05]  /*0c70*/  @P1 BRA `(.L_x_218) ;  /* 0xfffffffc00d41947 */ /* 0x000fea000383ffff */
.L_x_210:
[----:B------:R-:W-:Y:S05]  /*0c80*/  BSYNC.RECONVERGENT B1 ;  /* 0x0000000000017941 */ /* 0x000fea0003800200 */
.L_x_209:
        /* <DEDUP_REMOVED lines=85> */
.L_x_219:
        /* <DEDUP_REMOVED lines=18> */
[----:B------:R-:W-:-:S03]  /*1300*/  VIADD R0, R8, 0x4 ;  /* 0x0000000408007836 */ /* 0x000fc60000000000 */
[----:B------:R-:W0:Y:S02]  /*1310*/  SHFL.DOWN PT, R5, R7, 0x2, R9 ;  /* 0x0840000007057989 */ /* 0x000e2400000e0009 */
[----:B0-----:R-:W-:-:S06]  /*1320*/  DSETP.GEU.AND P1, PT, R6, R4, PT ;  /* 0x000000040600722a */ /* 0x001fcc0003f2e000 */
[----:B------:R-:W-:Y:S02]  /*1330*/  @!P0 FSEL R6, R4, R6, !P1 ;  /* 0x0000000604068208 */ /* 0x000fe40004800000 */
[----:B------:R-:W-:Y:S02]  /*1340*/  @!P0 FSEL R7, R5, R7, !P1 ;  /* 0x0000000705078208 */ /* 0x000fe40004800000 */
        /* <DEDUP_REMOVED lines=9> */
[C---:B------:R-:W-:Y:S01]  /*13e0*/  ISETP.NE.AND P0, PT, R8.reuse, RZ, PT ;  /* 0x000000ff0800720c */ /* 0x040fe20003f05270 */
[----:B------:R-:W-:Y:S02]  /*13f0*/  VIADD R0, R8, 0x10 ;  /* 0x0000001008007836 */ /* 0x000fe40000000000 */
[----:B------:R-:W0:Y:S10]  /*1400*/  SHFL.DOWN PT, R5, R7, 0x8, R9 ;  /* 0x0900000007057989 */ /* 0x000e3400000e0009 */
[----:B------:R-:W1:Y:S01]  /*1410*/  @!P0 S2R R11, SR_CgaCtaId ;  /* 0x00000000000b8919 */ /* 0x000e620000008800 */
[----:B------:R-:W-:Y:S01]  /*1420*/  @!P0 MOV R8, 0x400 ;  /* 0x0000040000088802 */ /* 0x000fe20000000f00 */
[----:B0-----:R-:W-:-:S06]  /*1430*/  DSETP.GEU.AND P2, PT, R6, R4, PT ;  /* 0x000000040600722a */ /* 0x001fcc0003f4e000 */
[----:B------:R-:W-:Y:S02]  /*1440*/  @!P1 FSEL R6, R4, R6, !P2 ;  /* 0x0000000604069208 */ /* 0x000fe40005000000 */
[----:B------:R-:W-:Y:S02]  /*1450*/  @!P1 FSEL R7, R5, R7, !P2 ;  /* 0x0000000705079208 */ /* 0x000fe40005000000 */
[----:B------:R-:W-:Y:S01]  /*1460*/  ISETP.GT.AND P1, PT, R0, R9, PT ;  /* 0x000000090000720c */ /* 0x000fe20003f24270 */
[----:B------:R-:W-:Y:S01]  /*1470*/  SHFL.DOWN PT, R4, R6, 0x10, R9 ;  /* 0x0a00000006047989 */ /* 0x000fe200000e0009 */
[----:B------:R-:W-:-:S03]  /*1480*/  @!P0 SHF.R.U32.HI R0, RZ, 0x2, R3 ;  /* 0x00000002ff008819 */ /* 0x000fc60000011603 */
[----:B------:R-:W0:Y:S01]  /*1490*/  SHFL.DOWN PT, R5, R7, 0x10, R9 ;  /* 0x0a00000007057989 */ /* 0x000e2200000e0009 */
[----:B------:R-:W-:Y:S02]  /*14a0*/  @!P0 LOP3.LUT R0, R0, 0xf8, RZ, 0xc0, !PT ;  /* 0x000000f800008812 */ /* 0x000fe400078ec0ff */
[----:B-1----:R-:W-:-:S05]  /*14b0*/  @!P0 LEA R11, R11, R8, 0x18 ;  /* 0x000000080b0b8211 */ /* 0x002fca00078ec0ff */
[----:B------:R-:W-:Y:S01]  /*14c0*/  @!P0 IMAD.IADD R11, R0, 0x1, R11 ;  /* 0x00000001000b8824 */ /* 0x000fe200078e020b */
[----:B0-----:R-:W-:-:S06]  /*14d0*/  DSETP.GEU.AND P2, PT, R6, R4, PT ;  /* 0x000000040600722a */ /* 0x001fcc0003f4e000 */
[----:B------:R-:W-:Y:S02]  /*14e0*/  @!P1 FSEL R6, R4, R6, !P2 ;  /* 0x0000000604069208 */ /* 0x000fe40005000000 */
[----:B------:R-:W-:-:S03]  /*14f0*/  @!P1 FSEL R7, R5, R7, !P2 ;  /* 0x0000000705079208 */ /* 0x000fc60005000000 */
[----:B------:R-:W-:Y:S02]  /*1500*/  IMAD.MOV.U32 R4, RZ, RZ, R6 ;  /* 0x000000ffff047224 */ /* 0x000fe400078e0006 */
        /* <DEDUP_REMOVED lines=14> */
[C---:B------:R-:W-:Y:S02]  /*15f0*/  ISETP.GT.U32.AND P1, PT, R2.reuse, 0x40, PT ;  /* 0x000000400200780c */ /* 0x040fe40003f24070 */
[----:B------:R-:W-:Y:S02]  /*1600*/  FSEL R12, R3, R4, P2 ;  /* 0x00000004030c7208 */ /* 0x000fe40001000000 */
[----:B------:R-:W-:Y:S02]  /*1610*/  FSEL R13, R13, R5, P2 ;  /* 0x000000050d0d7208 */ /* 0x000fe40001000000 */
[----:B------:R-:W0:Y:S01]  /*1620*/  LDS.128 R4, [UR4+0x30] ;  /* 0x00003004ff047984 */ /* 0x000e220008000c00 */
[----:B------:R-:W-:-:S03]  /*1630*/  ISETP.GT.U32.AND P2, PT, R2, 0x60, PT ;  /* 0x000000600200780c */ /* 0x000fc60003f44070 */
[----:B------:R-:W-:-:S06]  /*1640*/  DSETP.GEU.AND P3, PT, R12, R14, PT ;  /* 0x0000000e0c00722a */ /* 0x000fcc0003f6e000 */
[----:B------:R-:W-:Y:S02]  /*1650*/  @P1 FSEL R12, R14, R12, !P3 ;  /* 0x0000000c0e0c1208 */ /* 0x000fe40005800000 */
[----:B------:R-:W-:Y:S02]  /*1660*/  @P1 FSEL R13, R15, R13, !P3 ;  /* 0x0000000d0f0d1208 */ /* 0x000fe40005800000 */
[----:B------:R-:W-:-:S04]  /*1670*/  ISETP.GT.U32.AND P1, PT, R2, 0x80, PT ;  /* 0x000000800200780c */ /* 0x000fc80003f24070 */
[----:B-1----:R-:W-:-:S06]  /*1680*/  DSETP.GEU.AND P3, PT, R12, R8, PT ;  /* 0x000000080c00722a */ /* 0x002fcc0003f6e000 */
[----:B------:R-:W-:Y:S02]  /*1690*/  @P2 FSEL R12, R8, R12, !P3 ;  /* 0x0000000c080c2208 */ /* 0x000fe40005800000 */
[----:B------:R-:W-:Y:S02]  /*16a0*/  @P2 FSEL R13, R9, R13, !P3 ;  /* 0x0000000d090d2208 */ /* 0x000fe40005800000 */
[----:B------:R-:W-:Y:S01]  /*16b0*/  ISETP.GT.U32.AND P2, PT, R2, 0xa0, PT ;  /* 0x000000a00200780c */ /* 0x000fe20003f44070 */
[----:B------:R-:W1:Y:S03]  /*16c0*/  LDS.64 R8, [UR4+0x40] ;  /* 0x00004004ff087984 */ /* 0x000e660008000a00 */
        /* <DEDUP_REMOVED lines=23> */
.L_x_206:
[----:B------:R-:W0:Y:S01]  /*1840*/  S2R R0, SR_TID.X ;  /* 0x0000000000007919 */ /* 0x000e220000002100 */
[----:B------:R-:W1:Y:S02]  /*1850*/  LDCU.64 UR4, c[0x0][0x380] ;  /* 0x00007000ff0477ac */ /* 0x000e640008000a00 */
[----:B-1----:R-:W-:Y:S02]  /*1860*/  IMAD.U32 R6, RZ, RZ, UR4 ;  /* 0x00000004ff067e24 */ /* 0x002fe4000f8e00ff */
[----:B------:R-:W-:Y:S02]  /*1870*/  IMAD.U32 R7, RZ, RZ, UR5 ;  /* 0x00000005ff077e24 */ /* 0x000fe4000f8e00ff */
        /* <DEDUP_REMOVED lines=9> */
[----:B------:R-:W-:Y:S01]  /*1910*/  VIADD R24, R2, 0xfffff800 ;  /* 0xfffff80002187836 */ /* 0x000fe20000000000 */
[----:B------:R-:W-:-:S04]  /*1920*/  UMOV UR4, 0x800 ;  /* 0x0000080000047882 */ /* 0x000fc80000000000 */
[----:B------:R-:W-:Y:S01]  /*1930*/  ISETP.GE.U32.AND P1, PT, R24, 0x800, PT ;  /* 0x000008001800780c */ /* 0x000fe20003f26070 */
        /* <DEDUP_REMOVED lines=23> */
[----:B------:R-:W-:-:S07]  /*1ab0*/  UMOV UR4, 0x800 ;  /* 0x0000080000047882 */ /* 0x000fce0000000000 */
[----:B------:R-:W1:Y:S02]  /*1ac0*/  LDC.64 R6, c[0x0][0x380] ;  /* 0x0000e000ff067b82 */ /* 0x000e640000000a00 */
.L_x_223:
[----:B------:R-:W-:-:S04]  /*1ad0*/  VIADD R3, R0, UR4 ;  /* 0x0000000400037c36 */ /* 0x000fc80008000000 */
[----:B-1----:R-:W-:-:S05]  /*1ae0*/  IMAD.WIDE.U32 R2, R3, 0x8, R6 ;  /* 0x0000000803027825 */ /* 0x002fca00078e0006 */
[----:B------:R-:W2:Y:S04]  /*1af0*/  LDG.E.64 R10, desc[UR6][R2.64] ;  /* 0x00000006020a7981 */ /* 0x000ea8000c1e1b00 */
[----:B------:R-:W3:Y:S04]  /*1b00*/  LDG.E.64 R12, desc[UR6][R2.64+0x800] ;  /* 0x00080006020c7981 */ /* 0x000ee8000c1e1b00 */
[----:B------:R-:W4:Y:S04]  /*1b10*/  LDG.E.64 R14, desc[UR6][R2.64+0x1000] ;  /* 0x00100006020e7981 */ /* 0x000f28000c1e1b00 */
[----:B------:R-:W5:Y:S04]  /*1b20*/  LDG.E.64 R16, desc[UR6][R2.64+0x1800] ;  /* 0x0018000602107981 */ /* 0x000f68000c1e1b00 */
[----:B------:R-:W5:Y:S04]  /*1b30*/  LDG.E.64 R18, desc[UR6][R2.64+0x2000] ;  /* 0x0020000602127981 */ /* 0x000f68000c1e1b00 */
[----:B------:R-:W5:Y:S04]  /*1b40*/  LDG.E.64 R20, desc[UR6][R2.64+0x2800] ;  /* 0x0028000602147981 */ /* 0x000f68000c1e1b00 */
[----:B------:R-:W5:Y:S04]  /*1b50*/  LDG.E.64 R22, desc[UR6][R2.64+0x3000] ;  /* 0x0030000602167981 */ /* 0x000f68000c1e1b00 */
[----:B------:R1:W5:Y:S01]  /*1b60*/  LDG.E.64 R4, desc[UR6][R2.64+0x3800] ;  /* 0x0038000602047981 */ /* 0x000362000c1e1b00 */
        /* <DEDUP_REMOVED lines=10> */
[----:B-1----:R-:W-:Y:S02]  /*1c10*/  FSEL R2, R16, R8, !P0 ;  /* 0x0000000810027208 */ /* 0x002fe40004000000 */
        /* <DEDUP_REMOVED lines=10> */
[----:B------:R-:W-:-:S03]  /*1cc0*/  FSEL R9, R23, R3, !P0 ;  /* 0x0000000317097208 */ /* 0x000fc60004000000 */
[----:B------:R-:W-:-:S03]  /*1cd0*/  VIADD R3, R2, -UR4 ;  /* 0x8000000402037c36 */ /* 0x000fc60008000000 */
[----:B------:R-:W-:Y:S02]  /*1ce0*/  DSETP.GEU.AND P0, PT, R8, R4, PT ;  /* 0x000000040800722a */ /* 0x000fe40003f0e000 */
[----:B------:R-:W-:-:S04]  /*1cf0*/  ISETP.GE.U32.AND P1, PT, R3, 0x800, PT ;  /* 0x000008000300780c */ /* 0x000fc80003f26070 */
[----:B------:R-:W-:Y:S02]  /*1d00*/  FSEL R8, R4, R8, !P0 ;  /* 0x0000000804087208 */ /* 0x000fe40004000000 */
[----:B------:R-:W-:-:S07]  /*1d10*/  FSEL R9, R5, R9, !P0 ;  /* 0x0000000905097208 */ /* 0x000fce0004000000 */
[----:B------:R-:W-:Y:S05]  /*1d20*/  @!P1 BRA `(.L_x_222) ;  /* 0x0000000c00889947 */ /* 0x000fea0003800000 */
[----:B------:R-:W-:-:S06]  /*1d30*/  UIADD3 UR4, UPT, UPT, UR4, 0x800, URZ ;  /* 0x0000080004047890 */ /* 0x000fcc000fffe0ff */
[----:B------:R-:W-:-:S13]  /*1d40*/  ISETP.LT.U32.AND P0, PT, R24, UR4, PT ;  /* 0x0000000418007c0c */ /* 0x000fda000bf01070 */
[----:B------:R-:W-:Y:S05]  /*1d50*/  @!P0 BRA `(.L_x_223) ;  /* 0xfffffffc005c8947 */ /* 0x000fea000383ffff */
.L_x_221:
[----:B------:R-:W-:Y:S01]  /*1d60*/  VIADD R3, R2, -UR4 ;  /* 0x8000000402037c36 */ /* 0x000fe20008000000 */
[----:B------:R-:W-:Y:S04]  /*1d70*/  BSSY.RECONVERGENT B1, `(.L_x_222) ;  /* 0x00000dd000017945 */ /* 0x000fe80003800200 */
[----:B------:R-:W-:-:S04]  /*1d80*/  ISETP.GE.AND P0, PT, R0, R3, PT ;  /* 0x000000030000720c */ /* 0x000fc80003f06270 */
[----:B------:R-:W-:-:S13]  /*1d90*/  ISETP.LE.U32.OR P0, PT, R2, UR4, P0 ;  /* 0x0000000402007c0c */ /* 0x000fda0008703470 */
[----:B------:R-:W-:Y:S05]  /*1da0*/  @P0 BRA `(.L_x_224) ;  /* 0x0000000c00640947 */ /* 0x000fea0003800000 */
[----:B------:R-:W-:Y:S01]  /*1db0*/  LOP3.LUT R3, RZ, R0, RZ, 0x33, !PT ;  /* 0x00000000ff037212 */ /* 0x000fe200078e33ff */
[----:B------:R-:W-:Y:S01]  /*1dc0*/  BSSY.RECONVERGENT B2, `(.L_x_225) ;  /* 0x0000072000027945 */ /* 0x000fe20003800200 */
[----:B------:R-:W-:Y:S02]  /*1dd0*/  IMAD.MOV.U32 R5, RZ, RZ, R0 ;  /* 0x000000ffff057224 */ /* 0x000fe400078e0000 */
[----:B------:R-:W-:-:S04]  /*1de0*/  IADD3 R2, PT, PT, R2, -UR4, R3 ;  /* 0x8000000402027c10 */ /* 0x000fc8000fffe003 */
[C---:B------:R-:W-:Y:S02]  /*1df0*/  ISETP.GE.U32.AND P0, PT, R2.reuse, 0xf00, PT ;  /* 0x00000f000200780c */ /* 0x040fe40003f06070 */
[----:B------:R-:W-:-:S04]  /*1e00*/  LEA.HI R2, R2, 0x1, RZ, 0x18 ;  /* 0x0000000102027811 */ /* 0x000fc800078fc0ff */
[----:B------:R-:W-:-:S07]  /*1e10*/  LOP3.LUT R3, R2, 0xf, RZ, 0xc0, !PT ;  /* 0x0000000f02037812 */ /* 0x000fce00078ec0ff */
[----:B------:R-:W-:Y:S05]  /*1e20*/  @!P0 BRA `(.L_x_226) ;  /* 0x0000000400ac8947 */ /* 0x000fea0003800000 */
[----:B------:R-:W-:Y:S01]  /*1e30*/  LOP3.LUT R42, R2, 0x1fffff0, RZ, 0xc0, !PT ;  /* 0x01fffff0022a7812 */ /* 0x000fe200078ec0ff */
[----:B------:R-:W-:Y:S01]  /*1e40*/  BSSY.RECONVERGENT B3, `(.L_x_227) ;  /* 0x0000068000037945 */ /* 0x000fe20003800200 */
[C---:B------:R-:W-:Y:S01]  /*1e50*/  LOP3.LUT R5, R0.reuse, 0x800, RZ, 0xfc, !PT ;  /* 0x0000080000057812 */ /* 0x040fe200078efcff */
[----:B------:R-:W-:Y:S02]  /*1e60*/  VIADD R4, R0, UR4 ;  /* 0x0000000400047c36 */ /* 0x000fe40008000000 */
[----:B------:R-:W-:-:S07]  /*1e70*/  IMAD.MOV R42, RZ, RZ, -R42 ;  /* 0x000000ffff2a7224 */ /* 0x000fce00078e0a2a */
.L_x_228:
        /* <DEDUP_REMOVED lines=47> */
[----:B------:R-:W-:Y:S02]  /*2170*/  VIADD R42, R42, 0x10 ;  /* 0x000000102a2a7836 */ /* 0x000fe40000000000 */
[----:B------:R-:W-:Y:S02]  /*2180*/  VIADD R5, R5, 0x1000 ;  /* 0x0000100005057836 */ /* 0x000fe40000000000 */
[----:B------:R-:W-:Y:S01]  /*2190*/  VIADD R4, R4, 0x1000 ;  /* 0x0000100004047836 */ /* 0x000fe20000000000 */
[----:B------:R-:W-:Y:S01]  /*21a0*/  ISETP.NE.AND P1, PT, R42, RZ, PT ;  /* 0x000000ff2a00720c */ /* 0x000fe20003f25270 */
        /* <DEDUP_REMOVED lines=49> */
[----:B------:R-:W-:Y:S05]  /*24c0*/  BSYNC.RECONVERGENT B3 ;  /* 0x0000000000037941 */ /* 0x000fea0003800200 */
.L_x_227:
[----:B------:R-:W-:-:S07]  /*24d0*/  VIADD R5, R5, 0xfffff800 ;  /* 0xfffff80005057836 */ /* 0x000fce0000000000 */
.L_x_226:
[----:B------:R-:W-:Y:S05]  /*24e0*/  BSYNC.RECONVERGENT B2 ;  /* 0x0000000000027941 */ /* 0x000fea0003800200 */
.L_x_225:
        /* <DEDUP_REMOVED lines=56> */
.L_x_230:
[----:B------:R-:W-:Y:S05]  /*2870*/  BSYNC.RECONVERGENT B2 ;  /* 0x0000000000027941 */ /* 0x000fea0003800200 */
.L_x_229:
        /* <DEDUP_REMOVED lines=31> */
.L_x_232:
[----:B------:R-:W-:Y:S05]  /*2a70*/  BSYNC.RECONVERGENT B2 ;  /* 0x0000000000027941 */ /* 0x000fea0003800200 */
.L_x_231:
[----:B------:R-:W-:Y:S05]  /*2a80*/  @!P0 BRA `(.L_x_224) ;  /* 0x00000000002c8947 */ /* 0x000fea0003800000 */
[----:B------:R-:W-:Y:S02]  /*2a90*/  VIADD R5, R5, UR4 ;  /* 0x0000000405057c36 */ /* 0x000fe40008000000 */
[----:B------:R-:W-:-:S07]  /*2aa0*/  IMAD.MOV R4, RZ, RZ, -R16 ;  /* 0x000000ffff047224 */ /* 0x000fce00078e0a10 */
.L_x_233:
[----:B------:R-:W-:-:S06]  /*2ab0*/  IMAD.WIDE.U32 R2, R5, 0x8, R6 ;  /* 0x0000000805027825 */ /* 0x000fcc00078e0006 */
[----:B------:R-:W2:Y:S01]  /*2ac0*/  LDG.E.64 R2, desc[UR6][R2.64] ;  /* 0x0000000602027981 */ /* 0x000ea2000c1e1b00 */
[----:B------:R-:W-:Y:S02]  /*2ad0*/  VIADD R4, R4, 0x1 ;  /* 0x0000000104047836 */ /* 0x000fe40000000000 */
[----:B------:R-:W-:-:S03]  /*2ae0*/  VIADD R5, R5, 0x100 ;  /* 0x0000010005057836 */ /* 0x000fc60000000000 */
[----:B------:R-:W-:Y:S01]  /*2af0*/  ISETP.NE.AND P1, PT, R4, RZ, PT ;  /* 0x000000ff0400720c */ /* 0x000fe20003f25270 */
[----:B--2---:R-:W-:-:S06]  /*2b00*/  DSETP.GEU.AND P0, PT, R8, R2, PT ;  /* 0x000000020800722a */ /* 0x004fcc0003f0e000 */
[----:B------:R-:W-:Y:S02]  /*2b10*/  FSEL R8, R2, R8, !P0 ;  /* 0x0000000802087208 */ /* 0x000fe40004000000 */
[----:B------:R-:W-:-:S04]  /*2b20*/  FSEL R9, R3, R9, !P0 ;  /* 0x0000000903097208 */ /* 0x000fc80004000000 */
[----:B------:R-:W-:Y:S05]  /*2b30*/  @P1 BRA `(.L_x_233) ;  /* 0xfffffffc00dc1947 */ /* 0x000fea000383ffff */
.L_x_224:
[----:B------:R-:W-:Y:S05]  /*2b40*/  BSYNC.RECONVERGENT B1 ;  /* 0x0000000000017941 */ /* 0x000fea0003800200 */
.L_x_222:
        /* <DEDUP_REMOVED lines=50> */
[----:B------:R-:W2:Y:S01]  /*2e70*/  LDS.128 R12, [UR4+0x20] ;  /* 0x00002004ff0c7984 */ /* 0x000ea20008000c00 */
[----:B0-----:R-:W-:-:S06]  /*2e80*/  DSETP.GEU.AND P1, PT, R4, R8, PT ;  /* 0x000000080400722a */ /* 0x001fcc0003f2e000 */
[----:B-1----:R-:W-:Y:S02]  /*2e90*/  FSEL R2, R8, R4, !P1 ;  /* 0x0000000408027208 */ /* 0x002fe40004800000 */
        /* <DEDUP_REMOVED lines=21> */
.L_x_220:
[----:B------:R-:W-:Y:S05]  /*2ff0*/  BSYNC.RECONVERGENT B0 ;  /* 0x0000000000007941 */ /* 0x000fea0003800200 */
.L_x_205:
[----:B------:R-:W-:Y:S05]  /*3000*/  @P0 EXIT ;  /* 0x000000000000094d */ /* 0x000fea0003800000 */
[----:B------:R-:W2:Y:S01]  /*3010*/  LDCU.64 UR8, c[0x0][0x398] ;  /* 0x00007300ff0877ac */ /* 0x000ea20008000a00 */
[----:B01----:R-:W0:Y:S01]  /*3020*/  LDC.64 R6, c[0x0][0x388] ;  /* 0x0000e200ff067b82 */ /* 0x003e220000000a00 */
[----:B------:R-:W1:Y:S01]  /*3030*/  LDCU.64 UR4, c[0x0][0x398] ;  /* 0x00007300ff0477ac */ /* 0x000e620008000a00 */
[----:B--2---:R-:W-:-:S06]  /*3040*/  DSETP.GT.AND P0, PT, R4, UR8, PT ;  /* 0x0000000804007e2a */ /* 0x004fcc000bf04000 */
[----:B-1----:R-:W-:Y:S02]  /*3050*/  FSEL R2, R4, UR4, P0 ;  /* 0x0000000404027c08 */ /* 0x002fe40008000000 */
[----:B------:R-:W-:-:S05]  /*3060*/  FSEL R3, R5, UR5, P0 ;  /* 0x0000000505037c08 */ /* 0x000fca0008000000 */
[----:B0-----:R-:W-:Y:S01]  /*3070*/  STG.E.64 desc[UR6][R6.64], R2 ;  /* 0x0000000206007986 */ /* 0x001fe2000c101b06 */
[----:B------:R-:W-:Y:S05]  /*3080*/  EXIT ;  /* 0x000000000000794d */ /* 0x000fea0003800000 */
.L_x_234:
        /* <DEDUP_REMOVED lines=15> */
.L_x_259:


//--------------------- .text._ZN3cub18CUB_300001_SM_10006detail8for_each13static_kernelINS2_12policy_hub_t12policy_500_tEmN6thrust24THRUST_300001_SM_1000_NS8cuda_cub20__uninitialized_fill7functorINS7_10device_ptrIdEEdEEEEvT0_T1_ --------------------------
	.section	.text._ZN3cub18CUB_300001_SM_10006detail8for_each13static_kernelINS2_12policy_hub_t12policy_500_tEmN6thrust24THRUST_300001_SM_1000_NS8cuda_cub20__uninitialized_fill7functorINS7_10device_ptrIdEEdEEEEvT0_T1_,"ax",@progbits
	.align	128
        .global         _ZN3cub18CUB_300001_SM_10006detail8for_each13static_kernelINS2_12policy_hub_t12policy_500_tEmN6thrust24THRUST_300001_SM_1000_NS8cuda_cub20__uninitialized_fill7functorINS7_10device_ptrIdEEdEEEEvT0_T1_
        .type           _ZN3cub18CUB_300001_SM_10006detail8for_each13static_kernelINS2_12policy_hub_t12policy_500_tEmN6thrust24THRUST_300001_SM_1000_NS8cuda_cub20__uninitialized_fill7functorINS7_10device_ptrIdEEdEEEEvT0_T1_,@function
        .size           _ZN3cub18CUB_300001_SM_10006detail8for_each13static_kernelINS2_12policy_hub_t12policy_500_tEmN6thrust24THRUST_300001_SM_1000_NS8cuda_cub20__uninitialized_fill7functorINS7_10device_ptrIdEEdEEEEvT0_T1_,(.L_x_260 - _ZN3cub18CUB_300001_SM_10006detail8for_each13static_kernelINS2_12policy_hub_t12policy_500_tEmN6thrust24THRUST_300001_SM_1000_NS8cuda_cub20__uninitialized_fill7functorINS7_10device_ptrIdEEdEEEEvT0_T1_)
        .other          _ZN3cub18CUB_300001_SM_10006detail8for_each13static_kernelINS2_12policy_hub_t12policy_500_tEmN6thrust24THRUST_300001_SM_1000_NS8cuda_cub20__uninitialized_fill7functorINS7_10device_ptrIdEEdEEEEvT0_T1_,@"STO_CUDA_ENTRY STV_DEFAULT"
_ZN3cub18CUB_300001_SM_10006detail8for_each13static_kernelINS2_12policy_hub_t12policy_500_tEmN6thrust24THRUST_300001_SM_1000_NS8cuda_cub20__uninitialized_fill7functorINS7_10device_ptrIdEEdEEEEvT0_T1_:
.text._ZN3cub18CUB_300001_SM_10006detail8for_each13static_kernelINS2_12policy_hub_t12policy_500_tEmN6thrust24THRUST_300001_SM_1000_NS8cuda_cub20__uninitialized_fill7functorINS7_10device_ptrIdEEdEEEEvT0_T1_:
[----:B------:R-:W-:Y:S08]  /*0000*/  LDC R1, c[0x0][0x37c] ;  /* 0x0000df00ff017b82 */ /* 0x000ff00000000800 */
[----:B------:R-:W0:Y:S01]  /*0010*/  S2UR UR4, SR_CTAID.X ;  /* 0x00000000000479c3 */ /* 0x000e220000002500 */
[----:B------:R-:W1:Y:S01]  /*0020*/  LDCU.64 UR6, c[0x0][0x380] ;  /* 0x00007000ff0677ac */ /* 0x000e620008000a00 */
[----:B------:R-:W2:Y:S01]  /*0030*/  LDCU.64 UR8, c[0x0][0x358] ;  /* 0x00006b00ff0877ac */ /* 0x000ea20008000a00 */
[----:B0-----:R-:W-:-:S04]  /*0040*/  UIMAD.WIDE.U32 UR4, UR4, 0x200, URZ ;  /* 0x00000200040478a5 */ /* 0x001fc8000f8e00ff */
[----:B-1----:R-:W-:-:S04]  /*0050*/  UIADD3 UR6, UP0, UPT, -UR4, UR6, URZ ;  /* 0x0000000604067290 */ /* 0x002fc8000ff1e1ff */
[----:B------:R-:W-:Y:S02]  /*0060*/  UIADD3.X UR7, UPT, UPT, ~UR5, UR7, URZ, UP0, !UPT ;  /* 0x0000000705077290 */ /* 0x000fe400087fe5ff */
[----:B------:R-:W-:-:S04]  /*0070*/  UISETP.GE.U32.AND UP0, UPT, UR6, 0x200, UPT ;  /* 0x000002000600788c */ /* 0x000fc8000bf06070 */
[----:B------:R-:W-:-:S09]  /*0080*/  UISETP.GE.U32.AND.EX UP0, UPT, UR7, URZ, UPT, UP0 ;  /* 0x000000ff0700728c */ /* 0x000fd2000bf06100 */
[----:B--2---:R-:W-:Y:S05]  /*0090*/  BRA.U !UP0, `(.L_x_235) ;  /* 0x0000000108287547 */ /* 0x004fea000b800000 */
[----:B------:R-:W0:Y:S01]  /*00a0*/  S2R R0, SR_TID.X ;  /* 0x0000000000007919 */ /* 0x000e220000002100 */
[----:B------:R-:W1:Y:S01]  /*00b0*/  LDCU.64 UR6, c[0x0][0x388] ;  /* 0x00007100ff0677ac */ /* 0x000e620008000a00 */
[----:B------:R-:W2:Y:S01]  /*00c0*/  LDC.64 R4, c[0x0][0x390] ;  /* 0x0000e400ff047b82 */ /* 0x000ea20000000a00 */
[----:B0-----:R-:W-:-:S05]  /*00d0*/  IADD3 R0, P0, PT, R0, UR4, RZ ;  /* 0x0000000400007c10 */ /* 0x001fca000ff1e0ff */
[----:B------:R-:W-:Y:S01]  /*00e0*/  IMAD.X R3, RZ, RZ, UR5, P0 ;  /* 0x00000005ff037e24 */ /* 0x000fe200080e06ff */
[----:B-1----:R-:W-:-:S04]  /*00f0*/  LEA R2, P0, R0, UR6, 0x3 ;  /* 0x0000000600027c11 */ /* 0x002fc8000f8018ff */
[----:B------:R-:W-:-:S05]  /*0100*/  LEA.HI.X R3, R0, UR7, R3, 0x3, P0 ;  /* 0x0000000700037c11 */ /* 0x000fca00080f1c03 */
[----:B--2---:R-:W-:Y:S04]  /*0110*/  STG.E.64 desc[UR8][R2.64], R4 ;  /* 0x0000000402007986 */ /* 0x004fe8000c101b08 */
[----:B------:R-:W-:Y:S01]  /*0120*/  STG.E.64 desc[UR8][R2.64+0x800], R4 ;  /* 0x0008000402007986 */ /* 0x000fe2000c101b08 */
[----:B------:R-:W-:Y:S05]  /*0130*/  EXIT ;  /* 0x000000000000794d */ /* 0x000fea0003800000 */
.L_x_235:
[----:B------:R-:W0:Y:S01]  /*0140*/  S2R R0, SR_TID.X ;  /* 0x0000000000007919 */ /* 0x000e220000002100 */
[----:B------:R-:W-:Y:S01]  /*0150*/  IMAD.U32 R2, RZ, RZ, UR7 ;  /* 0x00000007ff027e24 */ /* 0x000fe2000f8e00ff */
[----:B------:R-:W1:Y:S01]  /*0160*/  LDCU.64 UR10, c[0x0][0x388] ;  /* 0x00007100ff0a77ac */ /* 0x000e620008000a00 */
[----:B------:R-:W-:Y:S01]  /*0170*/  IMAD.U32 R6, RZ, RZ, UR7 ;  /* 0x00000007ff067e24 */ /* 0x000fe2000f8e00ff */
[----:B0-----:R-:W-:-:S04]  /*0180*/  ISETP.LT.U32.AND P0, PT, R0, UR6, PT ;  /* 0x0000000600007c0c */ /* 0x001fc8000bf01070 */
[----:B------:R-:W-:Y:S01]  /*0190*/  ISETP.GT.U32.AND.EX P0, PT, R2, RZ, PT, P0 ;  /* 0x000000ff0200720c */ /* 0x000fe20003f04100 */
[C---:B------:R-:W-:Y:S01]  /*01a0*/  VIADD R2, R0.reuse, 0x100 ;  /* 0x0000010000027836 */ /* 0x040fe20000000000 */
[----:B------:R-:W-:-:S04]  /*01b0*/  IADD3 R0, P2, PT, R0, UR4, RZ ;  /* 0x0000000400007c10 */ /* 0x000fc8000ff5e0ff */
[----:B------:R-:W-:Y:S01]  /*01c0*/  ISETP.LT.U32.AND P1, PT, R2, UR6, PT ;  /* 0x0000000602007c0c */ /* 0x000fe2000bf21070 */
[----:B------:R-:W-:Y:S01]  /*01d0*/  IMAD.X R3, RZ, RZ, UR5, P2 ;  /* 0x00000005ff037e24 */ /* 0x000fe200090e06ff */
[----:B-1----:R-:W-:Y:S02]  /*01e0*/  LEA R2, P2, R0, UR10, 0x3 ;  /* 0x0000000a00027c11 */ /* 0x002fe4000f8418ff */
[----:B------:R-:W-:Y:S02]  /*01f0*/  ISETP.GT.U32.AND.EX P1, PT, R6, RZ, PT, P1 ;  /* 0x000000ff0600720c */ /* 0x000fe40003f24110 */
[----:B------:R-:W-:Y:S01]  /*0200*/  LEA.HI.X R3, R0, UR11, R3, 0x3, P2 ;  /* 0x0000000b00037c11 */ /* 0x000fe200090f1c03 */
[----:B------:R-:W0:Y:S04]  /*0210*/  @P0 LDC.64 R4, c[0x0][0x390] ;  /* 0x0000e400ff040b82 */ /* 0x000e280000000a00 */
[----:B0-----:R0:W-:Y:S06]  /*0220*/  @P0 STG.E.64 desc[UR8][R2.64], R4 ;  /* 0x0000000402000986 */ /* 0x0011ec000c101b08 */
[----:B------:R-:W-:Y:S05]  /*0230*/  @!P1 EXIT ;  /* 0x000000000000994d */ /* 0x000fea0003800000 */
[----:B0-----:R-:W0:Y:S02]  /*0240*/  LDC.64 R4, c[0x0][0x390] ;  /* 0x0000e400ff047b82 */ /* 0x001e240000000a00 */
[----:B0-----:R-:W-:Y:S01]  /*0250*/  STG.E.64 desc[UR8][R2.64+0x800], R4 ;  /* 0x0008000402007986 */ /* 0x001fe2000c101b08 */
[----:B------:R-:W-:Y:S05]  /*0260*/  EXIT ;  /* 0x000000000000794d */ /* 0x000fea0003800000 */
.L_x_236:
        /* <DEDUP_REMOVED lines=9> */
.L_x_260:


//--------------------- .text._ZN3cub18CUB_300001_SM_10006detail11EmptyKernelIvEEvv --------------------------
	.section	.text._ZN3cub18CUB_300001_SM_10006detail11EmptyKernelIvEEvv,"ax",@progbits
	.align	128
        .global         _ZN3cub18CUB_300001_SM_10006detail11EmptyKernelIvEEvv
        .type           _ZN3cub18CUB_300001_SM_10006detail11EmptyKernelIvEEvv,@function
        .size           _ZN3cub18CUB_300001_SM_10006detail11EmptyKernelIvEEvv,(.L_x_261 - _ZN3cub18CUB_300001_SM_10006detail11EmptyKernelIvEEvv)
        .other          _ZN3cub18CUB_300001_SM_10006detail11EmptyKernelIvEEvv,@"STO_CUDA_ENTRY STV_DEFAULT"
_ZN3cub18CUB_300001_SM_10006detail11EmptyKernelIvEEvv:
.text._ZN3cub18CUB_300001_SM_10006detail11EmptyKernelIvEEvv:
[----:B------:R-:W-:Y:S01]  /*0000*/  LDC R1, c[0x0][0x37c] ;  /* 0x0000df00ff017b82 */ /* 0x000fe20000000800 */
[----:B------:R-:W-:Y:S05]  /*0010*/  EXIT ;  /* 0x000000000000794d */ /* 0x000fea0003800000 */
.L_x_237:
        /* <DEDUP_REMOVED lines=14> */
.L_x_261:


//--------------------- .text._Z8functionPdS_c    --------------------------
	.section	.text._Z8functionPdS_c,"ax",@progbits
	.align	128
        .global         _Z8functionPdS_c
        .type           _Z8functionPdS_c,@function
        .size           _Z8functionPdS_c,(.L_x_262 - _Z8functionPdS_c)
        .other          _Z8functionPdS_c,@"STO_CUDA_ENTRY STV_DEFAULT"
_Z8functionPdS_c:
.text._Z8functionPdS_c:
[----:B------:R-:W0:Y:S08]  /*0000*/  LDC R1, c[0x0][0x37c] ;  /* 0x0000df00ff017b82 */ /* 0x000e300000000800 */
[----:B------:R-:W1:Y:S01]  /*0010*/  LDC.U8 R0, c[0x0][0x390] ;  /* 0x0000e400ff007b82 */ /* 0x000e620000000000 */
[----:B------:R-:W2:Y:S01]  /*0020*/  S2R R9, SR_TID.X ;  /* 0x0000000000097919 */ /* 0x000ea20000002100 */
[----:B------:R-:W3:Y:S01]  /*0030*/  LDCU UR5, c[0x0][0x2fc] ;  /* 0x00005f80ff0577ac */ /* 0x000ee20008000800 */
[----:B0-----:R-:W-:Y:S01]  /*0040*/  VIADD R1, R1, 0xfffffff8 ;  /* 0xfffffff801017836 */ /* 0x001fe20000000000 */
[----:B------:R-:W0:Y:S01]  /*0050*/  S2R R8, SR_TID.Y ;  /* 0x0000000000087919 */ /* 0x000e220000002200 */
[----:B------:R-:W4:Y:S03]  /*0060*/  LDCU UR4, c[0x0][0x2f8] ;  /* 0x00005f00ff0477ac */ /* 0x000f260008000800 */
[----:B------:R-:W2:Y:S01]  /*0070*/  LDC R18, c[0x0][0x360] ;  /* 0x0000d800ff127b82 */ /* 0x000ea20000000800 */
[----:B------:R-:W5:Y:S01]  /*0080*/  S2R R3, SR_TID.Z ;  /* 0x0000000000037919 */ /* 0x000f620000002300 */
[----:B------:R-:W0:Y:S06]  /*0090*/  LDCU.64 UR36, c[0x0][0x358] ;  /* 0x00006b00ff2477ac */ /* 0x000e2c0008000a00 */
[----:B------:R-:W0:Y:S08]  /*00a0*/  LDC R17, c[0x0][0x364] ;  /* 0x0000d900ff117b82 */ /* 0x000e300000000800 */
[----:B------:R-:W2:Y:S01]  /*00b0*/  S2UR UR6, SR_CTAID.X ;  /* 0x00000000000679c3 */ /* 0x000ea20000002500 */
[----:B-1----:R-:W-:-:S02]  /*00c0*/  PRMT R0, R0, 0x8880, RZ ;  /* 0x0000888000007816 */ /* 0x002fc400000000ff */
[----:B----4-:R-:W-:Y:S02]  /*00d0*/  IADD3 R6, P1, PT, R1, UR4, RZ ;  /* 0x0000000401067c10 */ /* 0x010fe4000ff3e0ff */
[----:B------:R-:W-:-:S03]  /*00e0*/  ISETP.NE.AND P0, PT, R0, 0x6b, PT ;  /* 0x0000006b0000780c */ /* 0x000fc60003f05270 */
[----:B------:R-:W0:Y:S01]  /*00f0*/  S2UR UR7, SR_CTAID.Y ;  /* 0x00000000000779c3 */ /* 0x000e220000002600 */
[----:B---3--:R-:W-:-:S07]  /*0100*/  IMAD.X R7, RZ, RZ, UR5, P1 ;  /* 0x00000005ff077e24 */ /* 0x008fce00088e06ff */
[----:B------:R-:W5:Y:S08]  /*0110*/  S2UR UR8, SR_CTAID.Z ;  /* 0x00000000000879c3 */ /* 0x000f700000002700 */
[----:B------:R-:W5:Y:S01]  /*0120*/  LDC R2, c[0x0][0x368] ;  /* 0x0000da00ff027b82 */ /* 0x000f620000000800 */
[----:B--2---:R-:W-:Y:S02]  /*0130*/  IMAD R18, R18, UR6, R9 ;  /* 0x0000000612127c24 */ /* 0x004fe4000f8e0209 */
[----:B0-----:R-:W-:-:S02]  /*0140*/  IMAD R17, R17, UR7, R8 ;  /* 0x0000000711117c24 */ /* 0x001fc4000f8e0208 */
[----:B-----5:R-:W-:Y:S01]  /*0150*/  IMAD R2, R2, UR8, R3 ;  /* 0x0000000802027c24 */ /* 0x020fe2000f8e0203 */
[----:B------:R-:W-:Y:S06]  /*0160*/  @!P0 BRA `(.L_x_238) ;  /* 0x0000000800108947 */ /* 0x000fec0003800000 */
[----:B------:R-:W-:-:S13]  /*0170*/  ISETP.NE.AND P0, PT, R0, 0x6a, PT ;  /* 0x0000006a0000780c */ /* 0x000fda0003f05270 */
[----:B------:R-:W-:Y:S05]  /*0180*/  @!P0 BRA `(.L_x_239) ;  /* 0x0000000400208947 */ /* 0x000fea0003800000 */
[----:B------:R-:W-:-:S13]  /*0190*/  ISETP.NE.AND P0, PT, R0, 0x69, PT ;  /* 0x000000690000780c */ /* 0x000fda0003f05270 */
[----:B------:R-:W-:Y:S05]  /*01a0*/  @P0 EXIT ;  /* 0x000000000000094d */ /* 0x000fea0003800000 */
[----:B------:R-:W-:-:S04]  /*01b0*/  LOP3.LUT R16, R9, R8, RZ, 0xfc, !PT ;  /* 0x0000000809107212 */ /* 0x000fc800078efcff */
[----:B------:R-:W-:-:S13]  /*01c0*/  LOP3.LUT P0, R16, R16, RZ, R3, 0xfa, !PT ;  /* 0x000000ff10107212 */ /* 0x000fda000780fa03 */
[----:B------:R-:W-:Y:S05]  /*01d0*/  @P0 BRA `(.L_x_240) ;  /* 0x0000000000240947 */ /* 0x000fea0003800000 */
[----:B------:R-:W0:Y:S08]  /*01e0*/  LDC R3, c[0x0][0x370] ;  /* 0x0000dc00ff037b82 */ /* 0x000e300000000800 */
[----:B------:R-:W0:Y:S08]  /*01f0*/  LDC.64 R4, c[0x4][RZ] ;  /* 0x01000000ff047b82 */ /* 0x000e300000000a00 */
[----:B------:R-:W1:Y:S01]  /*0200*/  LDC R11, c[0x0][0x374] ;  /* 0x0000dd00ff0b7b82 */ /* 0x000e620000000800 */
[----:B0-----:R-:W-:-:S04]  /*0210*/  IMAD.WIDE.U32 R4, R3, 0x4, R4 ;  /* 0x0000000403047825 */ /* 0x001fc800078e0004 */
[----:B-1----:R-:W-:-:S07]  /*0220*/  IMAD.WIDE.U32 R4, R11, 0x4, R4 ;  /* 0x000000040b047825 */ /* 0x002fce00078e0004 */
.L_x_241:
[----:B------:R-:W-:Y:S05]  /*0230*/  YIELD ;  /* 0x0000000000007946 */ /* 0x000fea0003800000 */
[----:B------:R-:W2:Y:S02]  /*0240*/  ATOMG.E.OR.STRONG.GPU PT, R3, desc[UR36][R4.64], RZ ;  /* 0x800000ff040379a8 */ /* 0x000ea4000b1ef124 */
[----:B--2---:R-:W-:-:S13]  /*0250*/  ISETP.GE.AND P0, PT, R3, R2, PT ;  /* 0x000000020300720c */ /* 0x004fda0003f06270 */
[----:B------:R-:W-:Y:S05]  /*0260*/  @!P0 BRA `(.L_x_241) ;  /* 0xfffffffc00f08947 */ /* 0x000fea000383ffff */
.L_x_240:
[----:B------:R-:W-:Y:S01]  /*0270*/  ISETP.NE.AND P0, PT, R8, 0x11, PT ;  /* 0x000000110800780c */ /* 0x000fe20003f05270 */
[----:B------:R-:W-:Y:S05]  /*0280*/  WARPSYNC.ALL ;  /* 0x0000000000007948 */ /* 0x000fea0003800000 */
[----:B------:R-:W-:Y:S01]  /*0290*/  BAR.SYNC.DEFER_BLOCKING 0x0 ;  /* 0x0000000000007b1d */ /* 0x000fe20000010000 */
[----:B------:R-:W-:-:S05]  /*02a0*/  ISETP.NE.OR P0, PT, R9, 0x3, P0 ;  /* 0x000000030900780c */ /* 0x000fca0000705670 */
[----:B------:R-:W-:Y:S08]  /*02b0*/  BSSY.RECONVERGENT B6, `(.L_x_242) ;  /* 0x000000a000067945 */ /* 0x000ff00003800200 */
[----:B------:R-:W-:Y:S05]  /*02c0*/  @P0 BRA `(.L_x_243) ;  /* 0x0000000000200947 */ /* 0x000fea0003800000 */
[----:B------:R-:W-:Y:S01]  /*02d0*/  MOV R0, 0x178 ;  /* 0x0000017800007802 */ /* 0x000fe20000000f00 */
[----:B------:R0:W-:Y:S01]  /*02e0*/  STL [R1], R2 ;  /* 0x0000000201007387 */ /* 0x0001e20000100800 */
[----:B------:R-:W1:Y:S02]  /*02f0*/  LDCU.64 UR4, c[0x4][0x170] ;  /* 0x01002e00ff0477ac */ /* 0x000e640008000a00 */
[----:B------:R0:W2:Y:S01]  /*0300*/  LDC.64 R8, c[0x4][R0] ;  /* 0x0100000000087b82 */ /* 0x0000a20000000a00 */
[----:B-1----:R-:W-:Y:S01]  /*0310*/  MOV R4, UR4 ;  /* 0x0000000400047c02 */ /* 0x002fe20008000f00 */
[----:B0-----:R-:W-:-:S07]  /*0320*/  IMAD.U32 R5, RZ, RZ, UR5 ;  /* 0x00000005ff057e24 */ /* 0x001fce000f8e00ff */
[----:B------:R-:W-:-:S07]  /*0330*/  LEPC R20, `(.L_x_243) ;  /* 0x000000001014794e */ /* 0x000fce0000000000 */
[----:B--2---:R-:W-:Y:S05]  /*0340*/  CALL.ABS.NOINC R8 ;  /* 0x0000000008007343 */ /* 0x004fea0003c00000 */
.L_x_243:
[----:B------:R-:W-:Y:S05]  /*0350*/  BSYNC.RECONVERGENT B6 ;  /* 0x0000000000067941 */ /* 0x000fea0003800200 */
.L_x_242:
[----:B------:R-:W-:Y:S02]  /*0360*/  IADD3 R3, PT, PT, R17, -0x1, RZ ;  /* 0xffffffff11037810 */ /* 0x000fe40007ffe0ff */
[----:B------:R-:W-:Y:S02]  /*0370*/  ISETP.NE.AND P1, PT, R16, RZ, PT ;  /* 0x000000ff1000720c */ /* 0x000fe40003f25270 */
[----:B------:R-:W-:-:S04]  /*0380*/  VIADDMNMX.U32 R3, R2, 0xffffffff, R3, !PT ;  /* 0xffffffff02037846 */ /* 0x000fc80007800003 */
[----:B------:R-:W-:-:S04]  /*0390*/  VIADDMNMX.U32 R3, R18, 0xffffffff, R3, !PT ;  /* 0xffffffff12037846 */ /* 0x000fc80007800003 */
[----:B------:R-:W-:-:S13]  /*03a0*/  ISETP.GT.U32.AND P0, PT, R3, 0x1c, PT ;  /* 0x0000001c0300780c */ /* 0x000fda0003f04070 */
[----:B------:R-:W-:Y:S05]  /*03b0*/  @P0 BRA `(.L_x_244) ;  /* 0x0000000000340947 */ /* 0x000fea0003800000 */
[----:B------:R-:W0:Y:S01]  /*03c0*/  LDC.64 R8, c[0x0][0x380] ;  /* 0x0000e000ff087b82 */ /* 0x000e220000000a00 */
[----:B------:R-:W-:-:S04]  /*03d0*/  IMAD R17, R2, 0x1f, R17 ;  /* 0x0000001f02117824 */ /* 0x000fc800078e0211 */
[----:B------:R-:W-:-:S04]  /*03e0*/  IMAD R17, R17, 0x1f, R18 ;  /* 0x0000001f11117824 */ /* 0x000fc800078e0212 */
[C---:B------:R-:W-:Y:S01]  /*03f0*/  VIADD R3, R17.reuse, 0xfffffc3f ;  /* 0xfffffc3f11037836 */ /* 0x040fe20000000000 */
[----:B------:R-:W-:-:S03]  /*0400*/  IADD3 R5, PT, PT, R17, 0x3c1, RZ ;  /* 0x000003c111057810 */ /* 0x000fc60007ffe0ff */
[----:B0-----:R-:W-:-:S04]  /*0410*/  IMAD.WIDE.U32 R2, R3, 0x8, R8 ;  /* 0x0000000803027825 */ /* 0x001fc800078e0008 */
[--C-:B------:R-:W-:Y:S02]  /*0420*/  IMAD.WIDE.U32 R4, R5, 0x8, R8.reuse ;  /* 0x0000000805047825 */ /* 0x100fe400078e0008 */
[----:B------:R-:W2:Y:S04]  /*0430*/  LDG.E.64 R2, desc[UR36][R2.64] ;  /* 0x0000002402027981 */ /* 0x000ea8000c1e1b00 */
[----:B------:R-:W2:Y:S01]  /*0440*/  LDG.E.64 R4, desc[UR36][R4.64] ;  /* 0x0000002404047981 */ /* 0x000ea2000c1e1b00 */
[----:B------:R-:W-:Y:S01]  /*0450*/  IMAD.WIDE.U32 R8, R17, 0x8, R8 ;  /* 0x0000000811087825 */ /* 0x000fe200078e0008 */
[----:B--2---:R-:W-:-:S08]  /*0460*/  DADD R6, R2, R4 ;  /* 0x0000000002067229 */ /* 0x004fd00000000004 */
[----:B------:R-:W-:-:S07]  /*0470*/  DMUL R6, R6, 0.5 ;  /* 0x3fe0000006067828 */ /* 0x000fce0000000000 */
[----:B------:R0:W-:Y:S04]  /*0480*/  STG.E.64 desc[UR36][R8.64], R6 ;  /* 0x0000000608007986 */ /* 0x0001e8000c101b24 */
.L_x_244:
[----:B------:R-:W-:Y:S05]  /*0490*/  WARPSYNC.ALL ;  /* 0x0000000000007948 */ /* 0x000fea0003800000 */
[----:B------:R-:W-:Y:S06]  /*04a0*/  BAR.SYNC.DEFER_BLOCKING 0x0 ;  /* 0x0000000000007b1d */ /* 0x000fec0000010000 */
[----:B------:R-:W-:Y:S05]  /*04b0*/  @P1 EXIT ;  /* 0x000000000000194d */ /* 0x000fea0003800000 */
[----:B------:R-:W1:Y:S01]  /*04c0*/  LDC R5, c[0x0][0x370] ;  /* 0x0000dc00ff057b82 */ /* 0x000e620000000800 */
[----:B------:R-:W2:Y:S07]  /*04d0*/  S2R R0, SR_LANEID ;  /* 0x0000000000007919 */ /* 0x000eae0000000000 */
[----:B------:R-:W1:Y:S08]  /*04e0*/  LDC.64 R2, c[0x4][RZ] ;  /* 0x01000000ff027b82 */ /* 0x000e700000000a00 */
[----:B0-----:R-:W0:Y:S01]  /*04f0*/  LDC R7, c[0x0][0x374] ;  /* 0x0000dd00ff077b82 */ /* 0x001e220000000800 */
[----:B------:R-:W-:Y:S01]  /*0500*/  @!PT LDS RZ, [RZ] ;  /* 0x00000000fffff984 */ /* 0x000fe20000000800 */
[----:B------:R-:W-:Y:S01]  /*0510*/  @!PT LDS RZ, [RZ] ;  /* 0x00000000fffff984 */ /* 0x000fe20000000800 */
[----:B------:R-:W-:Y:S01]  /*0520*/  @!PT LDS RZ, [RZ] ;  /* 0x00000000fffff984 */ /* 0x000fe20000000800 */
[----:B------:R-:W-:Y:S01]  /*0530*/  @!PT LDS RZ, [RZ] ;  /* 0x00000000fffff984 */ /* 0x000fe20000000800 */
[----:B------:R-:W-:-:S00]  /*0540*/  MEMBAR.ALL.CTA ;  /* 0x0000000000007992 */ /* 0x000fc00000008000 */
[----:B------:R-:W-:Y:S06]  /*0550*/  MEMBAR.SC.GPU ;  /* 0x0000000000007992 */ /* 0x000fec0000002000 */
[----:B------:R-:W-:-:S00]  /*0560*/  ERRBAR ;  /* 0x00000000000079ab */ /* 0x000fc00000000000 */
[----:B------:R-:W-:Y:S06]  /*0570*/  CGAERRBAR ;  /* 0x00000000000075ab */ /* 0x000fec0000000000 */
[----:B------:R-:W-:Y:S01]  /*0580*/  CCTL.IVALL ;  /* 0x00000000ff00798f */ /* 0x000fe20002000000 */
[----:B------:R-:W-:Y:S01]  /*0590*/  VOTEU.ANY UR4, UPT, PT ;  /* 0x0000000000047886 */ /* 0x000fe200038e0100 */
[----:B-1----:R-:W-:Y:S01]  /*05a0*/  IMAD.WIDE.U32 R2, R5, 0x4, R2 ;  /* 0x0000000405027825 */ /* 0x002fe200078e0002 */
[----:B------:R-:W-:Y:S02]  /*05b0*/  UFLO.U32 UR5, UR4 ;  /* 0x00000004000572bd */ /* 0x000fe400080e0000 */
[----:B------:R-:W1:Y:S01]  /*05c0*/  POPC R9, UR4 ;  /* 0x0000000400097d09 */ /* 0x000e620008000000 */
[----:B0-----:R-:W-:-:S03]  /*05d0*/  IMAD.WIDE.U32 R2, R7, 0x4, R2 ;  /* 0x0000000407027825 */ /* 0x001fc600078e0002 */
[----:B--2---:R-:W-:-:S13]  /*05e0*/  ISETP.EQ.U32.AND P0, PT, R0, UR5, PT ;  /* 0x0000000500007c0c */ /* 0x004fda000bf02070 */
[----:B-1----:R-:W-:Y:S01]  /*05f0*/  @P0 ATOMG.E.ADD.STRONG.GPU PT, RZ, desc[UR36][R2.64], R9 ;  /* 0x8000000902ff09a8 */ /* 0x002fe200081ef124 */
[----:B------:R-:W-:Y:S05]  /*0600*/  EXIT ;  /* 0x000000000000794d */ /* 0x000fea0003800000 */
.L_x_239:
[----:B------:R-:W-:Y:S01]  /*0610*/  LOP3.LUT R8, R9, R8, RZ, 0xfc, !PT ;  /* 0x0000000809087212 */ /* 0x000fe200078efcff */
[----:B------:R-:W-:-:S03]  /*0620*/  VIADD R11, R17, 0xffffffff ;  /* 0xffffffff110b7836 */ /* 0x000fc60000000000 */
[----:B------:R-:W-:Y:S02]  /*0630*/  LOP3.LUT P2, R8, R8, RZ, R3, 0xfa, !PT ;  /* 0x000000ff08087212 */ /* 0x000fe4000784fa03 */
[----:B------:R-:W-:Y:S02]  /*0640*/  VIADDMNMX.U32 R5, R2, 0xffffffff, R11, !PT ;  /* 0xffffffff02057846 */ /* 0x000fe4000780000b */
[----:B------:R-:W-:Y:S02]  /*0650*/  ISETP.NE.AND P1, PT, R8, RZ, PT ;  /* 0x000000ff0800720c */ /* 0x000fe40003f25270 */
[----:B------:R-:W-:-:S04]  /*0660*/  VIADDMNMX.U32 R5, R18, 0xffffffff, R5, !PT ;  /* 0xffffffff12057846 */ /* 0x000fc80007800005 */
[----:B------:R-:W-:-:S03]  /*0670*/  ISETP.GT.U32.AND P0, PT, R5, 0x1c, PT ;  /* 0x0000001c0500780c */ /* 0x000fc60003f04070 */
[----:B------:R-:W-:Y:S10]  /*0680*/  @P2 BRA `(.L_x_245) ;  /* 0x0000000000242947 */ /* 0x000ff40003800000 */
[----:B------:R-:W0:Y:S08]  /*0690*/  LDC R3, c[0x0][0x370] ;  /* 0x0000dc00ff037b82 */ /* 0x000e300000000800 */
[----:B------:R-:W0:Y:S08]  /*06a0*/  LDC.64 R4, c[0x4][0x8] ;  /* 0x01000200ff047b82 */ /* 0x000e300000000a00 */
[----:B------:R-:W1:Y:S01]  /*06b0*/  LDC R7, c[0x0][0x378] ;  /* 0x0000de00ff077b82 */ /* 0x000e620000000800 */
[----:B0-----:R-:W-:-:S04]  /*06c0*/  IMAD.WIDE.U32 R4, R3, 0x4, R4 ;  /* 0x0000000403047825 */ /* 0x001fc800078e0004 */
[----:B-1----:R-:W-:-:S07]  /*06d0*/  IMAD.WIDE.U32 R4, R7, 0x4, R4 ;  /* 0x0000000407047825 */ /* 0x002fce00078e0004 */
.L_x_246:
[----:B------:R-:W-:Y:S05]  /*06e0*/  YIELD ;  /* 0x0000000000007946 */ /* 0x000fea0003800000 */
[----:B------:R-:W2:Y:S02]  /*06f0*/  ATOMG.E.OR.STRONG.GPU PT, R0, desc[UR36][R4.64], RZ ;  /* 0x800000ff040079a8 */ /* 0x000ea4000b1ef124 */
[----:B--2---:R-:W-:-:S13]  /*0700*/  ISETP.GE.AND P2, PT, R0, R17, PT ;  /* 0x000000110000720c */ /* 0x004fda0003f46270 */
[----:B------:R-:W-:Y:S05]  /*0710*/  @!P2 BRA `(.L_x_246) ;  /* 0xfffffffc00f0a947 */ /* 0x000fea000383ffff */
.L_x_245:
[----:B------:R-:W-:Y:S05]  /*0720*/  WARPSYNC.ALL ;  /* 0x0000000000007948 */ /* 0x000fea0003800000 */
[----:B------:R-:W-:Y:S06]  /*0730*/  BAR.SYNC.DEFER_BLOCKING 0x0 ;  /* 0x0000000000007b1d */ /* 0x000fec0000010000 */
[----:B------:R-:W-:Y:S04]  /*0740*/  BSSY.RECONVERGENT B0, `(.L_x_247) ;  /* 0x000000f000007945 */ /* 0x000fe80003800200 */
[----:B------:R-:W-:Y:S05]  /*0750*/  @P0 BRA `(.L_x_248) ;  /* 0x0000000000340947 */ /* 0x000fea0003800000 */
[----:B------:R-:W0:Y:S01]  /*0760*/  LDC.64 R8, c[0x0][0x380] ;  /* 0x0000e000ff087b82 */ /* 0x000e220000000a00 */
[----:B------:R-:W-:-:S04]  /*0770*/  IMAD R3, R2, 0x1f, R11 ;  /* 0x0000001f02037824 */ /* 0x000fc800078e020b */
[----:B------:R-:W-:-:S05]  /*0780*/  IMAD R11, R3, 0x1f, R18 ;  /* 0x0000001f030b7824 */ /* 0x000fca00078e0212 */
[C---:B------:R-:W-:Y:S01]  /*0790*/  IADD3 R5, PT, PT, R11.reuse, 0x3e, RZ ;  /* 0x0000003e0b057810 */ /* 0x040fe20007ffe0ff */
[----:B0-----:R-:W-:-:S04]  /*07a0*/  IMAD.WIDE.U32 R2, R11, 0x8, R8 ;  /* 0x000000080b027825 */ /* 0x001fc800078e0008 */
[----:B------:R-:W-:Y:S02]  /*07b0*/  IMAD.WIDE.U32 R4, R5, 0x8, R8 ;  /* 0x0000000805047825 */ /* 0x000fe400078e0008 */
[----:B------:R-:W2:Y:S04]  /*07c0*/  LDG.E.64 R2, desc[UR36][R2.64] ;  /* 0x0000002402027981 */ /* 0x000ea8000c1e1b00 */
[----:B------:R-:W2:Y:S01]  /*07d0*/  LDG.E.64 R4, desc[UR36][R4.64] ;  /* 0x0000002404047981 */ /* 0x000ea2000c1e1b00 */
[----:B------:R-:W-:-:S04]  /*07e0*/  VIADD R11, R11, 0x1f ;  /* 0x0000001f0b0b7836 */ /* 0x000fc80000000000 */
[----:B------:R-:W-:Y:S01]  /*07f0*/  IMAD.WIDE.U32 R8, R11, 0x8, R8 ;  /* 0x000000080b087825 */ /* 0x000fe200078e0008 */
[----:B--2---:R-:W-:-:S08]  /*0800*/  DADD R6, R2, R4 ;  /* 0x0000000002067229 */ /* 0x004fd00000000004 */
[----:B------:R-:W-:-:S07]  /*0810*/  DMUL R6, R6, 0.5 ;  /* 0x3fe0000006067828 */ /* 0x000fce0000000000 */
[----:B------:R0:W-:Y:S04]  /*0820*/  STG.E.64 desc[UR36][R8.64], R6 ;  /* 0x0000000608007986 */ /* 0x0001e8000c101b24 */
.L_x_248:
[----:B------:R-:W-:Y:S05]  /*0830*/  BSYNC.RECONVERGENT B0 ;  /* 0x0000000000007941 */ /* 0x000fea0003800200 */
.L_x_247:
        /* <DEDUP_REMOVED lines=23> */
.L_x_238:
[----:B------:R-:W-:Y:S01]  /*09b0*/  LOP3.LUT R8, R9, R8, RZ, 0xfc, !PT ;  /* 0x0000000809087212 */ /* 0x000fe200078efcff */
[----:B------:R-:W-:Y:S01]  /*09c0*/  VIADD R0, R18, 0xffffffff ;  /* 0xffffffff12007836 */ /* 0x000fe20000000000 */
[----:B------:R-:W-:Y:S02]  /*09d0*/  IADD3 R5, PT, PT, R17, -0x1, RZ ;  /* 0xffffffff11057810 */ /* 0x000fe40007ffe0ff */
[----:B------:R-:W-:Y:S02]  /*09e0*/  LOP3.LUT P2, R8, R8, RZ, R3, 0xfa, !PT ;  /* 0x000000ff08087212 */ /* 0x000fe4000784fa03 */
[----:B------:R-:W-:Y:S02]  /*09f0*/  VIADDMNMX.U32 R5, R2, 0xffffffff, R5, !PT ;  /* 0xffffffff02057846 */ /* 0x000fe40007800005 */
[----:B------:R-:W-:Y:S02]  /*0a00*/  ISETP.NE.AND P1, PT, R8, RZ, PT ;  /* 0x000000ff0800720c */ /* 0x000fe40003f25270 */
[----:B------:R-:W-:-:S04]  /*0a10*/  VIMNMX.U32 R3, PT, PT, R5, R0, !PT ;  /* 0x0000000005037248 */ /* 0x000fc80007fe0000 */
[----:B------:R-:W-:-:S03]  /*0a20*/  ISETP.GT.U32.AND P0, PT, R3, 0x1c, PT ;  /* 0x0000001c0300780c */ /* 0x000fc60003f04070 */
[----:B------:R-:W-:Y:S10]  /*0a30*/  @P2 BRA `(.L_x_249) ;  /* 0x0000000000242947 */ /* 0x000ff40003800000 */
[----:B------:R-:W0:Y:S08]  /*0a40*/  LDC R3, c[0x0][0x374] ;  /* 0x0000dd00ff037b82 */ /* 0x000e300000000800 */
[----:B------:R-:W0:Y:S08]  /*0a50*/  LDC.64 R4, c[0x4][0x10] ;  /* 0x01000400ff047b82 */ /* 0x000e300000000a00 */
[----:B------:R-:W1:Y:S01]  /*0a60*/  LDC R7, c[0x0][0x378] ;  /* 0x0000de00ff077b82 */ /* 0x000e620000000800 */
[----:B0-----:R-:W-:-:S04]  /*0a70*/  IMAD.WIDE.U32 R4, R3, 0x4, R4 ;  /* 0x0000000403047825 */ /* 0x001fc800078e0004 */
[----:B-1----:R-:W-:-:S07]  /*0a80*/  IMAD.WIDE.U32 R4, R7, 0x4, R4 ;  /* 0x0000000407047825 */ /* 0x002fce00078e0004 */
.L_x_250:
[----:B------:R-:W-:Y:S05]  /*0a90*/  YIELD ;  /* 0x0000000000007946 */ /* 0x000fea0003800000 */
[----:B------:R-:W2:Y:S02]  /*0aa0*/  ATOMG.E.OR.STRONG.GPU PT, R3, desc[UR36][R4.64], RZ ;  /* 0x800000ff040379a8 */ /* 0x000ea4000b1ef124 */
[----:B--2---:R-:W-:-:S13]  /*0ab0*/  ISETP.GE.AND P2, PT, R3, R18, PT ;  /* 0x000000120300720c */ /* 0x004fda0003f46270 */
[----:B------:R-:W-:Y:S05]  /*0ac0*/  @!P2 BRA `(.L_x_250) ;  /* 0xfffffffc00f0a947 */ /* 0x000fea000383ffff */
.L_x_249:
[----:B------:R-:W-:Y:S05]  /*0ad0*/  WARPSYNC.ALL ;  /* 0x0000000000007948 */ /* 0x000fea0003800000 */
[----:B------:R-:W-:Y:S06]  /*0ae0*/  BAR.SYNC.DEFER_BLOCKING 0x0 ;  /* 0x0000000000007b1d */ /* 0x000fec0000010000 */
[----:B------:R-:W-:Y:S04]  /*0af0*/  BSSY.RECONVERGENT B0, `(.L_x_251) ;  /* 0x0000013000007945 */ /* 0x000fe80003800200 */
[----:B------:R-:W-:Y:S05]  /*0b00*/  @P0 BRA `(.L_x_252) ;  /* 0x0000000000440947 */ /* 0x000fea0003800000 */
[----:B------:R-:W0:Y:S01]  /*0b10*/  LDC.64 R4, c[0x0][0x380] ;  /* 0x0000e000ff047b82 */ /* 0x000e220000000a00 */
[----:B------:R-:W-:-:S04]  /*0b20*/  IMAD R3, R2, 0x1f, R17 ;  /* 0x0000001f02037824 */ /* 0x000fc800078e0211 */
[----:B------:R-:W-:-:S03]  /*0b30*/  IMAD R3, R3, 0x1f, R0 ;  /* 0x0000001f03037824 */ /* 0x000fc600078e0200 */
[----:B------:R-:W1:Y:S02]  /*0b40*/  LDC.64 R10, c[0x0][0x388] ;  /* 0x0000e200ff0a7b82 */ /* 0x000e640000000a00 */
[C---:B------:R-:W-:Y:S01]  /*0b50*/  IADD3 R15, PT, PT, R3.reuse, 0x1, RZ ;  /* 0x00000001030f7810 */ /* 0x040fe20007ffe0ff */
[----:B0-----:R-:W-:-:S04]  /*0b60*/  IMAD.WIDE.U32 R2, R3, 0x8, R4 ;  /* 0x0000000803027825 */ /* 0x001fc800078e0004 */
[----:B------:R-:W-:Y:S02]  /*0b70*/  IMAD.WIDE.U32 R4, R15, 0x8, R4 ;  /* 0x000000080f047825 */ /* 0x000fe400078e0004 */
[----:B------:R-:W2:Y:S04]  /*0b80*/  LDG.E.64 R2, desc[UR36][R2.64] ;  /* 0x0000002402027981 */ /* 0x000ea8000c1e1b00 */
[----:B------:R-:W2:Y:S04]  /*0b90*/  LDG.E.64 R6, desc[UR36][R4.64+0x8] ;  /* 0x0000082404067981 */ /* 0x000ea8000c1e1b00 */
[----:B------:R-:W3:Y:S01]  /*0ba0*/  LDG.E.64 R8, desc[UR36][R4.64] ;  /* 0x0000002404087981 */ /* 0x000ee2000c1e1b00 */
[----:B--2---:R-:W-:-:S08]  /*0bb0*/  DADD R6, R2, R6 ;  /* 0x0000000002067229 */ /* 0x004fd00000000006 */
[----:B------:R-:W-:-:S08]  /*0bc0*/  DMUL R6, R6, 0.5 ;  /* 0x3fe0000006067828 */ /* 0x000fd00000000000 */
[----:B---3--:R-:W-:-:S08]  /*0bd0*/  DADD R8, -R6, R8 ;  /* 0x0000000006087229 */ /* 0x008fd00000000108 */
[----:B------:R-:W-:Y:S01]  /*0be0*/  DADD R12, -RZ, |R8| ;  /* 0x00000000ff0c7229 */ /* 0x000fe20000000508 */
[----:B-1----:R-:W-:-:S06]  /*0bf0*/  IMAD.WIDE.U32 R8, R15, 0x8, R10 ;  /* 0x000000080f087825 */ /* 0x002fcc00078e000a */
[----:B------:R0:W-:Y:S04]  /*0c00*/  STG.E.64 desc[UR36][R8.64], R12 ;  /* 0x0000000c08007986 */ /* 0x0001e8000c101b24 */
[----:B------:R0:W-:Y:S02]  /*0c10*/  STG.E.64 desc[UR36][R4.64], R6 ;  /* 0x0000000604007986 */ /* 0x0001e4000c101b24 */
.L_x_252:
[----:B------:R-:W-:Y:S05]  /*0c20*/  BSYNC.RECONVERGENT B0 ;  /* 0x0000000000007941 */ /* 0x000fea0003800200 */
.L_x_251:
[----:B------:R-:W-:Y:S06]  /*0c30*/  BAR.SYNC.DEFER_BLOCKING 0x0 ;  /* 0x0000000000007b1d */ /* 0x000fec0000010000 */
[----:B------:R-:W-:Y:S05]  /*0c40*/  @P1 EXIT ;  /* 0x000000000000194d */ /* 0x000fea0003800000 */
[----:B0-----:R-:W0:Y:S01]  /*0c50*/  LDC R5, c[0x0][0x374] ;  /* 0x0000dd00ff057b82 */ /* 0x001e220000000800 */
[----:B------:R-:W1:Y:S07]  /*0c60*/  S2R R0, SR_LANEID ;  /* 0x0000000000007919 */ /* 0x000e6e0000000000 */
[----:B------:R-:W0:Y:S08]  /*0c70*/  LDC.64 R2, c[0x4][0x10] ;  /* 0x01000400ff027b82 */ /* 0x000e300000000a00 */
[----:B------:R-:W2:Y:S01]  /*0c80*/  LDC R7, c[0x0][0x378] ;  /* 0x0000de00ff077b82 */ /* 0x000ea20000000800 */
        /* <DEDUP_REMOVED lines=10> */
[----:B0-----:R-:W-:Y:S01]  /*0d30*/  IMAD.WIDE.U32 R2, R5, 0x4, R2 ;  /* 0x0000000405027825 */ /* 0x001fe200078e0002 */
[----:B------:R-:W-:Y:S02]  /*0d40*/  UFLO.U32 UR5, UR4 ;  /* 0x00000004000572bd */ /* 0x000fe400080e0000 */
[----:B------:R-:W0:Y:S01]  /*0d50*/  POPC R9, UR4 ;  /* 0x0000000400097d09 */ /* 0x000e220008000000 */
[----:B--2---:R-:W-:-:S03]  /*0d60*/  IMAD.WIDE.U32 R2, R7, 0x4, R2 ;  /* 0x0000000407027825 */ /* 0x004fc600078e0002 */
[----:B-1----:R-:W-:-:S13]  /*0d70*/  ISETP.EQ.U32.AND P0, PT, R0, UR5, PT ;  /* 0x0000000500007c0c */ /* 0x002fda000bf02070 */
[----:B0-----:R-:W-:Y:S01]  /*0d80*/  @P0 ATOMG.E.ADD.STRONG.GPU PT, RZ, desc[UR36][R2.64], R9 ;  /* 0x8000000902ff09a8 */ /* 0x001fe200081ef124 */
[----:B------:R-:W-:Y:S05]  /*0d90*/  EXIT ;  /* 0x000000000000794d */ /* 0x000fea0003800000 */
.L_x_253:
        /* <DEDUP_REMOVED lines=14> */
.L_x_262:


//--------------------- .nv.global.init           --------------------------
	.section	.nv.global.init,"aw",@progbits
.nv.global.init:
	.type		$str,@object
	.size		$str,(.L_46 - $str)
$str:
        /*0000*/ 	.byte	0x25, 0x64, 0x20, 0x00
.L_46:


//--------------------- .nv.shared._ZN3cub18CUB_300001_SM_10006detail6reduce28DeviceReduceSingleTileKernelINS2_10policy_hubIdyN4cuda3__47maximumIdEEE10Policy1000EPdSB_iS8_ddNS5_3std3__410__identityEEEvT0_T1_T2_T3_T4_T6_ --------------------------
	.section	.nv.shared._ZN3cub18CUB_300001_SM_10006detail6reduce28DeviceReduceSingleTileKernelINS2_10policy_hubIdyN4cuda3__47maximumIdEEE10Policy1000EPdSB_iS8_ddNS5_3std3__410__identityEEEvT0_T1_T2_T3_T4_T6_,"aw",@nobits
	.sectionflags	@""
	.align	8
.nv.shared._ZN3cub18CUB_300001_SM_10006detail6reduce28DeviceReduceSingleTileKernelINS2_10policy_hubIdyN4cuda3__47maximumIdEEE10Policy1000EPdSB_iS8_ddNS5_3std3__410__identityEEEvT0_T1_T2_T3_T4_T6_:
	.zero		1104


//--------------------- .nv.shared.reserved.0     --------------------------
	.section	.nv.shared.reserved.0,"aw",@nobits
	.weak		__nv_reservedSMEM_offset_0_alias
	.size		__nv_reservedSMEM_offset_0_alias, 0, 64
	.other		__nv_reservedSMEM_offset_0_alias,@"STO_CUDA_RESERVED_SHARED STV_DEFAULT"
__nv_reservedSMEM_offset_0_alias:
	.zero		0
	.zero		64


//--------------------- .nv.global                --------------------------
	.section	.nv.global,"aw",@nobits
	.align	4
.nv.global:
	.type		dim_i,@object
	.size		dim_i,(dim_k - dim_i)
dim_i:
	.zero		4
	.type		dim_k,@object
	.size		dim_k,(dim_j - dim_k)
dim_k:
	.zero		4
	.type		dim_j,@object
	.size		dim_j,(_ZN32_INTERNAL_e133e7d3_4_k_cu_maxeps6thrust24THRUST_300001_SM_1000_NS12placeholders2_6E - dim_j)
dim_j:
	.zero		4
	.type		_ZN32_INTERNAL_e133e7d3_4_k_cu_maxeps6thrust24THRUST_300001_SM_1000_NS12placeholders2_6E,@object
	.size		_ZN32_INTERNAL_e133e7d3_4_k_cu_maxeps6thrust24THRUST_300001_SM_1000_NS12placeholders2_6E,(_ZN32_INTERNAL_e133e7d3_4_k_cu_maxeps4cuda3std3__45__cpo4rendE - _ZN32_INTERNAL_e133e7d3_4_k_cu_maxeps6thrust24THRUST_300001_SM_1000_NS12placeholders2_6E)
_ZN32_INTERNAL_e133e7d3_4_k_cu_maxeps6thrust24THRUST_300001_SM_1000_NS12placeholders2_6E:
	.zero		1
	.type		_ZN32_INTERNAL_e133e7d3_4_k_cu_maxeps4cuda3std3__45__cpo4rendE,@object
	.size		_ZN32_INTERNAL_e133e7d3_4_k_cu_maxeps4cuda3std3__45__cpo4rendE,(_ZN32_INTERNAL_e133e7d3_4_k_cu_maxeps4cuda3std6ranges3__45__cpo9iter_swapE - _ZN32_INTERNAL_e133e7d3_4_k_cu_maxeps4cuda3std3__45__cpo4rendE)
_ZN32_INTERNAL_e133e7d3_4_k_cu_maxeps4cuda3std3__45__cpo4rendE:
	.zero		1
	.type		_ZN32_INTERNAL_e133e7d3_4_k_cu_maxeps4cuda3std6ranges3__45__cpo9iter_swapE,@object
	.size		_ZN32_INTERNAL_e133e7d3_4_k_cu_maxeps4cuda3std6ranges3__45__cpo9iter_swapE,(_ZN32_INTERNAL_e133e7d3_4_k_cu_maxeps6thrust24THRUST_300001_SM_1000_NS8cuda_cub3parE - _ZN32_INTERNAL_e133e7d3_4_k_cu_maxeps4cuda3std6ranges3__45__cpo9iter_swapE)
_ZN32_INTERNAL_e133e7d3_4_k_cu_maxeps4cuda3std6ranges3__45__cpo9iter_swapE:
	.zero		1
	.type		_ZN32_INTERNAL_e133e7d3_4_k_cu_maxeps6thrust24THRUST_300001_SM_1000_NS8cuda_cub3parE,@object
	.size		_ZN32_INTERNAL_e133e7d3_4_k_cu_maxeps6thrust24THRUST_300001_SM_1000_NS8cuda_cub3parE,(_ZN32_INTERNAL_e133e7d3_4_k_cu_maxeps4cuda3std3__48unexpectE - _ZN32_INTERNAL_e133e7d3_4_k_cu_maxeps6thrust24THRUST_300001_SM_1000_NS8cuda_cub3parE)
_ZN32_INTERNAL_e133e7d3_4_k_cu_maxeps6thrust24THRUST_300001_SM_1000_NS8cuda_cub3parE:
	.zero		1
	.type		_ZN32_INTERNAL_e133e7d3_4_k_cu_maxeps4cuda3std3__48unexpectE,@object
	.size		_ZN32_INTERNAL_e133e7d3_4_k_cu_maxeps4cuda3std3__48unexpectE,(_ZN32_INTERNAL_e133e7d3_4_k_cu_maxeps6thrust24THRUST_300001_SM_1000_NS12placeholders3_10E - _ZN32_INTERNAL_e133e7d3_4_k_cu_maxeps4cuda3std3__48unexpectE)
_ZN32_INTERNAL_e133e7d3_4_k_cu_maxeps4cuda3std3__48unexpectE:
	.zero		1
	.type		_ZN32_INTERNAL_e133e7d3_4_k_cu_maxeps6thrust24THRUST_300001_SM_1000_NS12placeholders3_10E,@object
	.size		_ZN32_INTERNAL_e133e7d3_4_k_cu_maxeps6thrust24THRUST_300001_SM_1000_NS12placeholders3_10E,(_ZN32_INTERNAL_e133e7d3_4_k_cu_maxeps4cuda3std3__419piecewise_constructE - _ZN32_INTERNAL_e133e7d3_4_k_cu_maxeps6thrust24THRUST_300001_SM_1000_NS12placeholders3_10E)
_ZN32_INTERNAL_e133e7d3_4_k_cu_maxeps6thrust24THRUST_300001_SM_1000_NS12placeholders3_10E:
	.zero		1
	.type		_ZN32_INTERNAL_e133e7d3_4_k_cu_maxeps4cuda3std3__419piecewise_constructE,@object
	.size		_ZN32_INTERNAL_e133e7d3_4_k_cu_maxeps4cuda3std3__419piecewise_constructE,(_ZN32_INTERNAL_e133e7d3_4_k_cu_maxeps4cuda3std6ranges3__45__cpo5cdataE - _ZN32_INTERNAL_e133e7d3_4_k_cu_maxeps4cuda3std3__419piecewise_constructE)
_ZN32_INTERNAL_e133e7d3_4_k_cu_maxeps4cuda3std3__419piecewise_constructE:
	.zero		1
	.type		_ZN32_INTERNAL_e133e7d3_4_k_cu_maxeps4cuda3std6ranges3__45__cpo5cdataE,@object
	.size		_ZN32_INTERNAL_e133e7d3_4_k_cu_maxeps4cuda3std6ranges3__45__cpo5cdataE,(_ZN32_INTERNAL_e133e7d3_4_k_cu_maxeps6thrust24THRUST_300001_SM_1000_NS12placeholders2_2E - _ZN32_INTERNAL_e133e7d3_4_k_cu_maxeps4cuda3std6ranges3__45__cpo5cdataE)
_ZN32_INTERNAL_e133e7d3_4_k_cu_maxeps4cuda3std6ranges3__45__cpo5cdataE:
	.zero		1
	.type		_ZN32_INTERNAL_e133e7d3_4_k_cu_maxeps6thrust24THRUST_300001_SM_1000_NS12placeholders2_2E,@object
	.size		_ZN32_INTERNAL_e133e7d3_4_k_cu_maxeps6thrust24THRUST_300001_SM_1000_NS12placeholders2_2E,(_ZN32_INTERNAL_e133e7d3_4_k_cu_maxeps4cuda3std3__45__cpo3endE - _ZN32_INTERNAL_e133e7d3_4_k_cu_maxeps6thrust24THRUST_300001_SM_1000_NS12placeholders2_2E)
_ZN32_INTERNAL_e133e7d3_4_k_cu_maxeps6thrust24THRUST_300001_SM_1000_NS12placeholders2_2E:
	.zero		1
	.type		_ZN32_INTERNAL_e133e7d3_4_k_cu_maxeps4cuda3std3__45__cpo3endE,@object
	.size		_ZN32_INTERNAL_e133e7d3_4_k_cu_maxeps4cuda3std3__45__cpo3endE,(_ZN32_INTERNAL_e133e7d3_4_k_cu_maxeps4cuda3std6ranges3__45__cpo3endE - _ZN32_INTERNAL_e133e7d3_4_k_cu_maxeps4cuda3std3__45__cpo3endE)
_ZN32_INTERNAL_e133e7d3_4_k_cu_maxeps4cuda3std3__45__cpo3endE:
	.zero		1
	.type		_ZN32_INTERNAL_e133e7d3_4_k_cu_maxeps4cuda3std6ranges3__45__cpo3endE,@object
	.size		_ZN32_INTERNAL_e133e7d3_4_k_cu_maxeps4cuda3std6ranges3__45__cpo3endE,(_ZN32_INTERNAL_e133e7d3_4_k_cu_maxeps6thrust24THRUST_300001_SM_1000_NS12placeholders2_8E - _ZN32_INTERNAL_e133e7d3_4_k_cu_maxeps4cuda3std6ranges3__45__cpo3endE)
_ZN32_INTERNAL_e133e7d3_4_k_cu_maxeps4cuda3std6ranges3__45__cpo3endE:
	.zero		1
	.type		_ZN32_INTERNAL_e133e7d3_4_k_cu_maxeps6thrust24THRUST_300001_SM_1000_NS12placeholders2_8E,@object
	.size		_ZN32_INTERNAL_e133e7d3_4_k_cu_maxeps6thrust24THRUST_300001_SM_1000_NS12placeholders2_8E,(_ZN32_INTERNAL_e133e7d3_4_k_cu_maxeps4cuda3std3__45__cpo5crendE - _ZN32_INTERNAL_e133e7d3_4_k_cu_maxeps6thrust24THRUST_300001_SM_1000_NS12placeholders2_8E)
_ZN32_INTERNAL_e133e7d3_4_k_cu_maxeps6thrust24THRUST_300001_SM_1000_NS12placeholders2_8E:
	.zero		1
	.type		_ZN32_INTERNAL_e133e7d3_4_k_cu_maxeps4cuda3std3__45__cpo5crendE,@object
	.size		_ZN32_INTERNAL_e133e7d3_4_k_cu_maxeps4cuda3std3__45__cpo5crendE,(_ZN32_INTERNAL_e133e7d3_4_k_cu_maxeps4cuda3std6ranges3__45__cpo4prevE - _ZN32_INTERNAL_e133e7d3_4_k_cu_maxeps4cuda3std3__45__cpo5crendE)
_ZN32_INTERNAL_e133e7d3_4_k_cu_maxeps4cuda3std3__45__cpo5crendE:
	.zero		1
	.type		_ZN32_INTERNAL_e133e7d3_4_k_cu_maxeps4cuda3std6ranges3__45__cpo4prevE,@object
	.size		_ZN32_INTERNAL_e133e7d3_4_k_cu_maxeps4cuda3std6ranges3__45__cpo4prevE,(_ZN32_INTERNAL_e133e7d3_4_k_cu_maxeps6thrust24THRUST_300001_SM_1000_NS6system6detail10sequential3seqE - _ZN32_INTERNAL_e133e7d3_4_k_cu_maxeps4cuda3std6ranges3__45__cpo4prevE)
_ZN32_INTERNAL_e133e7d3_4_k_cu_maxeps4cuda3std6ranges3__45__cpo4prevE:
	.zero		1
	.type		_ZN32_INTERNAL_e133e7d3_4_k_cu_maxeps6thrust24THRUST_300001_SM_1000_NS6system6detail10sequential3seqE,@object
	.size		_ZN32_INTERNAL_e133e7d3_4_k_cu_maxeps6thrust24THRUST_300001_SM_1000_NS6system6detail10sequential3seqE,(_ZN32_INTERNAL_e133e7d3_4_k_cu_maxeps4cuda3std6ranges3__45__cpo9iter_moveE - _ZN32_INTERNAL_e133e7d3_4_k_cu_maxeps6thrust24THRUST_300001_SM_1000_NS6system6detail10sequential3seqE)
_ZN32_INTERNAL_e133e7d3_4_k_cu_maxeps6thrust24THRUST_300001_SM_1000_NS6system6detail10sequential3seqE:
	.zero		1
	.type		_ZN32_INTERNAL_e133e7d3_4_k_cu_maxeps4cuda3std6ranges3__45__cpo9iter_moveE,@object
	.size		_ZN32_INTERNAL_e133e7d3_4_k_cu_maxeps4cuda3std6ranges3__45__cpo9iter_moveE,(_ZN32_INTERNAL_e133e7d3_4_k_cu_maxeps6thrust24THRUST_300001_SM_1000_NS12placeholders2_4E - _ZN32_INTERNAL_e133e7d3_4_k_cu_maxeps4cuda3std6ranges3__45__cpo9iter_moveE)
_ZN32_INTERNAL_e133e7d3_4_k_cu_maxeps4cuda3std6ranges3__45__cpo9iter_moveE:
	.zero		1
	.type		_ZN32_INTERNAL_e133e7d3_4_k_cu_maxeps6thrust24THRUST_300001_SM_1000_NS12placeholders2_4E,@object
	.size		_ZN32_INTERNAL_e133e7d3_4_k_cu_maxeps6thrust24THRUST_300001_SM_1000_NS12placeholders2_4E,(_ZN32_INTERNAL_e133e7d3_4_k_cu_maxeps4cuda3std3__45__cpo4cendE - _ZN32_INTERNAL_e133e7d3_4_k_cu_maxeps6thrust24THRUST_300001_SM_1000_NS12placeholders2_4E)
_ZN32_INTERNAL_e133e7d3_4_k_cu_maxeps6thrust24THRUST_300001_SM_1000_NS12placeholders2_4E:
	.zero		1
	.type		_ZN32_INTERNAL_e133e7d3_4_k_cu_maxeps4cuda3std3__45__cpo4cendE,@object
	.size		_ZN32_INTERNAL_e133e7d3_4_k_cu_maxeps4cuda3std3__45__cpo4cendE,(_ZN32_INTERNAL_e133e7d3_4_k_cu_maxeps4cuda3std6ranges3__45__cpo4cendE - _ZN32_INTERNAL_e133e7d3_4_k_cu_maxeps4cuda3std3__45__cpo4cendE)
_ZN32_INTERNAL_e133e7d3_4_k_cu_maxeps4cuda3std3__45__cpo4cendE:
	.zero		1
	.type		_ZN32_INTERNAL_e133e7d3_4_k_cu_maxeps4cuda3std6ranges3__45__cpo4cendE,@object
	.size		_ZN32_INTERNAL_e133e7d3_4_k_cu_maxeps4cuda3std6ranges3__45__cpo4cendE,(_ZN32_INTERNAL_e133e7d3_4_k_cu_maxeps4cuda3std3__420unreachable_sentinelE - _ZN32_INTERNAL_e133e7d3_4_k_cu_maxeps4cuda3std6ranges3__45__cpo4cendE)
_ZN32_INTERNAL_e133e7d3_4_k_cu_maxeps4cuda3std6ranges3__45__cpo4cendE:
	.zero		1
	.type		_ZN32_INTERNAL_e133e7d3_4_k_cu_maxeps4cuda3std3__420unreachable_sentinelE,@object
	.size		_ZN32_INTERNAL_e133e7d3_4_k_cu_maxeps4cuda3std3__420unreachable_sentinelE,(_ZN32_INTERNAL_e133e7d3_4_k_cu_maxeps4cuda3std6ranges3__45__cpo5ssizeE - _ZN32_INTERNAL_e133e7d3_4_k_cu_maxeps4cuda3std3__420unreachable_sentinelE)
_ZN32_INTERNAL_e133e7d3_4_k_cu_maxeps4cuda3std3__420unreachable_sentinelE:
	.zero		1
	.type		_ZN32_INTERNAL_e133e7d3_4_k_cu_maxeps4cuda3std6ranges3__45__cpo5ssizeE,@object
	.size		_ZN32_INTERNAL_e133e7d3_4_k_cu_maxeps4cuda3std6ranges3__45__cpo5ssizeE,(_ZN32_INTERNAL_e133e7d3_4_k_cu_maxeps6thrust24THRUST_300001_SM_1000_NS12placeholders2_7E - _ZN32_INTERNAL_e133e7d3_4_k_cu_maxeps4cuda3std6ranges3__45__cpo5ssizeE)
_ZN32_INTERNAL_e133e7d3_4_k_cu_maxeps4cuda3std6ranges3__45__cpo5ssizeE:
	.zero		1
	.type		_ZN32_INTERNAL_e133e7d3_4_k_cu_maxeps6thrust24THRUST_300001_SM_1000_NS12placeholders2_7E,@object
	.size		_ZN32_INTERNAL_e133e7d3_4_k_cu_maxeps6thrust24THRUST_300001_SM_1000_NS12placeholders2_7E,(_ZN32_INTERNAL_e133e7d3_4_k_cu_maxeps4cuda3std3__45__cpo7crbeginE - _ZN32_INTERNAL_e133e7d3_4_k_cu_maxeps6thrust24THRUST_300001_SM_1000_NS12placeholders2_7E)
_ZN32_INTERNAL_e133e7d3_4_k_cu_maxeps6thrust24THRUST_300001_SM_1000_NS12placeholders2_7E:
	.zero		1
	.type		_ZN32_INTERNAL_e133e7d3_4_k_cu_maxeps4cuda3std3__45__cpo7crbeginE,@object
	.size		_ZN32_INTERNAL_e133e7d3_4_k_cu_maxeps4cuda3std3__45__cpo7crbeginE,(_ZN32_INTERNAL_e133e7d3_4_k_cu_maxeps4cuda3std6ranges3__45__cpo4nextE - _ZN32_INTERNAL_e133e7d3_4_k_cu_maxeps4cuda3std3__45__cpo7crbeginE)
_ZN32_INTERNAL_e133e7d3_4_k_cu_maxeps4cuda3std3__45__cpo7crbeginE:
	.zero		1
	.type		_ZN32_INTERNAL_e133e7d3_4_k_cu_maxeps4cuda3std6ranges3__45__cpo4nextE,@object
	.size		_ZN32_INTERNAL_e133e7d3_4_k_cu_maxeps4cuda3std6ranges3__45__cpo4nextE,(_ZN32_INTERNAL_e133e7d3_4_k_cu_maxeps6thrust24THRUST_300001_SM_1000_NS8cuda_cub10par_nosyncE - _ZN32_INTERNAL_e133e7d3_4_k_cu_maxeps4cuda3std6ranges3__45__cpo4nextE)
_ZN32_INTERNAL_e133e7d3_4_k_cu_maxeps4cuda3std6ranges3__45__cpo4nextE:
	.zero		1
	.type		_ZN32_INTERNAL_e133e7d3_4_k_cu_maxeps6thrust24THRUST_300001_SM_1000_NS8cuda_cub10par_nosyncE,@object
	.size		_ZN32_INTERNAL_e133e7d3_4_k_cu_maxeps6thrust24THRUST_300001_SM_1000_NS8cuda_cub10par_nosyncE,(_ZN32_INTERNAL_e133e7d3_4_k_cu_maxeps4cuda3std6ranges3__45__cpo4swapE - _ZN32_INTERNAL_e133e7d3_4_k_cu_maxeps6thrust24THRUST_300001_SM_1000_NS8cuda_cub10par_nosyncE)
_ZN32_INTERNAL_e133e7d3_4_k_cu_maxeps6thrust24THRUST_300001_SM_1000_NS8cuda_cub10par_nosyncE:
	.zero		1
	.type		_ZN32_INTERNAL_e133e7d3_4_k_cu_maxeps4cuda3std6ranges3__45__cpo4swapE,@object
	.size		_ZN32_INTERNAL_e133e7d3_4_k_cu_maxeps4cuda3std6ranges3__45__cpo4swapE,(_ZN32_INTERNAL_e133e7d3_4_k_cu_maxeps6thrust24THRUST_300001_SM_1000_NS3seqE - _ZN32_INTERNAL_e133e7d3_4_k_cu_maxeps4cuda3std6ranges3__45__cpo4swapE)
_ZN32_INTERNAL_e133e7d3_4_k_cu_maxeps4cuda3std6ranges3__45__cpo4swapE:
	.zero		1
	.type		_ZN32_INTERNAL_e133e7d3_4_k_cu_maxeps6thrust24THRUST_300001_SM_1000_NS3seqE,@object
	.size		_ZN32_INTERNAL_e133e7d3_4_k_cu_maxeps6thrust24THRUST_300001_SM_1000_NS3seqE,(_ZN32_INTERNAL_e133e7d3_4_k_cu_maxeps4cuda3std3__48in_placeE - _ZN32_INTERNAL_e133e7d3_4_k_cu_maxeps6thrust24THRUST_300001_SM_1000_NS3seqE)
_ZN32_INTERNAL_e133e7d3_4_k_cu_maxeps6thrust24THRUST_300001_SM_1000_NS3seqE:
	.zero		1
	.type		_ZN32_INTERNAL_e133e7d3_4_k_cu_maxeps4cuda3std3__48in_placeE,@object
	.size		_ZN32_INTERNAL_e133e7d3_4_k_cu_maxeps4cuda3std3__48in_placeE,(_ZN32_INTERNAL_e133e7d3_4_k_cu_maxeps4cuda3std6ranges3__45__cpo4sizeE - _ZN32_INTERNAL_e133e7d3_4_k_cu_maxeps4cuda3std3__48in_placeE)
_ZN32_INTERNAL_e133e7d3_4_k_cu_maxeps4cuda3std3__48in_placeE:
	.zero		1
	.type		_ZN32_INTERNAL_e133e7d3_4_k_cu_maxeps4cuda3std6ranges3__45__cpo4sizeE,@object
	.size		_ZN32_INTERNAL_e133e7d3_4_k_cu_maxeps4cuda3std6ranges3__45__cpo4sizeE,(_ZN32_INTERNAL_e133e7d3_4_k_cu_maxeps6thrust24THRUST_300001_SM_1000_NS12placeholders2_3E - _ZN32_INTERNAL_e133e7d3_4_k_cu_maxeps4cuda3std6ranges3__45__cpo4sizeE)
_ZN32_INTERNAL_e133e7d3_4_k_cu_maxeps4cuda3std6ranges3__45__cpo4sizeE:
	.zero		1
	.type		_ZN32_INTERNAL_e133e7d3_4_k_cu_maxeps6thrust24THRUST_300001_SM_1000_NS12placeholders2_3E,@object
	.size		_ZN32_INTERNAL_e133e7d3_4_k_cu_maxeps6thrust24THRUST_300001_SM_1000_NS12placeholders2_3E,(_ZN32_INTERNAL_e133e7d3_4_k_cu_maxeps4cuda3std3__45__cpo6cbeginE - _ZN32_INTERNAL_e133e7d3_4_k_cu_maxeps6thrust24THRUST_300001_SM_1000_NS12placeholders2_3E)
_ZN32_INTERNAL_e133e7d3_4_k_cu_maxeps6thrust24THRUST_300001_SM_1000_NS12placeholders2_3E:
	.zero		1
	.type		_ZN32_INTERNAL_e133e7d3_4_k_cu_maxeps4cuda3std3__45__cpo6cbeginE,@object
	.size		_ZN32_INTERNAL_e133e7d3_4_k_cu_maxeps4cuda3std3__45__cpo6cbeginE,(_ZN32_INTERNAL_e133e7d3_4_k_cu_maxeps4cuda3std6ranges3__45__cpo6cbeginE - _ZN32_INTERNAL_e133e7d3_4_k_cu_maxeps4cuda3std3__45__cpo6cbeginE)
_ZN32_INTERNAL_e133e7d3_4_k_cu_maxeps4cuda3std3__45__cpo6cbeginE:
	.zero		1
	.type		_ZN32_INTERNAL_e133e7d3_4_k_cu_maxeps4cuda3std6ranges3__45__cpo6cbeginE,@object
	.size		_ZN32_INTERNAL_e133e7d3_4_k_cu_maxeps4cuda3std6ranges3__45__cpo6cbeginE,(_ZN32_INTERNAL_e133e7d3_4_k_cu_maxeps6thrust24THRUST_300001_SM_1000_NS12placeholders2_9E - _ZN32_INTERNAL_e133e7d3_4_k_cu_maxeps4cuda3std6ranges3__45__cpo6cbeginE)
_ZN32_INTERNAL_e133e7d3_4_k_cu_maxeps4cuda3std6ranges3__45__cpo6cbeginE:
	.zero		1
	.type		_ZN32_INTERNAL_e133e7d3_4_k_cu_maxeps6thrust24THRUST_300001_SM_1000_NS12placeholders2_9E,@object
	.size		_ZN32_INTERNAL_e133e7d3_4_k_cu_maxeps6thrust24THRUST_300001_SM_1000_NS12placeholders2_9E,(_ZN32_INTERNAL_e133e7d3_4_k_cu_maxeps4cuda3std3__434_GLOBAL__N__e133e7d3_4_k_cu_maxeps6ignoreE - _ZN32_INTERNAL_e133e7d3_4_k_cu_maxeps6thrust24THRUST_300001_SM_1000_NS12placeholders2_9E)
_ZN32_INTERNAL_e133e7d3_4_k_cu_maxeps6thrust24THRUST_300001_SM_1000_NS12placeholders2_9E:
	.zero		1
	.type		_ZN32_INTERNAL_e133e7d3_4_k_cu_maxeps4cuda3std3__434_GLOBAL__N__e133e7d3_4_k_cu_maxeps6ignoreE,@object
	.size		_ZN32_INTERNAL_e133e7d3_4_k_cu_maxeps4cuda3std3__434_GLOBAL__N__e133e7d3_4_k_cu_maxeps6ignoreE,(_ZN32_INTERNAL_e133e7d3_4_k_cu_maxeps4cuda3std6ranges3__45__cpo4dataE - _ZN32_INTERNAL_e133e7d3_4_k_cu_maxeps4cuda3std3__434_GLOBAL__N__e133e7d3_4_k_cu_maxeps6ignoreE)
_ZN32_INTERNAL_e133e7d3_4_k_cu_maxeps4cuda3std3__434_GLOBAL__N__e133e7d3_4_k_cu_maxeps6ignoreE:
	.zero		1
	.type		_ZN32_INTERNAL_e133e7d3_4_k_cu_maxeps4cuda3std6ranges3__45__cpo4dataE,@object
	.size		_ZN32_INTERNAL_e133e7d3_4_k_cu_maxeps4cuda3std6ranges3__45__cpo4dataE,(_ZN32_INTERNAL_e133e7d3_4_k_cu_maxeps6thrust24THRUST_300001_SM_1000_NS12placeholders2_1E - _ZN32_INTERNAL_e133e7d3_4_k_cu_maxeps4cuda3std6ranges3__45__cpo4dataE)
_ZN32_INTERNAL_e133e7d3_4_k_cu_maxeps4cuda3std6ranges3__45__cpo4dataE:
	.zero		1
	.type		_ZN32_INTERNAL_e133e7d3_4_k_cu_maxeps6thrust24THRUST_300001_SM_1000_NS12placeholders2_1E,@object
	.size		_ZN32_INTERNAL_e133e7d3_4_k_cu_maxeps6thrust24THRUST_300001_SM_1000_NS12placeholders2_1E,(_ZN32_INTERNAL_e133e7d3_4_k_cu_maxeps4cuda3std3__45__cpo5beginE - _ZN32_INTERNAL_e133e7d3_4_k_cu_maxeps6thrust24THRUST_300001_SM_1000_NS12placeholders2_1E)
_ZN32_INTERNAL_e133e7d3_4_k_cu_maxeps6thrust24THRUST_300001_SM_1000_NS12placeholders2_1E:
	.zero		1
	.type		_ZN32_INTERNAL_e133e7d3_4_k_cu_maxeps4cuda3std3__45__cpo5beginE,@object
	.size		_ZN32_INTERNAL_e133e7d3_4_k_cu_maxeps4cuda3std3__45__cpo5beginE,(_ZN32_INTERNAL_e133e7d3_4_k_cu_maxeps4cuda3std6ranges3__45__cpo5beginE - _ZN32_INTERNAL_e133e7d3_4_k_cu_maxeps4cuda3std3__45__cpo5beginE)
_ZN32_INTERNAL_e133e7d3_4_k_cu_maxeps4cuda3std3__45__cpo5beginE:
	.zero		1
	.type		_ZN32_INTERNAL_e133e7d3_4_k_cu_maxeps4cuda3std6ranges3__45__cpo5beginE,@object
	.size		_ZN32_INTERNAL_e133e7d3_4_k_cu_maxeps4cuda3std6ranges3__45__cpo5beginE,(_ZN32_INTERNAL_e133e7d3_4_k_cu_maxeps6thrust24THRUST_300001_SM_1000_NS12placeholders2_5E - _ZN32_INTERNAL_e133e7d3_4_k_cu_maxeps4cuda3std6ranges3__45__cpo5beginE)
_ZN32_INTERNAL_e133e7d3_4_k_cu_maxeps4cuda3std6ranges3__45__cpo5beginE:
	.zero		1
	.type		_ZN32_INTERNAL_e133e7d3_4_k_cu_maxeps6thrust24THRUST_300001_SM_1000_NS12placeholders2_5E,@object
	.size		_ZN32_INTERNAL_e133e7d3_4_k_cu_maxeps6thrust24THRUST_300001_SM_1000_NS12placeholders2_5E,(_ZN32_INTERNAL_e133e7d3_4_k_cu_maxeps4cuda3std3__45__cpo6rbeginE - _ZN32_INTERNAL_e133e7d3_4_k_cu_maxeps6thrust24THRUST_300001_SM_1000_NS12placeholders2_5E)
_ZN32_INTERNAL_e133e7d3_4_k_cu_maxeps6thrust24THRUST_300001_SM_1000_NS12placeholders2_5E:
	.zero		1
	.type		_ZN32_INTERNAL_e133e7d3_4_k_cu_maxeps4cuda3std3__45__cpo6rbeginE,@object
	.size		_ZN32_INTERNAL_e133e7d3_4_k_cu_maxeps4cuda3std3__45__cpo6rbeginE,(_ZN32_INTERNAL_e133e7d3_4_k_cu_maxeps4cuda3std6ranges3__45__cpo7advanceE - _ZN32_INTERNAL_e133e7d3_4_k_cu_maxeps4cuda3std3__45__cpo6rbeginE)
_ZN32_INTERNAL_e133e7d3_4_k_cu_maxeps4cuda3std3__45__cpo6rbeginE:
	.zero		1
	.type		_ZN32_INTERNAL_e133e7d3_4_k_cu_maxeps4cuda3std6ranges3__45__cpo7advanceE,@object
	.size		_ZN32_INTERNAL_e133e7d3_4_k_cu_maxeps4cuda3std6ranges3__45__cpo7advanceE,(_ZN32_INTERNAL_e133e7d3_4_k_cu_maxeps4cuda3std3__47nulloptE - _ZN32_INTERNAL_e133e7d3_4_k_cu_maxeps4cuda3std6ranges3__45__cpo7advanceE)
_ZN32_INTERNAL_e133e7d3_4_k_cu_maxeps4cuda3std6ranges3__45__cpo7advanceE:
	.zero		1
	.type		_ZN32_INTERNAL_e133e7d3_4_k_cu_maxeps4cuda3std3__47nulloptE,@object
	.size		_ZN32_INTERNAL_e133e7d3_4_k_cu_maxeps4cuda3std3__47nulloptE,(_ZN32_INTERNAL_e133e7d3_4_k_cu_maxeps4cuda3std6ranges3__45__cpo8distanceE - _ZN32_INTERNAL_e133e7d3_4_k_cu_maxeps4cuda3std3__47nulloptE)
_ZN32_INTERNAL_e133e7d3_4_k_cu_maxeps4cuda3std3__47nulloptE:
	.zero		1
	.type		_ZN32_INTERNAL_e133e7d3_4_k_cu_maxeps4cuda3std6ranges3__45__cpo8distanceE,@object
	.size		_ZN32_INTERNAL_e133e7d3_4_k_cu_maxeps4cuda3std6ranges3__45__cpo8distanceE,(.L_31 - _ZN32_INTERNAL_e133e7d3_4_k_cu_maxeps4cuda3std6ranges3__45__cpo8distanceE)
_ZN32_INTERNAL_e133e7d3_4_k_cu_maxeps4cuda3std6ranges3__45__cpo8distanceE:
	.zero		1
.L_31:


//--------------------- .nv.shared._ZN3cub18CUB_300001_SM_10006detail6reduce18DeviceReduceKernelINS2_10policy_hubIdyN4cuda3__47maximumIdEEE10Policy1000EN6thrust24THRUST_300001_SM_1000_NS6detail15normal_iteratorINSC_10device_ptrIdEEEEyS8_dNS5_3std3__410__identityEEEvT0_PT3_T1_NS0_13GridEvenShareISO_EET2_T4_ --------------------------
	.section	.nv.shared._ZN3cub18CUB_300001_SM_10006detail6reduce18DeviceReduceKernelINS2_10policy_hubIdyN4cuda3__47maximumIdEEE10Policy1000EN6thrust24THRUST_300001_SM_1000_NS6detail15normal_iteratorINSC_10device_ptrIdEEEEyS8_dNS5_3std3__410__identityEEEvT0_PT3_T1_NS0_13GridEvenShareISO_EET2_T4_,"aw",@nobits
	.sectionflags	@""
	.align	8
.nv.shared._ZN3cub18CUB_300001_SM_10006detail6reduce18DeviceReduceKernelINS2_10policy_hubIdyN4cuda3__47maximumIdEEE10Policy1000EN6thrust24THRUST_300001_SM_1000_NS6detail15normal_iteratorINSC_10device_ptrIdEEEEyS8_dNS5_3std3__410__identityEEEvT0_PT3_T1_NS0_13GridEvenShareISO_EET2_T4_:
	.zero		1104


//--------------------- .nv.shared._ZN3cub18CUB_300001_SM_10006detail6reduce28DeviceReduceSingleTileKernelINS2_10policy_hubIdyN4cuda3__47maximumIdEEE10Policy1000EN6thrust24THRUST_300001_SM_1000_NS6detail15normal_iteratorINSC_10device_ptrIdEEEEPdyS8_ddNS5_3std3__410__identityEEEvT0_T1_T2_T3_T4_T6_ --------------------------
	.section	.nv.shared._ZN3cub18CUB_300001_SM_10006detail6reduce28DeviceReduceSingleTileKernelINS2_10policy_hubIdyN4cuda3__47maximumIdEEE10Policy1000EN6thrust24THRUST_300001_SM_1000_NS6detail15normal_iteratorINSC_10device_ptrIdEEEEPdyS8_ddNS5_3std3__410__identityEEEvT0_T1_T2_T3_T4_T6_,"aw",@nobits
	.sectionflags	@""
	.align	8
.nv.shared._ZN3cub18CUB_300001_SM_10006detail6reduce28DeviceReduceSingleTileKernelINS2_10policy_hubIdyN4cuda3__47maximumIdEEE10Policy1000EN6thrust24THRUST_300001_SM_1000_NS6detail15normal_iteratorINSC_10device_ptrIdEEEEPdyS8_ddNS5_3std3__410__identityEEEvT0_T1_T2_T3_T4_T6_:
	.zero		1104


//--------------------- .nv.shared._ZN3cub18CUB_300001_SM_10006detail6reduce28DeviceReduceSingleTileKernelINS2_10policy_hubIdjN4cuda3__47maximumIdEEE10Policy1000EPdSB_iS8_ddNS5_3std3__410__identityEEEvT0_T1_T2_T3_T4_T6_ --------------------------
	.section	.nv.shared._ZN3cub18CUB_300001_SM_10006detail6reduce28DeviceReduceSingleTileKernelINS2_10policy_hubIdjN4cuda3__47maximumIdEEE10Policy1000EPdSB_iS8_ddNS5_3std3__410__identityEEEvT0_T1_T2_T3_T4_T6_,"aw",@nobits
	.sectionflags	@""
	.align	8
.nv.shared._ZN3cub18CUB_300001_SM_10006detail6reduce28DeviceReduceSingleTileKernelINS2_10policy_hubIdjN4cuda3__47maximumIdEEE10Policy1000EPdSB_iS8_ddNS5_3std3__410__identityEEEvT0_T1_T2_T3_T4_T6_:
	.zero		1104


//--------------------- .nv.shared._ZN3cub18CUB_300001_SM_10006detail6reduce18DeviceReduceKernelINS2_10policy_hubIdjN4cuda3__47maximumIdEEE10Policy1000EN6thrust24THRUST_300001_SM_1000_NS6detail15normal_iteratorINSC_10device_ptrIdEEEEjS8_dNS5_3std3__410__identityEEEvT0_PT3_T1_NS0_13GridEvenShareISO_EET2_T4_ --------------------------
	.section	.nv.shared._ZN3cub18CUB_300001_SM_10006detail6reduce18DeviceReduceKernelINS2_10policy_hubIdjN4cuda3__47maximumIdEEE10Policy1000EN6thrust24THRUST_300001_SM_1000_NS6detail15normal_iteratorINSC_10device_ptrIdEEEEjS8_dNS5_3std3__410__identityEEEvT0_PT3_T1_NS0_13GridEvenShareISO_EET2_T4_,"aw",@nobits
	.sectionflags	@""
	.align	8
.nv.shared._ZN3cub18CUB_300001_SM_10006detail6reduce18DeviceReduceKernelINS2_10policy_hubIdjN4cuda3__47maximumIdEEE10Policy1000EN6thrust24THRUST_300001_SM_1000_NS6detail15normal_iteratorINSC_10device_ptrIdEEEEjS8_dNS5_3std3__410__identityEEEvT0_PT3_T1_NS0_13GridEvenShareISO_EET2_T4_:
	.zero		1104


//--------------------- .nv.shared._ZN3cub18CUB_300001_SM_10006detail6reduce28DeviceReduceSingleTileKernelINS2_10policy_hubIdjN4cuda3__47maximumIdEEE10Policy1000EN6thrust24THRUST_300001_SM_1000_NS6detail15normal_iteratorINSC_10device_ptrIdEEEEPdjS8_ddNS5_3std3__410__identityEEEvT0_T1_T2_T3_T4_T6_ --------------------------
	.section	.nv.shared._ZN3cub18CUB_300001_SM_10006detail6reduce28DeviceReduceSingleTileKernelINS2_10policy_hubIdjN4cuda3__47maximumIdEEE10Policy1000EN6thrust24THRUST_300001_SM_1000_NS6detail15normal_iteratorINSC_10device_ptrIdEEEEPdjS8_ddNS5_3std3__410__identityEEEvT0_T1_T2_T3_T4_T6_,"aw",@nobits
	.sectionflags	@""
	.align	8
.nv.shared._ZN3cub18CUB_300001_SM_10006detail6reduce28DeviceReduceSingleTileKernelINS2_10policy_hubIdjN4cuda3__47maximumIdEEE10Policy1000EN6thrust24THRUST_300001_SM_1000_NS6detail15normal_iteratorINSC_10device_ptrIdEEEEPdjS8_ddNS5_3std3__410__identityEEEvT0_T1_T2_T3_T4_T6_:
	.zero		1104


//--------------------- .nv.constant0._ZN3cub18CUB_300001_SM_10006detail6reduce28DeviceReduceSingleTileKernelINS2_10policy_hubIdyN4cuda3__47maximumIdEEE10Policy1000EPdSB_iS8_ddNS5_3std3__410__identityEEEvT0_T1_T2_T3_T4_T6_ --------------------------
	.section	.nv.constant0._ZN3cub18CUB_300001_SM_10006detail6reduce28DeviceReduceSingleTileKernelINS2_10policy_hubIdyN4cuda3__47maximumIdEEE10Policy1000EPdSB_iS8_ddNS5_3std3__410__identityEEEvT0_T1_T2_T3_T4_T6_,"a",@progbits
	.sectionflags	@""
	.align	4
.nv.constant0._ZN3cub18CUB_300001_SM_10006detail6reduce28DeviceReduceSingleTileKernelINS2_10policy_hubIdyN4cuda3__47maximumIdEEE10Policy1000EPdSB_iS8_ddNS5_3std3__410__identityEEEvT0_T1_T2_T3_T4_T6_:
	.zero		929


//--------------------- .nv.constant0._ZN3cub18CUB_300001_SM_10006detail6reduce18DeviceReduceKernelINS2_10policy_hubIdyN4cuda3__47maximumIdEEE10Policy1000EN6thrust24THRUST_300001_SM_1000_NS6detail15normal_iteratorINSC_10device_ptrIdEEEEyS8_dNS5_3std3__410__identityEEEvT0_PT3_T1_NS0_13GridEvenShareISO_EET2_T4_ --------------------------
	.section	.nv.constant0._ZN3cub18CUB_300001_SM_10006detail6reduce18DeviceReduceKernelINS2_10policy_hubIdyN4cuda3__47maximumIdEEE10Policy1000EN6thrust24THRUST_300001_SM_1000_NS6detail15normal_iteratorINSC_10device_ptrIdEEEEyS8_dNS5_3std3__410__identityEEEvT0_PT3_T1_NS0_13GridEvenShareISO_EET2_T4_,"a",@progbits
	.sectionflags	@""
	.align	4
.nv.constant0._ZN3cub18CUB_300001_SM_10006detail6reduce18DeviceReduceKernelINS2_10policy_hubIdyN4cuda3__47maximumIdEEE10Policy1000EN6thrust24THRUST_300001_SM_1000_NS6detail15normal_iteratorINSC_10device_ptrIdEEEEyS8_dNS5_3std3__410__identityEEEvT0_PT3_T1_NS0_13GridEvenShareISO_EET2_T4_:
	.zero		994


//--------------------- .nv.constant0._ZN3cub18CUB_300001_SM_10006detail6reduce28DeviceReduceSingleTileKernelINS2_10policy_hubIdyN4cuda3__47maximumIdEEE10Policy1000EN6thrust24THRUST_300001_SM_1000_NS6detail15normal_iteratorINSC_10device_ptrIdEEEEPdyS8_ddNS5_3std3__410__identityEEEvT0_T1_T2_T3_T4_T6_ --------------------------
	.section	.nv.constant0._ZN3cub18CUB_300001_SM_10006detail6reduce28DeviceReduceSingleTileKernelINS2_10policy_hubIdyN4cuda3__47maximumIdEEE10Policy1000EN6thrust24THRUST_300001_SM_1000_NS6detail15normal_iteratorINSC_10device_ptrIdEEEEPdyS8_ddNS5_3std3__410__identityEEEvT0_T1_T2_T3_T4_T6_,"a",@progbits
	.sectionflags	@""
	.align	4
.nv.constant0._ZN3cub18CUB_300001_SM_10006detail6reduce28DeviceReduceSingleTileKernelINS2_10policy_hubIdyN4cuda3__47maximumIdEEE10Policy1000EN6thrust24THRUST_300001_SM_1000_NS6detail15normal_iteratorINSC_10device_ptrIdEEEEPdyS8_ddNS5_3std3__410__identityEEEvT0_T1_T2_T3_T4_T6_:
	.zero		937


//--------------------- .nv.constant0._ZN3cub18CUB_300001_SM_10006detail6reduce28DeviceReduceSingleTileKernelINS2_10policy_hubIdjN4cuda3__47maximumIdEEE10Policy1000EPdSB_iS8_ddNS5_3std3__410__identityEEEvT0_T1_T2_T3_T4_T6_ --------------------------
	.section	.nv.constant0._ZN3cub18CUB_300001_SM_10006detail6reduce28DeviceReduceSingleTileKernelINS2_10policy_hubIdjN4cuda3__47maximumIdEEE10Policy1000EPdSB_iS8_ddNS5_3std3__410__identityEEEvT0_T1_T2_T3_T4_T6_,"a",@progbits
	.sectionflags	@""
	.align	4
.nv.constant0._ZN3cub18CUB_300001_SM_10006detail6reduce28DeviceReduceSingleTileKernelINS2_10policy_hubIdjN4cuda3__47maximumIdEEE10Policy1000EPdSB_iS8_ddNS5_3std3__410__identityEEEvT0_T1_T2_T3_T4_T6_:
	.zero		929


//--------------------- .nv.constant0._ZN3cub18CUB_300001_SM_10006detail6reduce18DeviceReduceKernelINS2_10policy_hubIdjN4cuda3__47maximumIdEEE10Policy1000EN6thrust24THRUST_300001_SM_1000_NS6detail15normal_iteratorINSC_10device_ptrIdEEEEjS8_dNS5_3std3__410__identityEEEvT0_PT3_T1_NS0_13GridEvenShareISO_EET2_T4_ --------------------------
	.section	.nv.constant0._ZN3cub18CUB_300001_SM_10006detail6reduce18DeviceReduceKernelINS2_10policy_hubIdjN4cuda3__47maximumIdEEE10Policy1000EN6thrust24THRUST_300001_SM_1000_NS6detail15normal_iteratorINSC_10device_ptrIdEEEEjS8_dNS5_3std3__410__identityEEEvT0_PT3_T1_NS0_13GridEvenShareISO_EET2_T4_,"a",@progbits
	.sectionflags	@""
	.align	4
.nv.constant0._ZN3cub18CUB_300001_SM_10006detail6reduce18DeviceReduceKernelINS2_10policy_hubIdjN4cuda3__47maximumIdEEE10Policy1000EN6thrust24THRUST_300001_SM_1000_NS6detail15normal_iteratorINSC_10device_ptrIdEEEEjS8_dNS5_3std3__410__identityEEEvT0_PT3_T1_NS0_13GridEvenShareISO_EET2_T4_:
	.zero		958


//--------------------- .nv.constant0._ZN3cub18CUB_300001_SM_10006detail6reduce28DeviceReduceSingleTileKernelINS2_10policy_hubIdjN4cuda3__47maximumIdEEE10Policy1000EN6thrust24THRUST_300001_SM_1000_NS6detail15normal_iteratorINSC_10device_ptrIdEEEEPdjS8_ddNS5_3std3__410__identityEEEvT0_T1_T2_T3_T4_T6_ --------------------------
	.section	.nv.constant0._ZN3cub18CUB_300001_SM_10006detail6reduce28DeviceReduceSingleTileKernelINS2_10policy_hubIdjN4cuda3__47maximumIdEEE10Policy1000EN6thrust24THRUST_300001_SM_1000_NS6detail15normal_iteratorINSC_10device_ptrIdEEEEPdjS8_ddNS5_3std3__410__identityEEEvT0_T1_T2_T3_T4_T6_,"a",@progbits
	.sectionflags	@""
	.align	4
.nv.constant0._ZN3cub18CUB_300001_SM_10006detail6reduce28DeviceReduceSingleTileKernelINS2_10policy_hubIdjN4cuda3__47maximumIdEEE10Policy1000EN6thrust24THRUST_300001_SM_1000_NS6detail15normal_iteratorINSC_10device_ptrIdEEEEPdjS8_ddNS5_3std3__410__identityEEEvT0_T1_T2_T3_T4_T6_:
	.zero		929


//--------------------- .nv.constant0._ZN3cub18CUB_300001_SM_10006detail8for_each13static_kernelINS2_12policy_hub_t12policy_500_tEmN6thrust24THRUST_300001_SM_1000_NS8cuda_cub20__uninitialized_fill7functorINS7_10device_ptrIdEEdEEEEvT0_T1_ --------------------------
	.section	.nv.constant0._ZN3cub18CUB_300001_SM_10006detail8for_each13static_kernelINS2_12policy_hub_t12policy_500_tEmN6thrust24THRUST_300001_SM_1000_NS8cuda_cub20__uninitialized_fill7functorINS7_10device_ptrIdEEdEEEEvT0_T1_,"a",@progbits
	.sectionflags	@""
	.align	4
.nv.constant0._ZN3cub18CUB_300001_SM_10006detail8for_each13static_kernelINS2_12policy_hub_t12policy_500_tEmN6thrust24THRUST_300001_SM_1000_NS8cuda_cub20__uninitialized_fill7functorINS7_10device_ptrIdEEdEEEEvT0_T1_:
	.zero		920


//--------------------- .nv.constant0._ZN3cub18CUB_300001_SM_10006detail11EmptyKernelIvEEvv --------------------------
	.section	.nv.constant0._ZN3cub18CUB_300001_SM_10006detail11EmptyKernelIvEEvv,"a",@progbits
	.sectionflags	@""
	.align	4
.nv.constant0._ZN3cub18CUB_300001_SM_10006detail11EmptyKernelIvEEvv:
	.zero		896


//--------------------- .nv.constant0._Z8functionPdS_c --------------------------
	.section	.nv.constant0._Z8functionPdS_c,"a",@progbits
	.sectionflags	@""
	.align	4
.nv.constant0._Z8functionPdS_c:
	.zero		913


//--------------------- SYMBOLS --------------------------

	.type		.nv.reservedSmem.offset0,@object
	.size		.nv.reservedSmem.offset0,0x4
	.type		.nv.reservedSmem.cap,@object
	.size		.nv.reservedSmem.cap,0x4
	.type		vprintf,@function
